	.target	sm_90a

	.elftype	@"ET_EXEC"


//--------------------- .note.nv.tkinfo           --------------------------
	.section	.note.nv.tkinfo,"",@"SHT_NOTE"
	.sectionflags	@"SHF_NOTE_NV_TKINFO"
	.tkinfo
        /*0018*/ 	.word	0x00000002
        /*0030*/ 	.string	""
        /*0030*/ 	.string	"ptxas"
        /*0030*/ 	.string	"Cuda compilation tools, release 13.0, V13.0.88"
        /*0030*/ 	.string	"Build cuda_13.0.r13.0/compiler.36424714_0"
        /*0030*/ 	.string	"-arch sm_90a -m 64 "



//--------------------- .note.nv.cuinfo           --------------------------
	.section	.note.nv.cuinfo,"",@"SHT_NOTE"
	.sectionflags	@"SHF_NOTE_NV_CUINFO"
        /*0018*/ 	.short	0x0002
        /*001a*/ 	.short	0x005a
        /*001c*/ 	.short	0x0082
	.zero		2


//--------------------- .nv.info                  --------------------------
	.section	.nv.info,"",@"SHT_CUDA_INFO"
	.align	4


	//----- nvinfo : EIATTR_REGCOUNT
	.align		4
        /*0000*/ 	.byte	0x04, 0x2f
        /*0002*/ 	.short	(.L_15 - .L_14)
	.align		4
.L_14:
        /*0004*/ 	.word	index@(_ZN7cutlass13device_kernelINS_4gemm6kernel13GemmUniversalIN4cute5tupleIJiiiiEEENS1_10collective13CollectiveMmaINS1_34MainloopSm90TmaGmmaWarpSpecializedILi5ENS5_IJNS4_1CILi2EEENSA_ILi1EEESC_EEENS1_35KernelTmaWarpSpecializedCooperativeEEENS5_IJNSA_ILi384EEENSA_ILi240EEENSA_ILi32EEEEEENS_10bfloat16_tENS5_IJlSC_lEEESK_SL_NS4_8TiledMMAINS4_8MMA_AtomIJNS4_4SM904GMMA27MMA_64x16x16_F32BF16BF16_SSILNSP_5MajorE0ELSR_0ELNSP_7ScaleInE1ELSS_1EEEEEENS4_6LayoutISD_NS5_IJSC_NSA_ILi0EEESW_EEEEENS5_IJNS4_10UnderscoreESZ_SZ_EEEEENS4_13SM90_TMA_LOADENS4_14ComposedLayoutINS4_7SwizzleILi2ELi4ELi3EEENS4_18smem_ptr_flag_bitsILi16EEENSV_INS5_IJNSA_ILi8EEESI_EEENS5_IJSI_SC_EEEEEEEvNS4_8identityENS4_23SM90_TMA_LOAD_MULTICASTES1C_vS1D_EENS_8epilogue10collective6detail29Sm90TmaWarpSpecializedAdapterINS1H_15DefaultEpilogueISK_SL_SL_NS1G_6thread17LinearCombinationISK_Li1EffLNS1L_9ScaleType4KindE0ELNS_15FloatRoundStyleE2ESK_EENS1_15EpilogueDefaultEEEEEvvEEEEvNT_6ParamsE)
        /*0008*/ 	.word	0x000000a8


	//----- nvinfo : EIATTR_FRAME_SIZE
	.align		4
.L_15:
        /*000c*/ 	.byte	0x04, 0x11
        /*000e*/ 	.short	(.L_17 - .L_16)
	.align		4
.L_16:
        /*0010*/ 	.word	index@(_ZN7cutlass13device_kernelINS_4gemm6kernel13GemmUniversalIN4cute5tupleIJiiiiEEENS1_10collective13CollectiveMmaINS1_34MainloopSm90TmaGmmaWarpSpecializedILi5ENS5_IJNS4_1CILi2EEENSA_ILi1EEESC_EEENS1_35KernelTmaWarpSpecializedCooperativeEEENS5_IJNSA_ILi384EEENSA_ILi240EEENSA_ILi32EEEEEENS_10bfloat16_tENS5_IJlSC_lEEESK_SL_NS4_8TiledMMAINS4_8MMA_AtomIJNS4_4SM904GMMA27MMA_64x16x16_F32BF16BF16_SSILNSP_5MajorE0ELSR_0ELNSP_7ScaleInE1ELSS_1EEEEEENS4_6LayoutISD_NS5_IJSC_NSA_ILi0EEESW_EEEEENS5_IJNS4_10UnderscoreESZ_SZ_EEEEENS4_13SM90_TMA_LOADENS4_14ComposedLayoutINS4_7SwizzleILi2ELi4ELi3EEENS4_18smem_ptr_flag_bitsILi16EEENSV_INS5_IJNSA_ILi8EEESI_EEENS5_IJSI_SC_EEEEEEEvNS4_8identityENS4_23SM90_TMA_LOAD_MULTICASTES1C_vS1D_EENS_8epilogue10collective6detail29Sm90TmaWarpSpecializedAdapterINS1H_15DefaultEpilogueISK_SL_SL_NS1G_6thread17LinearCombinationISK_Li1EffLNS1L_9ScaleType4KindE0ELNS_15FloatRoundStyleE2ESK_EENS1_15EpilogueDefaultEEEEEvvEEEEvNT_6ParamsE)
        /*0014*/ 	.word	0x000005e0


	//----- nvinfo : EIATTR_MIN_STACK_SIZE
	.align		4
.L_17:
        /*0018*/ 	.byte	0x04, 0x12
        /*001a*/ 	.short	(.L_19 - .L_18)
	.align		4
.L_18:
        /*001c*/ 	.word	index@(_ZN7cutlass13device_kernelINS_4gemm6kernel13GemmUniversalIN4cute5tupleIJiiiiEEENS1_10collective13CollectiveMmaINS1_34MainloopSm90TmaGmmaWarpSpecializedILi5ENS5_IJNS4_1CILi2EEENSA_ILi1EEESC_EEENS1_35KernelTmaWarpSpecializedCooperativeEEENS5_IJNSA_ILi384EEENSA_ILi240EEENSA_ILi32EEEEEENS_10bfloat16_tENS5_IJlSC_lEEESK_SL_NS4_8TiledMMAINS4_8MMA_AtomIJNS4_4SM904GMMA27MMA_64x16x16_F32BF16BF16_SSILNSP_5MajorE0ELSR_0ELNSP_7ScaleInE1ELSS_1EEEEEENS4_6LayoutISD_NS5_IJSC_NSA_ILi0EEESW_EEEEENS5_IJNS4_10UnderscoreESZ_SZ_EEEEENS4_13SM90_TMA_LOADENS4_14ComposedLayoutINS4_7SwizzleILi2ELi4ELi3EEENS4_18smem_ptr_flag_bitsILi16EEENSV_INS5_IJNSA_ILi8EEESI_EEENS5_IJSI_SC_EEEEEEEvNS4_8identityENS4_23SM90_TMA_LOAD_MULTICASTES1C_vS1D_EENS_8epilogue10collective6detail29Sm90TmaWarpSpecializedAdapterINS1H_15DefaultEpilogueISK_SL_SL_NS1G_6thread17LinearCombinationISK_Li1EffLNS1L_9ScaleType4KindE0ELNS_15FloatRoundStyleE2ESK_EENS1_15EpilogueDefaultEEEEEvvEEEEvNT_6ParamsE)
        /*0020*/ 	.word	0x000005e0
.L_19:


//--------------------- .nv.compat                --------------------------
	.section	.nv.compat,"",@"SHT_CUDA_COMPAT_INFO"
	.align	4
        /*0000*/ 	.byte	0x02, 0x09, 0x01, 0x00, 0x02, 0x02, 0x04, 0x00, 0x02, 0x05, 0x05, 0x00, 0x03, 0x07, 0x01, 0x01
        /*0010*/ 	.byte	0x02, 0x03, 0x01, 0x00, 0x02, 0x06, 0x01, 0x00, 0x04, 0x0b, 0x08, 0x00, 0x00, 0x00, 0x00, 0x00
        /*0020*/ 	.byte	0x00, 0x00, 0x00, 0x00


//--------------------- .nv.info._ZN7cutlass13device_kernelINS_4gemm6kernel13GemmUniversalIN4cute5tupleIJiiiiEEENS1_10collective13CollectiveMmaINS1_34MainloopSm90TmaGmmaWarpSpecializedILi5ENS5_IJNS4_1CILi2EEENSA_ILi1EEESC_EEENS1_35KernelTmaWarpSpecializedCooperativeEEENS5_IJNSA_ILi384EEENSA_ILi240EEENSA_ILi32EEEEEENS_10bfloat16_tENS5_IJlSC_lEEESK_SL_NS4_8TiledMMAINS4_8MMA_AtomIJNS4_4SM904GMMA27MMA_64x16x16_F32BF16BF16_SSILNSP_5MajorE0ELSR_0ELNSP_7ScaleInE1ELSS_1EEEEEENS4_6LayoutISD_NS5_IJSC_NSA_ILi0EEESW_EEEEENS5_IJNS4_10UnderscoreESZ_SZ_EEEEENS4_13SM90_TMA_LOADENS4_14ComposedLayoutINS4_7SwizzleILi2ELi4ELi3EEENS4_18smem_ptr_flag_bitsILi16EEENSV_INS5_IJNSA_ILi8EEESI_EEENS5_IJSI_SC_EEEEEEEvNS4_8identityENS4_23SM90_TMA_LOAD_MULTICASTES1C_vS1D_EENS_8epilogue10collective6detail29Sm90TmaWarpSpecializedAdapterINS1H_15DefaultEpilogueISK_SL_SL_NS1G_6thread17LinearCombinationISK_Li1EffLNS1L_9ScaleType4KindE0ELNS_15FloatRoundStyleE2ESK_EENS1_15EpilogueDefaultEEEEEvvEEEEvNT_6ParamsE --------------------------
	.section	.nv.info._ZN7cutlass13device_kernelINS_4gemm6kernel13GemmUniversalIN4cute5tupleIJiiiiEEENS1_10collective13CollectiveMmaINS1_34MainloopSm90TmaGmmaWarpSpecializedILi5ENS5_IJNS4_1CILi2EEENSA_ILi1EEESC_EEENS1_35KernelTmaWarpSpecializedCooperativeEEENS5_IJNSA_ILi384EEENSA_ILi240EEENSA_ILi32EEEEEENS_10bfloat16_tENS5_IJlSC_lEEESK_SL_NS4_8TiledMMAINS4_8MMA_AtomIJNS4_4SM904GMMA27MMA_64x16x16_F32BF16BF16_SSILNSP_5MajorE0ELSR_0ELNSP_7ScaleInE1ELSS_1EEEEEENS4_6LayoutISD_NS5_IJSC_NSA_ILi0EEESW_EEEEENS5_IJNS4_10UnderscoreESZ_SZ_EEEEENS4_13SM90_TMA_LOADENS4_14ComposedLayoutINS4_7SwizzleILi2ELi4ELi3EEENS4_18smem_ptr_flag_bitsILi16EEENSV_INS5_IJNSA_ILi8EEESI_EEENS5_IJSI_SC_EEEEEEEvNS4_8identityENS4_23SM90_TMA_LOAD_MULTICASTES1C_vS1D_EENS_8epilogue10collective6detail29Sm90TmaWarpSpecializedAdapterINS1H_15DefaultEpilogueISK_SL_SL_NS1G_6thread17LinearCombinationISK_Li1EffLNS1L_9ScaleType4KindE0ELNS_15FloatRoundStyleE2ESK_EENS1_15EpilogueDefaultEEEEEvvEEEEvNT_6ParamsE,"",@"SHT_CUDA_INFO"
	.sectionflags	@""
	.align	4


	//----- nvinfo : EIATTR_CUDA_API_VERSION
	.align		4
        /*0000*/ 	.byte	0x04, 0x37
        /*0002*/ 	.short	(.L_21 - .L_20)
.L_20:
        /*0004*/ 	.word	0x00000082


	//----- nvinfo : EIATTR_KPARAM_INFO
	.align		4
.L_21:
        /*0008*/ 	.byte	0x04, 0x17
        /*000a*/ 	.short	(.L_23 - .L_22)
.L_22:
        /*000c*/ 	.word	0x00000000
        /*0010*/ 	.short	0x0000
        /*0012*/ 	.short	0x0070
        /*0014*/ 	.byte	0x00, 0xf0, 0x01, 0x10


	//----- nvinfo : EIATTR_SPARSE_MMA_MASK
	.align		4
.L_23:
        /*0018*/ 	.byte	0x03, 0x50
        /*001a*/ 	.short	0x0000


	//----- nvinfo : EIATTR_MAXREG_COUNT
	.align		4
        /*001c*/ 	.byte	0x03, 0x1b
        /*001e*/ 	.short	0x00a8


	//----- nvinfo : EIATTR_NUM_BARRIERS
	.align		4
        /*0020*/ 	.byte	0x02, 0x4c
        /*0022*/ 	.byte	0x01
	.zero		1


	//----- nvinfo : EIATTR_EXTERNS
	.align		4
        /*0024*/ 	.byte	0x04, 0x0f
        /*0026*/ 	.short	(.L_25 - .L_24)


	//   ....[0]....
	.align		4
.L_24:
        /*0028*/ 	.word	index@(__assertfail)


	//----- nvinfo : EIATTR_ANNOTATIONS
	.align		4
.L_25:
        /*002c*/ 	.byte	0x04, 0x55
        /*002e*/ 	.short	(.L_27 - .L_26)


	//   ....[0]....
.L_26:
        /*0030*/ 	.word	0x00000001
        /*0034*/ 	.byte	0x50, 0x02, 0x00, 0x00, 0x01, 0x00, 0x00, 0x00, 0x80, 0x07, 0x00, 0x00, 0x01, 0x00, 0x00, 0x00
        /* <DEDUP_REMOVED lines=903> */
        /*38b4*/ 	.byte	0x60, 0x59, 0x02, 0x00, 0x01, 0x00, 0x00, 0x00, 0x70, 0x5f, 0x02, 0x00


	//----- nvinfo : EIATTR_MERCURY_ISA_VERSION
	.align		4
.L_27:
        /*38c0*/ 	.byte	0x03, 0x5f
        /*38c2*/ 	.short	0x0101


	//----- nvinfo : EIATTR_INT_WARP_WIDE_INSTR_OFFSETS
	.align		4
        /*38c4*/ 	.byte	0x04, 0x31
        /*38c6*/ 	.short	(.L_29 - .L_28)


	//   ....[0]....
.L_28:
        /*38c8*/ 	.word	0x00000590


	//   ....[1]....
        /*38cc*/ 	.word	0x000005b0


	//   ....[2]....
        /*38d0*/ 	.word	0x00000700


	//----- nvinfo : EIATTR_COOP_GROUP_MASK_REGIDS
	.align		4
.L_29:
        /*38d4*/ 	.byte	0x04, 0x29
        /*38d6*/ 	.short	(.L_31 - .L_30)


	//   ....[0]....
.L_30:
        /*38d8*/ 	.word	0xffffffff


	//   ....[1]....
        /*38dc*/ 	.word	0xffffffff


	//   ....[2]....
        /*38e0*/ 	.word	0xffffffff


	//   ....[3]....
        /*38e4*/ 	.word	0xffffffff


	//   ....[4]....
        /*38e8*/ 	.word	0xffffffff


	//   ....[5]....
        /*38ec*/ 	.word	0xffffffff


	//----- nvinfo : EIATTR_COOP_GROUP_INSTR_OFFSETS
	.align		4
.L_31:
        /*38f0*/ 	.byte	0x04, 0x28
        /*38f2*/ 	.short	(.L_33 - .L_32)


	//   ....[0]....
.L_32:
        /*38f4*/ 	.word	0x00000070


	//   ....[1]....
        /*38f8*/ 	.word	0x00000080


	//   ....[2]....
        /*38fc*/ 	.word	0x000001b0


	//   ....[3]....
        /*3900*/ 	.word	0x00000400


	//   ....[4]....
        /*3904*/ 	.word	0x00000880


	//   ....[5]....
        /*3908*/ 	.word	0x00001460


	//----- nvinfo : EIATTR_REG_RECONFIG
	.align		4
.L_33:
        /*390c*/ 	.byte	0x01, 0x54
	.zero		2


	//----- nvinfo : EIATTR_SYSCALL_OFFSETS
	.align		4
        /*3910*/ 	.byte	0x04, 0x46
        /*3912*/ 	.short	(.L_35 - .L_34)


	//   ....[0]....
.L_34:
        /*3914*/ 	.word	0x00001610


	//----- nvinfo : EIATTR_MBARRIER_INSTR_OFFSETS
	.align		4
.L_35:
        /*3918*/ 	.byte	0x04, 0x39
        /*391a*/ 	.short	(.L_37 - .L_36)


	//   ....[0]....
.L_36:
        /*391c*/ 	.word	0x00000340
        /*3920*/ 	.word	0x000000ff
        /*3924*/ 	.word	0x00000000
        /*3928*/ 	.short	0x0100
        /*392a*/ 	.byte	0x09
	.zero		1


	//   ....[1]....
        /*392c*/ 	.word	0x00000350
        /*3930*/ 	.word	0x000000ff
        /*3934*/ 	.word	0x00000028
        /*3938*/ 	.short	0x0100
        /*393a*/ 	.byte	0x09
	.zero		1


	//   ....[2]....
        /*393c*/ 	.word	0x00000360
        /*3940*/ 	.word	0x000000ff
        /*3944*/ 	.word	0x00000008
        /*3948*/ 	.short	0x0100
        /*394a*/ 	.byte	0x09
	.zero		1


	//   ....[3]....
        /*394c*/ 	.word	0x00000370
        /*3950*/ 	.word	0x000000ff
        /*3954*/ 	.word	0x00000030
        /*3958*/ 	.short	0x0100
        /*395a*/ 	.byte	0x09
	.zero		1


	//   ....[4]....
        /*395c*/ 	.word	0x00000380
        /*3960*/ 	.word	0x000000ff
        /*3964*/ 	.word	0x00000010
        /*3968*/ 	.short	0x0100
        /*396a*/ 	.byte	0x09
	.zero		1


	//   ....[5]....
        /*396c*/ 	.word	0x00000390
        /*3970*/ 	.word	0x000000ff
        /*3974*/ 	.word	0x00000038
        /*3978*/ 	.short	0x0100
        /*397a*/ 	.byte	0x09
	.zero		1


	//   ....[6]....
        /*397c*/ 	.word	0x000003a0
        /*3980*/ 	.word	0x000000ff
        /*3984*/ 	.word	0x00000018
        /*3988*/ 	.short	0x0100
        /*398a*/ 	.byte	0x09
	.zero		1


	//   ....[7]....
        /*398c*/ 	.word	0x000003b0
        /*3990*/ 	.word	0x000000ff
        /*3994*/ 	.word	0x00000040
        /*3998*/ 	.short	0x0100
        /*399a*/ 	.byte	0x09
	.zero		1


	//   ....[8]....
        /*399c*/ 	.word	0x000003c0
        /*39a0*/ 	.word	0x000000ff
        /*39a4*/ 	.word	0x00000020
        /*39a8*/ 	.short	0x0100
        /*39aa*/ 	.byte	0x09
	.zero		1


	//   ....[9]....
        /*39ac*/ 	.word	0x000003d0
        /*39b0*/ 	.word	0x000000ff
        /*39b4*/ 	.word	0x00000048
        /*39b8*/ 	.short	0x0100
        /*39ba*/ 	.byte	0x09
	.zero		1


	//   ....[10]....
        /*39bc*/ 	.word	0x000007a0
        /*39c0*/ 	.word	0x000000ff
        /*39c4*/ 	.word	0x00000060
        /*39c8*/ 	.short	0x0100
        /*39ca*/ 	.byte	0x06
	.zero		1


	//   ....[11]....
        /*39cc*/ 	.word	0x00000810
        /*39d0*/ 	.word	0x000000ff
        /*39d4*/ 	.word	0x00000068
        /*39d8*/ 	.short	0x0100
        /*39da*/ 	.byte	0x06
	.zero		1


	//   ....[12]....
        /*39dc*/ 	.word	0x00001720
        /*39e0*/ 	.word	0x00000003
        /*39e4*/ 	.word	0x00000000
        /*39e8*/ 	.short	0x010a
        /*39ea*/ 	.byte	0x3f
	.zero		1


	//   ....[13]....
        /*39ec*/ 	.word	0x00001760
        /*39f0*/ 	.word	0x00000003
        /*39f4*/ 	.word	0x00000000
        /*39f8*/ 	.short	0x010a
        /*39fa*/ 	.byte	0x3f
	.zero		1


	//   ....[14]....
        /*39fc*/ 	.word	0x00005cb0
        /*3a00*/ 	.word	0x000000ff
        /*3a04*/ 	.word	0x00000000
        /*3a08*/ 	.short	0x010a
        /*3a0a*/ 	.byte	0x04
	.zero		1


	//   ....[15]....
        /*3a0c*/ 	.word	0x00005cf0
        /*3a10*/ 	.word	0x000000ff
        /*3a14*/ 	.word	0x00000000
        /*3a18*/ 	.short	0x010a
        /*3a1a*/ 	.byte	0x04
	.zero		1


	//   ....[16]....
        /*3a1c*/ 	.word	0x0000adf0
        /*3a20*/ 	.word	0x00000006
        /*3a24*/ 	.word	0x00000000
        /*3a28*/ 	.short	0x0101
        /*3a2a*/ 	.byte	0x3f
	.zero		1


	//   ....[17]....
        /*3a2c*/ 	.word	0x0000b070
        /*3a30*/ 	.word	0x00000000
        /*3a34*/ 	.word	0x00000000
        /*3a38*/ 	.short	0x0101
        /*3a3a*/ 	.byte	0x3f
	.zero		1


	//   ....[18]....
        /*3a3c*/ 	.word	0x000254c0
        /*3a40*/ 	.word	0x0000000c
        /*3a44*/ 	.word	0x00000028
        /*3a48*/ 	.short	0x010a
        /*3a4a*/ 	.byte	0x3f
	.zero		1


	//   ....[19]....
        /*3a4c*/ 	.word	0x00025860
        /*3a50*/ 	.word	0x00000002
        /*3a54*/ 	.word	0x00000068
        /*3a58*/ 	.short	0x0101
        /*3a5a*/ 	.byte	0x3f
	.zero		1


	//   ....[20]....
        /*3a5c*/ 	.word	0x00026040
        /*3a60*/ 	.word	0x00000003
        /*3a64*/ 	.word	0x00000000
        /*3a68*/ 	.short	0x010a
        /*3a6a*/ 	.byte	0x3f
	.zero		1


	//   ....[21]....
        /*3a6c*/ 	.word	0x000260d0
        /*3a70*/ 	.word	0x00000003
        /*3a74*/ 	.word	0x00000000
        /*3a78*/ 	.short	0x010a
        /*3a7a*/ 	.byte	0x3f
	.zero		1


	//   ....[22]....
        /*3a7c*/ 	.word	0x00026160
        /*3a80*/ 	.word	0x00000003
        /*3a84*/ 	.word	0x00000000
        /*3a88*/ 	.short	0x010a
        /*3a8a*/ 	.byte	0x3f
	.zero		1


	//   ....[23]....
        /*3a8c*/ 	.word	0x000261f0
        /*3a90*/ 	.word	0x00000003
        /*3a94*/ 	.word	0x00000000
        /*3a98*/ 	.short	0x010a
        /*3a9a*/ 	.byte	0x3f
	.zero		1


	//   ....[24]....
        /*3a9c*/ 	.word	0x00026280
        /*3aa0*/ 	.word	0x00000003
        /*3aa4*/ 	.word	0x00000000
        /*3aa8*/ 	.short	0x010a
        /*3aaa*/ 	.byte	0x3f
	.zero		1


	//   ....[25]....
        /*3aac*/ 	.word	0x000262e0
        /*3ab0*/ 	.word	0x00000003
        /*3ab4*/ 	.word	0x00000000
        /*3ab8*/ 	.short	0x010a
        /*3aba*/ 	.byte	0x3f
	.zero		1


	//   ....[26]....
        /*3abc*/ 	.word	0x00026340
        /*3ac0*/ 	.word	0x00000007
        /*3ac4*/ 	.word	0x00000000
        /*3ac8*/ 	.short	0x010a
        /*3aca*/ 	.byte	0x3f
	.zero		1


	//   ....[27]....
        /*3acc*/ 	.word	0x00026410
        /*3ad0*/ 	.word	0x0000000c
        /*3ad4*/ 	.word	0x00000028
        /*3ad8*/ 	.short	0x010a
        /*3ada*/ 	.byte	0x3f
	.zero		1


	//   ....[28]....
        /*3adc*/ 	.word	0x000264e0
        /*3ae0*/ 	.word	0x00000003
        /*3ae4*/ 	.word	0x00000000
        /*3ae8*/ 	.short	0x010a
        /*3aea*/ 	.byte	0x3f
	.zero		1


	//   ....[29]....
        /*3aec*/ 	.word	0x00026530
        /*3af0*/ 	.word	0x00000003
        /*3af4*/ 	.word	0x00000000
        /*3af8*/ 	.short	0x010a
        /*3afa*/ 	.byte	0x3f
	.zero		1


	//   ....[30]....
        /*3afc*/ 	.word	0x00026580
        /*3b00*/ 	.word	0x00000003
        /*3b04*/ 	.word	0x00000000
        /*3b08*/ 	.short	0x010a
        /*3b0a*/ 	.byte	0x3f
	.zero		1


	//   ....[31]....
        /*3b0c*/ 	.word	0x000265d0
        /*3b10*/ 	.word	0x00000003
        /*3b14*/ 	.word	0x00000000
        /*3b18*/ 	.short	0x010a
        /*3b1a*/ 	.byte	0x3f
	.zero		1


	//----- nvinfo : EIATTR_NUM_MBARRIERS
	.align		4
.L_37:
        /*3b1c*/ 	.byte	0x03, 0x38
        /*3b1e*/ 	.short	0x000c


	//----- nvinfo : EIATTR_EXIT_INSTR_OFFSETS
	.align		4
        /*3b20*/ 	.byte	0x04, 0x1c
        /*3b22*/ 	.short	(.L_39 - .L_38)


	//   ....[0]....
.L_38:
        /*3b24*/ 	.word	0x00000a50


	//   ....[1]....
        /*3b28*/ 	.word	0x00001310


	//   ....[2]....
        /*3b2c*/ 	.word	0x00024ba0


	//   ....[3]....
        /*3b30*/ 	.word	0x00025150


	//   ....[4]....
        /*3b34*/ 	.word	0x000262d0


	//----- nvinfo : EIATTR_MAX_THREADS
	.align		4
.L_39:
        /*3b38*/ 	.byte	0x04, 0x05
        /*3b3a*/ 	.short	(.L_41 - .L_40)
.L_40:
        /*3b3c*/ 	.word	0x00000180
        /*3b40*/ 	.word	0x00000001
        /*3b44*/ 	.word	0x00000001


	//----- nvinfo : EIATTR_CRS_STACK_SIZE
	.align		4
.L_41:
        /*3b48*/ 	.byte	0x04, 0x1e
        /*3b4a*/ 	.short	(.L_43 - .L_42)
.L_42:
        /*3b4c*/ 	.word	0x00000000


	//----- nvinfo : EIATTR_CBANK_PARAM_SIZE
	.align		4
.L_43:
        /*3b50*/ 	.byte	0x03, 0x19
        /*3b52*/ 	.short	0x0470


	//----- nvinfo : EIATTR_PARAM_CBANK
	.align		4
        /*3b54*/ 	.byte	0x04, 0x0a
        /*3b56*/ 	.short	(.L_45 - .L_44)
	.align		4
.L_44:
        /*3b58*/ 	.word	index@(.nv.constant0._ZN7cutlass13device_kernelINS_4gemm6kernel13GemmUniversalIN4cute5tupleIJiiiiEEENS1_10collective13CollectiveMmaINS1_34MainloopSm90TmaGmmaWarpSpecializedILi5ENS5_IJNS4_1CILi2EEENSA_ILi1EEESC_EEENS1_35KernelTmaWarpSpecializedCooperativeEEENS5_IJNSA_ILi384EEENSA_ILi240EEENSA_ILi32EEEEEENS_10bfloat16_tENS5_IJlSC_lEEESK_SL_NS4_8TiledMMAINS4_8MMA_AtomIJNS4_4SM904GMMA27MMA_64x16x16_F32BF16BF16_SSILNSP_5MajorE0ELSR_0ELNSP_7ScaleInE1ELSS_1EEEEEENS4_6LayoutISD_NS5_IJSC_NSA_ILi0EEESW_EEEEENS5_IJNS4_10UnderscoreESZ_SZ_EEEEENS4_13SM90_TMA_LOADENS4_14ComposedLayoutINS4_7SwizzleILi2ELi4ELi3EEENS4_18smem_ptr_flag_bitsILi16EEENSV_INS5_IJNSA_ILi8EEESI_EEENS5_IJSI_SC_EEEEEEEvNS4_8identityENS4_23SM90_TMA_LOAD_MULTICASTES1C_vS1D_EENS_8epilogue10collective6detail29Sm90TmaWarpSpecializedAdapterINS1H_15DefaultEpilogueISK_SL_SL_NS1G_6thread17LinearCombinationISK_Li1EffLNS1L_9ScaleType4KindE0ELNS_15FloatRoundStyleE2ESK_EENS1_15EpilogueDefaultEEEEEvvEEEEvNT_6ParamsE)
        /*3b5c*/ 	.short	0x0210
        /*3b5e*/ 	.short	0x0470


	//----- nvinfo : EIATTR_SW_WAR
	.align		4
.L_45:
        /*3b60*/ 	.byte	0x04, 0x36
        /*3b62*/ 	.short	(.L_47 - .L_46)
.L_46:
        /*3b64*/ 	.word	0x00000008
.L_47:


//--------------------- .nv.callgraph             --------------------------
	.section	.nv.callgraph,"",@"SHT_CUDA_CALLGRAPH"
	.align	4
	.sectionentsize	8
	.align		4
        /*0000*/ 	.word	0x00000000
	.align		4
        /*0004*/ 	.word	0xffffffff
	.align		4
        /*0008*/ 	.word	index@(_ZN7cutlass13device_kernelINS_4gemm6kernel13GemmUniversalIN4cute5tupleIJiiiiEEENS1_10collective13CollectiveMmaINS1_34MainloopSm90TmaGmmaWarpSpecializedILi5ENS5_IJNS4_1CILi2EEENSA_ILi1EEESC_EEENS1_35KernelTmaWarpSpecializedCooperativeEEENS5_IJNSA_ILi384EEENSA_ILi240EEENSA_ILi32EEEEEENS_10bfloat16_tENS5_IJlSC_lEEESK_SL_NS4_8TiledMMAINS4_8MMA_AtomIJNS4_4SM904GMMA27MMA_64x16x16_F32BF16BF16_SSILNSP_5MajorE0ELSR_0ELNSP_7ScaleInE1ELSS_1EEEEEENS4_6LayoutISD_NS5_IJSC_NSA_ILi0EEESW_EEEEENS5_IJNS4_10UnderscoreESZ_SZ_EEEEENS4_13SM90_TMA_LOADENS4_14ComposedLayoutINS4_7SwizzleILi2ELi4ELi3EEENS4_18smem_ptr_flag_bitsILi16EEENSV_INS5_IJNSA_ILi8EEESI_EEENS5_IJSI_SC_EEEEEEEvNS4_8identityENS4_23SM90_TMA_LOAD_MULTICASTES1C_vS1D_EENS_8epilogue10collective6detail29Sm90TmaWarpSpecializedAdapterINS1H_15DefaultEpilogueISK_SL_SL_NS1G_6thread17LinearCombinationISK_Li1EffLNS1L_9ScaleType4KindE0ELNS_15FloatRoundStyleE2ESK_EENS1_15EpilogueDefaultEEEEEvvEEEEvNT_6ParamsE)
	.align		4
        /*000c*/ 	.word	index@(__assertfail)
	.align		4
        /*0010*/ 	.word	0x00000000
	.align		4
        /*0014*/ 	.word	0xfffffffe
	.align		4
        /*0018*/ 	.word	0x00000000
	.align		4
        /*001c*/ 	.word	0xfffffffd
	.align		4
        /*0020*/ 	.word	0x00000000
	.align		4
        /*0024*/ 	.word	0xfffffffc


//--------------------- .nv.constant4             --------------------------
	.section	.nv.constant4,"a",@progbits
	.align	8
	.align		8
.nv.constant4:
        /*0000*/ 	.dword	__assertfail
	.align		8
        /*0008*/ 	.dword	__unnamed_1
	.align		8
        /*0010*/ 	.dword	_ZN39_INTERNAL_1182f7fa_4_k_cu_1135eb57_73624cuda3std3__45__cpo5beginE
	.align		8
        /*0018*/ 	.dword	_ZN39_INTERNAL_1182f7fa_4_k_cu_1135eb57_73624cuda3std3__45__cpo3endE
	.align		8
        /*0020*/ 	.dword	_ZN39_INTERNAL_1182f7fa_4_k_cu_1135eb57_73624cuda3std3__45__cpo6cbeginE
	.align		8
        /*0028*/ 	.dword	_ZN39_INTERNAL_1182f7fa_4_k_cu_1135eb57_73624cuda3std3__45__cpo4cendE
	.align		8
        /*0030*/ 	.dword	_ZN39_INTERNAL_1182f7fa_4_k_cu_1135eb57_73624cuda3std3__441_GLOBAL__N__1182f7fa_4_k_cu_1135eb57_73626ignoreE
	.align		8
        /*0038*/ 	.dword	_ZN39_INTERNAL_1182f7fa_4_k_cu_1135eb57_73624cuda3std3__419piecewise_constructE
	.align		8
        /*0040*/ 	.dword	_ZN39_INTERNAL_1182f7fa_4_k_cu_1135eb57_73624cuda3std3__48in_placeE
	.align		8
        /*0048*/ 	.dword	_ZN39_INTERNAL_1182f7fa_4_k_cu_1135eb57_73624cuda3std6ranges3__45__cpo4swapE
	.align		8
        /*0050*/ 	.dword	_ZN39_INTERNAL_1182f7fa_4_k_cu_1135eb57_73624cuda3std6ranges3__45__cpo9iter_moveE
	.align		8
        /*0058*/ 	.dword	_ZN39_INTERNAL_1182f7fa_4_k_cu_1135eb57_73624cute7productE
	.align		8
        /*0060*/ 	.dword	_ZN39_INTERNAL_1182f7fa_4_k_cu_1135eb57_73624cute1_E
	.align		8
        /*0068*/ 	.dword	$str$22
	.align		8
        /*0070*/ 	.dword	$str$23


//--------------------- .text._ZN7cutlass13device_kernelINS_4gemm6kernel13GemmUniversalIN4cute5tupleIJiiiiEEENS1_10collective13CollectiveMmaINS1_34MainloopSm90TmaGmmaWarpSpecializedILi5ENS5_IJNS4_1CILi2EEENSA_ILi1EEESC_EEENS1_35KernelTmaWarpSpecializedCooperativeEEENS5_IJNSA_ILi384EEENSA_ILi240EEENSA_ILi32EEEEEENS_10bfloat16_tENS5_IJlSC_lEEESK_SL_NS4_8TiledMMAINS4_8MMA_AtomIJNS4_4SM904GMMA27MMA_64x16x16_F32BF16BF16_SSILNSP_5MajorE0ELSR_0ELNSP_7ScaleInE1ELSS_1EEEEEENS4_6LayoutISD_NS5_IJSC_NSA_ILi0EEESW_EEEEENS5_IJNS4_10UnderscoreESZ_SZ_EEEEENS4_13SM90_TMA_LOADENS4_14ComposedLayoutINS4_7SwizzleILi2ELi4ELi3EEENS4_18smem_ptr_flag_bitsILi16EEENSV_INS5_IJNSA_ILi8EEESI_EEENS5_IJSI_SC_EEEEEEEvNS4_8identityENS4_23SM90_TMA_LOAD_MULTICASTES1C_vS1D_EENS_8epilogue10collective6detail29Sm90TmaWarpSpecializedAdapterINS1H_15DefaultEpilogueISK_SL_SL_NS1G_6thread17LinearCombinationISK_Li1EffLNS1L_9ScaleType4KindE0ELNS_15FloatRoundStyleE2ESK_EENS1_15EpilogueDefaultEEEEEvvEEEEvNT_6ParamsE --------------------------
	.section	.text._ZN7cutlass13device_kernelINS_4gemm6kernel13GemmUniversalIN4cute5tupleIJiiiiEEENS1_10collective13CollectiveMmaINS1_34MainloopSm90TmaGmmaWarpSpecializedILi5ENS5_IJNS4_1CILi2EEENSA_ILi1EEESC_EEENS1_35KernelTmaWarpSpecializedCooperativeEEENS5_IJNSA_ILi384EEENSA_ILi240EEENSA_ILi32EEEEEENS_10bfloat16_tENS5_IJlSC_lEEESK_SL_NS4_8TiledMMAINS4_8MMA_AtomIJNS4_4SM904GMMA27MMA_64x16x16_F32BF16BF16_SSILNSP_5MajorE0ELSR_0ELNSP_7ScaleInE1ELSS_1EEEEEENS4_6LayoutISD_NS5_IJSC_NSA_ILi0EEESW_EEEEENS5_IJNS4_10UnderscoreESZ_SZ_EEEEENS4_13SM90_TMA_LOADENS4_14ComposedLayoutINS4_7SwizzleILi2ELi4ELi3EEENS4_18smem_ptr_flag_bitsILi16EEENSV_INS5_IJNSA_ILi8EEESI_EEENS5_IJSI_SC_EEEEEEEvNS4_8identityENS4_23SM90_TMA_LOAD_MULTICASTES1C_vS1D_EENS_8epilogue10collective6detail29Sm90TmaWarpSpecializedAdapterINS1H_15DefaultEpilogueISK_SL_SL_NS1G_6thread17LinearCombinationISK_Li1EffLNS1L_9ScaleType4KindE0ELNS_15FloatRoundStyleE2ESK_EENS1_15EpilogueDefaultEEEEEvvEEEEvNT_6ParamsE,"ax",@progbits
	.align	128
.text._ZN7cutlass13device_kernelINS_4gemm6kernel13GemmUniversalIN4cute5tupleIJiiiiEEENS1_10collective13CollectiveMmaINS1_34MainloopSm90TmaGmmaWarpSpecializedILi5ENS5_IJNS4_1CILi2EEENSA_ILi1EEESC_EEENS1_35KernelTmaWarpSpecializedCooperativeEEENS5_IJNSA_ILi384EEENSA_ILi240EEENSA_ILi32EEEEEENS_10bfloat16_tENS5_IJlSC_lEEESK_SL_NS4_8TiledMMAINS4_8MMA_AtomIJNS4_4SM904GMMA27MMA_64x16x16_F32BF16BF16_SSILNSP_5MajorE0ELSR_0ELNSP_7ScaleInE1ELSS_1EEEEEENS4_6LayoutISD_NS5_IJSC_NSA_ILi0EEESW_EEEEENS5_IJNS4_10UnderscoreESZ_SZ_EEEEENS4_13SM90_TMA_LOADENS4_14ComposedLayoutINS4_7SwizzleILi2ELi4ELi3EEENS4_18smem_ptr_flag_bitsILi16EEENSV_INS5_IJNSA_ILi8EEESI_EEENS5_IJSI_SC_EEEEEEEvNS4_8identityENS4_23SM90_TMA_LOAD_MULTICASTES1C_vS1D_EENS_8epilogue10collective6detail29Sm90TmaWarpSpecializedAdapterINS1H_15DefaultEpilogueISK_SL_SL_NS1G_6thread17LinearCombinationISK_Li1EffLNS1L_9ScaleType4KindE0ELNS_15FloatRoundStyleE2ESK_EENS1_15EpilogueDefaultEEEEEvvEEEEvNT_6ParamsE:
        .type           _ZN7cutlass13device_kernelINS_4gemm6kernel13GemmUniversalIN4cute5tupleIJiiiiEEENS1_10collective13CollectiveMmaINS1_34MainloopSm90TmaGmmaWarpSpecializedILi5ENS5_IJNS4_1CILi2EEENSA_ILi1EEESC_EEENS1_35KernelTmaWarpSpecializedCooperativeEEENS5_IJNSA_ILi384EEENSA_ILi240EEENSA_ILi32EEEEEENS_10bfloat16_tENS5_IJlSC_lEEESK_SL_NS4_8TiledMMAINS4_8MMA_AtomIJNS4_4SM904GMMA27MMA_64x16x16_F32BF16BF16_SSILNSP_5MajorE0ELSR_0ELNSP_7ScaleInE1ELSS_1EEEEEENS4_6LayoutISD_NS5_IJSC_NSA_ILi0EEESW_EEEEENS5_IJNS4_10UnderscoreESZ_SZ_EEEEENS4_13SM90_TMA_LOADENS4_14ComposedLayoutINS4_7SwizzleILi2ELi4ELi3EEENS4_18smem_ptr_flag_bitsILi16EEENSV_INS5_IJNSA_ILi8EEESI_EEENS5_IJSI_SC_EEEEEEEvNS4_8identityENS4_23SM90_TMA_LOAD_MULTICASTES1C_vS1D_EENS_8epilogue10collective6detail29Sm90TmaWarpSpecializedAdapterINS1H_15DefaultEpilogueISK_SL_SL_NS1G_6thread17LinearCombinationISK_Li1EffLNS1L_9ScaleType4KindE0ELNS_15FloatRoundStyleE2ESK_EENS1_15EpilogueDefaultEEEEEvvEEEEvNT_6ParamsE,@function
        .size           _ZN7cutlass13device_kernelINS_4gemm6kernel13GemmUniversalIN4cute5tupleIJiiiiEEENS1_10collective13CollectiveMmaINS1_34MainloopSm90TmaGmmaWarpSpecializedILi5ENS5_IJNS4_1CILi2EEENSA_ILi1EEESC_EEENS1_35KernelTmaWarpSpecializedCooperativeEEENS5_IJNSA_ILi384EEENSA_ILi240EEENSA_ILi32EEEEEENS_10bfloat16_tENS5_IJlSC_lEEESK_SL_NS4_8TiledMMAINS4_8MMA_AtomIJNS4_4SM904GMMA27MMA_64x16x16_F32BF16BF16_SSILNSP_5MajorE0ELSR_0ELNSP_7ScaleInE1ELSS_1EEEEEENS4_6LayoutISD_NS5_IJSC_NSA_ILi0EEESW_EEEEENS5_IJNS4_10UnderscoreESZ_SZ_EEEEENS4_13SM90_TMA_LOADENS4_14ComposedLayoutINS4_7SwizzleILi2ELi4ELi3EEENS4_18smem_ptr_flag_bitsILi16EEENSV_INS5_IJNSA_ILi8EEESI_EEENS5_IJSI_SC_EEEEEEEvNS4_8identityENS4_23SM90_TMA_LOAD_MULTICASTES1C_vS1D_EENS_8epilogue10collective6detail29Sm90TmaWarpSpecializedAdapterINS1H_15DefaultEpilogueISK_SL_SL_NS1G_6thread17LinearCombinationISK_Li1EffLNS1L_9ScaleType4KindE0ELNS_15FloatRoundStyleE2ESK_EENS1_15EpilogueDefaultEEEEEvvEEEEvNT_6ParamsE,(.L_x_785 - _ZN7cutlass13device_kernelINS_4gemm6kernel13GemmUniversalIN4cute5tupleIJiiiiEEENS1_10collective13CollectiveMmaINS1_34MainloopSm90TmaGmmaWarpSpecializedILi5ENS5_IJNS4_1CILi2EEENSA_ILi1EEESC_EEENS1_35KernelTmaWarpSpecializedCooperativeEEENS5_IJNSA_ILi384EEENSA_ILi240EEENSA_ILi32EEEEEENS_10bfloat16_tENS5_IJlSC_lEEESK_SL_NS4_8TiledMMAINS4_8MMA_AtomIJNS4_4SM904GMMA27MMA_64x16x16_F32BF16BF16_SSILNSP_5MajorE0ELSR_0ELNSP_7ScaleInE1ELSS_1EEEEEENS4_6LayoutISD_NS5_IJSC_NSA_ILi0EEESW_EEEEENS5_IJNS4_10UnderscoreESZ_SZ_EEEEENS4_13SM90_TMA_LOADENS4_14ComposedLayoutINS4_7SwizzleILi2ELi4ELi3EEENS4_18smem_ptr_flag_bitsILi16EEENSV_INS5_IJNSA_ILi8EEESI_EEENS5_IJSI_SC_EEEEEEEvNS4_8identityENS4_23SM90_TMA_LOAD_MULTICASTES1C_vS1D_EENS_8epilogue10collective6detail29Sm90TmaWarpSpecializedAdapterINS1H_15DefaultEpilogueISK_SL_SL_NS1G_6thread17LinearCombinationISK_Li1EffLNS1L_9ScaleType4KindE0ELNS_15FloatRoundStyleE2ESK_EENS1_15EpilogueDefaultEEEEEvvEEEEvNT_6ParamsE)
        .other          _ZN7cutlass13device_kernelINS_4gemm6kernel13GemmUniversalIN4cute5tupleIJiiiiEEENS1_10collective13CollectiveMmaINS1_34MainloopSm90TmaGmmaWarpSpecializedILi5ENS5_IJNS4_1CILi2EEENSA_ILi1EEESC_EEENS1_35KernelTmaWarpSpecializedCooperativeEEENS5_IJNSA_ILi384EEENSA_ILi240EEENSA_ILi32EEEEEENS_10bfloat16_tENS5_IJlSC_lEEESK_SL_NS4_8TiledMMAINS4_8MMA_AtomIJNS4_4SM904GMMA27MMA_64x16x16_F32BF16BF16_SSILNSP_5MajorE0ELSR_0ELNSP_7ScaleInE1ELSS_1EEEEEENS4_6LayoutISD_NS5_IJSC_NSA_ILi0EEESW_EEEEENS5_IJNS4_10UnderscoreESZ_SZ_EEEEENS4_13SM90_TMA_LOADENS4_14ComposedLayoutINS4_7SwizzleILi2ELi4ELi3EEENS4_18smem_ptr_flag_bitsILi16EEENSV_INS5_IJNSA_ILi8EEESI_EEENS5_IJSI_SC_EEEEEEEvNS4_8identityENS4_23SM90_TMA_LOAD_MULTICASTES1C_vS1D_EENS_8epilogue10collective6detail29Sm90TmaWarpSpecializedAdapterINS1H_15DefaultEpilogueISK_SL_SL_NS1G_6thread17LinearCombinationISK_Li1EffLNS1L_9ScaleType4KindE0ELNS_15FloatRoundStyleE2ESK_EENS1_15EpilogueDefaultEEEEEvvEEEEvNT_6ParamsE,@"STO_CUDA_ENTRY STV_DEFAULT"
_ZN7cutlass13device_kernelINS_4gemm6kernel13GemmUniversalIN4cute5tupleIJiiiiEEENS1_10collective13CollectiveMmaINS1_34MainloopSm90TmaGmmaWarpSpecializedILi5ENS5_IJNS4_1CILi2EEENSA_ILi1EEESC_EEENS1_35KernelTmaWarpSpecializedCooperativeEEENS5_IJNSA_ILi384EEENSA_ILi240EEENSA_ILi32EEEEEENS_10bfloat16_tENS5_IJlSC_lEEESK_SL_NS4_8TiledMMAINS4_8MMA_AtomIJNS4_4SM904GMMA27MMA_64x16x16_F32BF16BF16_SSILNSP_5MajorE0ELSR_0ELNSP_7ScaleInE1ELSS_1EEEEEENS4_6LayoutISD_NS5_IJSC_NSA_ILi0EEESW_EEEEENS5_IJNS4_10UnderscoreESZ_SZ_EEEEENS4_13SM90_TMA_LOADENS4_14ComposedLayoutINS4_7SwizzleILi2ELi4ELi3EEENS4_18smem_ptr_flag_bitsILi16EEENSV_INS5_IJNSA_ILi8EEESI_EEENS5_IJSI_SC_EEEEEEEvNS4_8identityENS4_23SM90_TMA_LOAD_MULTICASTES1C_vS1D_EENS_8epilogue10collective6detail29Sm90TmaWarpSpecializedAdapterINS1H_15DefaultEpilogueISK_SL_SL_NS1G_6thread17LinearCombinationISK_Li1EffLNS1L_9ScaleType4KindE0ELNS_15FloatRoundStyleE2ESK_EENS1_15EpilogueDefaultEEEEEvvEEEEvNT_6ParamsE:
[----:B------:R-:W0:Y:S02]  /*0000*/  LDC R1, c[0x0][0x28] ;  /* 0x00000a00ff017b82 */ /* 0x000e240000000800 */
[----:B0-----:R-:W-:Y:S01]  /*0010*/  VIADD R1, R1, 0xfffffa20 ;  /* 0xfffffa2001017836 */ /* 0x001fe20000000000 */
[----:B------:R-:W0:Y:S01]  /*0020*/  S2R R4, SR_TID.X ;  /* 0x0000000000047919 */ /* 0x000e220000002100 */
[----:B------:R-:W-:Y:S01]  /*0030*/  ELECT P0, URZ, PT ;  /* 0x00000000003f782f */ /* 0x000fe20003800000 */
[----:B------:R-:W-:Y:S01]  /*0040*/  BSSY B0, `(.L_x_0) ;  /* 0x0000015000007945 */ /* 0x000fe20003800000 */
[--C-:B0-----:R-:W-:Y:S02]  /*0050*/  SHF.R.U32.HI R0, RZ, 0x5, R4.reuse ;  /* 0x00000005ff007819 */ /* 0x101fe40000011604 */
[----:B------:R-:W-:-:S03]  /*0060*/  SHF.R.U32.HI R2, RZ, 0x7, R4 ;  /* 0x00000007ff027819 */ /* 0x000fc60000011604 */
[----:B------:R-:W0:Y:S04]  /*0070*/  SHFL.IDX PT, R3, R0, RZ, 0x1f ;  /* 0x00001fff00037589 */ /* 0x000e2800000e0000 */
[----:B------:R-:W1:Y:S01]  /*0080*/  SHFL.IDX PT, R2, R2, RZ, 0x1f ;  /* 0x00001fff02027589 */ /* 0x000e6200000e0000 */
[----:B0-----:R-:W-:Y:S02]  /*0090*/  R2UR UR4, R3 ;  /* 0x00000000030472ca */ /* 0x001fe400000e0000 */
[----:B-1----:R-:W-:-:S11]  /*00a0*/  R2UR UR6, R2 ;  /* 0x00000000020672ca */ /* 0x002fd600000e0000 */
[----:B------:R-:W-:Y:S02]  /*00b0*/  USHF.R.S32.HI UR5, URZ, 0x1f, UR4 ;  /* 0x0000001f3f057899 */ /* 0x000fe40008011404 */
[----:B------:R-:W-:Y:S02]  /*00c0*/  ISETP.NE.OR P0, PT, RZ, UR4, !P0 ;  /* 0x00000004ff007c0c */ /* 0x000fe4000c705670 */
[----:B------:R-:W-:-:S04]  /*00d0*/  ULEA.HI UR5, UR5, UR4, URZ, 0x2 ;  /* 0x0000000405057291 */ /* 0x000fc8000f8f103f */
[----:B------:R-:W-:-:S04]  /*00e0*/  ULOP3.LUT UR5, UR5, 0xfffffffc, URZ, 0xc0, !UPT ;  /* 0xfffffffc05057892 */ /* 0x000fc8000f8ec03f */
[----:B------:R-:W-:-:S03]  /*00f0*/  UIADD3 UR8, UR4, -UR5, URZ ;  /* 0x8000000504087290 */ /* 0x000fc6000fffe03f */
[----:B------:R-:W-:Y:S09]  /*0100*/  @P0 BRA `(.L_x_1) ;  /* 0x0000000000200947 */ /* 0x000ff20003800000 */
[----:B------:R-:W-:Y:S02]  /*0110*/  ULDC.64 UR4, c[0x0][0x198] ;  /* 0x0000660000047ab9 */ /* 0x000fe40000000a00 */
[----:B------:R-:W-:Y:S02]  /*0120*/  UIADD3 UR10, UP0, UR4, 0xf0, URZ ;  /* 0x000000f0040a7890 */ /* 0x000fe4000ff1e03f */
[----:B------:R-:W-:Y:S02]  /*0130*/  UIADD3 UR4, UP1, UR4, 0x1f0, URZ ;  /* 0x000001f004047890 */ /* 0x000fe4000ff3e03f */
[----:B------:R-:W-:Y:S02]  /*0140*/  UIADD3.X UR11, URZ, UR5, URZ, UP0, !UPT ;  /* 0x000000053f0b7290 */ /* 0x000fe400087fe43f */
[----:B------:R-:W-:-:S07]  /*0150*/  UIADD3.X UR5, URZ, UR5, URZ, UP1, !UPT ;  /* 0x000000053f057290 */ /* 0x000fce0008ffe43f */
[----:B------:R0:W-:Y:S02]  /*0160*/  UTMACCTL.PF [UR10] ;  /* 0x000000000a0079b9 */ /* 0x0001e40008040000 */
[----:B------:R0:W-:Y:S02]  /*0170*/  UTMACCTL.PF [UR4] ;  /* 0x00000000040079b9 */ /* 0x0001e40008040000 */
[----:B0-----:R-:W-:Y:S01]  /*0180*/  NOP ;  /* 0x0000000000007918 */ /* 0x001fe20000000000 */
.L_x_1:
[----:B------:R-:W-:Y:S05]  /*0190*/  BSYNC B0 ;  /* 0x0000000000007941 */ /* 0x000fea0003800000 */
.L_x_0:
[----:B------:R-:W-:Y:S01]  /*01a0*/  UISETP.NE.AND UP0, UPT, UR8, 0x3, UPT ;  /* 0x000000030800788c */ /* 0x000fe2000bf05270 */
[----:B------:R-:W0:Y:S01]  /*01b0*/  SHFL.IDX PT, R3, R0, RZ, 0x1f ;  /* 0x00001fff00037589 */ /* 0x000e2200000e0000 */
[----:B------:R-:W-:Y:S02]  /*01c0*/  UIADD3 UR10, UR6, -0x1, URZ ;  /* 0xffffffff060a7890 */ /* 0x000fe4000fffe03f */
[----:B------:R-:W-:Y:S01]  /*01d0*/  ISETP.NE.AND P1, PT, RZ, UR6, PT ;  /* 0x00000006ff007c0c */ /* 0x000fe2000bf25270 */
[----:B------:R-:W-:Y:S02]  /*01e0*/  UISETP.EQ.OR UP0, UPT, UR8, URZ, !UP0 ;  /* 0x0000003f0800728c */ /* 0x000fe4000c702670 */
[----:B------:R-:W-:Y:S02]  /*01f0*/  UISETP.GE.U32.AND UP1, UPT, UR10, 0x2, UPT ;  /* 0x000000020a00788c */ /* 0x000fe4000bf26070 */
[----:B------:R-:W-:-:S04]  /*0200*/  UISETP.EQ.AND UP0, UPT, UR6, URZ, UP0 ;  /* 0x0000003f0600728c */ /* 0x000fc80008702270 */
[----:B------:R-:W-:-:S04]  /*0210*/  USEL UR4, URZ, 0x1, !UP0 ;  /* 0x000000013f047887 */ /* 0x000fc8000c000000 */
[----:B------:R-:W-:-:S06]  /*0220*/  USEL UR4, UR4, 0x2, UP1 ;  /* 0x0000000204047887 */ /* 0x000fcc0008800000 */
[----:B------:R-:W-:Y:S01]  /*0230*/  IMAD.U32 R2, RZ, RZ, UR4 ;  /* 0x00000004ff027e24 */ /* 0x000fe2000f8e00ff */
[----:B0-----:R-:W-:-:S04]  /*0240*/  ISETP.NE.AND P0, PT, R3, RZ, PT ;  /* 0x000000ff0300720c */ /* 0x001fc80003f05270 */
[----:B------:R0:W-:Y:S09]  /*0250*/  STL [R1+0x28c], R2 ;  /* 0x00028c0201007387 */ /* 0x0001f20000100800 */
[----:B0-----:R-:W-:Y:S05]  /*0260*/  @P0 BRA `(.L_x_2) ;  /* 0x0000000000600947 */ /* 0x001fea0003800000 */
[----:B------:R-:W0:Y:S01]  /*0270*/  S2UR UR9, SR_CgaCtaId ;  /* 0x00000000000979c3 */ /* 0x000e220000008800 */
[----:B------:R-:W-:Y:S01]  /*0280*/  UMOV UR4, 0x400 ;  /* 0x0000040000047882 */ /* 0x000fe20000000000 */
[----:B------:R-:W-:Y:S01]  /*0290*/  UMOV UR5, 0x1 ;  /* 0x0000000100057882 */ /* 0x000fe20000000000 */
[----:B------:R-:W-:Y:S01]  /*02a0*/  UMOV UR6, 0x4 ;  /* 0x0000000400067882 */ /* 0x000fe20000000000 */
[----:B------:R-:W-:Y:S01]  /*02b0*/  ELECT P0, URZ, PT ;  /* 0x00000000003f782f */ /* 0x000fe20003800000 */
[----:B------:R-:W-:-:S04]  /*02c0*/  UIADD3 UR6, -UR6, 0x100000, URZ ;  /* 0x0010000006067890 */ /* 0x000fc8000fffe13f */
[----:B------:R-:W-:Y:S02]  /*02d0*/  USHF.L.U32 UR7, UR6, 0xb, URZ ;  /* 0x0000000b06077899 */ /* 0x000fe4000800063f */
[----:B------:R-:W-:Y:S02]  /*02e0*/  USHF.L.U32 UR6, UR6, 0x1, URZ ;  /* 0x0000000106067899 */ /* 0x000fe4000800063f */
[----:B0-----:R-:W-:Y:S02]  /*02f0*/  ULEA UR9, UR9, UR4, 0x18 ;  /* 0x0000000409097291 */ /* 0x001fe4000f8ec03f */
[----:B------:R-:W-:-:S04]  /*0300*/  UIADD3 UR4, -UR5, 0x100000, URZ ;  /* 0x0010000005047890 */ /* 0x000fc8000fffe13f */
[----:B------:R-:W-:Y:S02]  /*0310*/  USHF.L.U32 UR5, UR4, 0xb, URZ ;  /* 0x0000000b04057899 */ /* 0x000fe4000800063f */
[----:B------:R-:W-:Y:S01]  /*0320*/  USHF.L.U32 UR4, UR4, 0x1, URZ ;  /* 0x0000000104047899 */ /* 0x000fe2000800063f */
[----:B------:R-:W0:Y:S11]  /*0330*/  FENCE.VIEW.ASYNC.S ;  /* 0x00000000000073c6 */ /* 0x000e360000000000 */
[----:B0-----:R0:W1:Y:S01]  /*0340*/  SYNCS.EXCH.64 URZ, [UR9], UR4 ;  /* 0x00000004093f75b2 */ /* 0x0010620008000100 */
[----:B------:R0:W2:Y:S01]  /*0350*/  SYNCS.EXCH.64 URZ, [UR9+0x28], UR6 ;  /* 0x00002806093f75b2 */ /* 0x0000a20008000100 */
[----:B------:R0:W3:Y:S01]  /*0360*/  SYNCS.EXCH.64 URZ, [UR9+0x8], UR4 ;  /* 0x00000804093f75b2 */ /* 0x0000e20008000100 */
[----:B------:R0:W4:Y:S01]  /*0370*/  SYNCS.EXCH.64 URZ, [UR9+0x30], UR6 ;  /* 0x00003006093f75b2 */ /* 0x0001220008000100 */
[----:B------:R0:W0:Y:S01]  /*0380*/  SYNCS.EXCH.64 URZ, [UR9+0x10], UR4 ;  /* 0x00001004093f75b2 */ /* 0x0000220008000100 */
[----:B------:R0:W0:Y:S01]  /*0390*/  SYNCS.EXCH.64 URZ, [UR9+0x38], UR6 ;  /* 0x00003806093f75b2 */ /* 0x0000220008000100 */
[----:B------:R0:W0:Y:S01]  /*03a0*/  SYNCS.EXCH.64 URZ, [UR9+0x18], UR4 ;  /* 0x00001804093f75b2 */ /* 0x0000220008000100 */
[----:B------:R0:W0:Y:S01]  /*03b0*/  SYNCS.EXCH.64 URZ, [UR9+0x40], UR6 ;  /* 0x00004006093f75b2 */ /* 0x0000220008000100 */
[----:B------:R0:W0:Y:S01]  /*03c0*/  SYNCS.EXCH.64 URZ, [UR9+0x20], UR4 ;  /* 0x00002004093f75b2 */ /* 0x0000220008000100 */
[----:B------:R0:W0:Y:S01]  /*03d0*/  SYNCS.EXCH.64 URZ, [UR9+0x48], UR6 ;  /* 0x00004806093f75b2 */ /* 0x0000220008000100 */
[----:B------:R-:W-:Y:S01]  /*03e0*/  NOP ;  /* 0x0000000000007918 */ /* 0x000fe20000000000 */
.L_x_2:
[----:B------:R-:W-:Y:S01]  /*03f0*/  SHF.R.S32.HI R2, RZ, 0x1f, R4 ;  /* 0x0000001fff027819 */ /* 0x000fe20000011404 */
[----:B------:R-:W5:Y:S01]  /*0400*/  SHFL.IDX PT, R0, R0, RZ, 0x1f ;  /* 0x00001fff00007589 */ /* 0x000f6200000e0000 */
[----:B0-----:R-:W0:Y:S01]  /*0410*/  S2UR UR9, SR_CTAID.X ;  /* 0x00000000000979c3 */ /* 0x001e220000002500 */
[----:B------:R-:W-:Y:S02]  /*0420*/  ELECT P0, URZ, PT ;  /* 0x00000000003f782f */ /* 0x000fe40003800000 */
[----:B------:R-:W-:Y:S01]  /*0430*/  LEA.HI R2, R2, R4, RZ, 0x7 ;  /* 0x0000000402027211 */ /* 0x000fe200078f38ff */
[----:B------:R-:W-:Y:S01]  /*0440*/  ULDC UR4, c[0x0][0x150] ;  /* 0x0000540000047ab9 */ /* 0x000fe20000000800 */
[----:B------:R-:W-:Y:S01]  /*0450*/  SHF.R.S32.HI R6, RZ, 0x1f, R3 ;  /* 0x0000001fff067819 */ /* 0x000fe20000011403 */
[----:B------:R-:W-:Y:S01]  /*0460*/  NOP ;  /* 0x0000000000007918 */ /* 0x000fe20000000000 */
[----:B------:R-:W-:Y:S01]  /*0470*/  LOP3.LUT R2, R2, 0xffffff80, RZ, 0xc0, !PT ;  /* 0xffffff8002027812 */ /* 0x000fe200078ec0ff */
[----:B------:R-:W-:Y:S01]  /*0480*/  NOP ;  /* 0x0000000000007918 */ /* 0x000fe20000000000 */
[----:B------:R-:W-:Y:S01]  /*0490*/  LEA.HI R6, R6, R3, RZ, 0x2 ;  /* 0x0000000306067211 */ /* 0x000fe200078f10ff */
[----:B------:R-:W1:Y:S02]  /*04a0*/  LDC R8, c[0x0][0x144] ;  /* 0x00005100ff087b82 */ /* 0x000e640000000800 */
[----:B------:R-:W-:Y:S01]  /*04b0*/  IMAD.IADD R4, R4, 0x1, -R2 ;  /* 0x0000000104047824 */ /* 0x000fe200078e0a02 */
[----:B------:R-:W-:Y:S01]  /*04c0*/  LOP3.LUT R6, R6, 0x3ffffffc, RZ, 0xc0, !PT ;  /* 0x3ffffffc06067812 */ /* 0x000fe200078ec0ff */
[----:B------:R-:W2:Y:S03]  /*04d0*/  S2R R2, SR_CTAID.Y ;  /* 0x0000000000027919 */ /* 0x000ea60000002600 */
[----:B------:R-:W-:Y:S01]  /*04e0*/  SHF.R.S32.HI R5, RZ, 0x1f, R4 ;  /* 0x0000001fff057819 */ /* 0x000fe20000011404 */
[----:B------:R-:W-:Y:S01]  /*04f0*/  IMAD.IADD R6, R3, 0x1, -R6 ;  /* 0x0000000103067824 */ /* 0x000fe200078e0a06 */
[----:B------:R-:W3:Y:S02]  /*0500*/  LDC R11, c[0x0][0x148] ;  /* 0x00005200ff0b7b82 */ /* 0x000ee40000000800 */
[----:B------:R-:W-:-:S02]  /*0510*/  LEA.HI R5, R5, R4, RZ, 0x3 ;  /* 0x0000000405057211 */ /* 0x000fc400078f18ff */
[----:B-----5:R-:W-:Y:S02]  /*0520*/  ISETP.NE.OR P0, PT, R0, RZ, !P0 ;  /* 0x000000ff0000720c */ /* 0x020fe40004705670 */
[--C-:B------:R-:W-:Y:S02]  /*0530*/  SHF.R.S32.HI R0, RZ, 0x3, R5.reuse ;  /* 0x00000003ff007819 */ /* 0x100fe40000011405 */
[----:B------:R-:W-:Y:S02]  /*0540*/  SHF.R.S32.HI R5, RZ, 0x1f, R5 ;  /* 0x0000001fff057819 */ /* 0x000fe40000011405 */
[----:B0-----:R-:W-:Y:S02]  /*0550*/  I2FP.F32.U32 R7, UR9 ;  /* 0x0000000900077c45 */ /* 0x001fe40008201000 */
[----:B------:R-:W-:-:S03]  /*0560*/  LEA.HI R5, R5, R0, RZ, 0x2 ;  /* 0x0000000005057211 */ /* 0x000fc600078f10ff */
[----:B------:R-:W-:Y:S01]  /*0570*/  FMUL R7, R7, UR4 ;  /* 0x0000000407077c20 */ /* 0x000fe20008400000 */
[----:B------:R-:W-:Y:S01]  /*0580*/  LOP3.LUT R5, R5, 0xfffffffc, RZ, 0xc0, !PT ;  /* 0xfffffffc05057812 */ /* 0x000fe200078ec0ff */
[----:B------:R-:W-:Y:S01]  /*0590*/  VOTEU.ALL UP0, P0 ;  /* 0x00000000003f7886 */ /* 0x000fe20000000000 */
[----:B------:R-:W-:Y:S01]  /*05a0*/  ULDC UR4, c[0x0][0x154] ;  /* 0x0000550000047ab9 */ /* 0x000fe20000000800 */
[----:B------:R-:W-:Y:S02]  /*05b0*/  VOTEU.ALL UP1, P0 ;  /* 0x00000000003f7886 */ /* 0x000fe40000020000 */
[----:B------:R-:W0:Y:S01]  /*05c0*/  F2I.U32.TRUNC.NTZ R7, R7 ;  /* 0x0000000700077305 */ /* 0x000e22000020f000 */
[----:B------:R-:W-:Y:S01]  /*05d0*/  IMAD.IADD R5, R0, 0x1, -R5 ;  /* 0x0000000100057824 */ /* 0x000fe200078e0a05 */
[----:B------:R-:W5:Y:S01]  /*05e0*/  @!UP0 S2UR UR7, SR_CgaCtaId ;  /* 0x00000000000789c3 */ /* 0x000f620000008800 */
[----:B------:R-:W-:Y:S01]  /*05f0*/  @!UP0 UMOV UR6, 0x400 ;  /* 0x0000040000068882 */ /* 0x000fe20000000000 */
[----:B--2---:R-:W-:-:S02]  /*0600*/  I2FP.F32.U32 R9, R2 ;  /* 0x0000000200097245 */ /* 0x004fc40000201000 */
[----:B------:R-:W-:-:S03]  /*0610*/  LEA R5, R6, R5, 0x2 ;  /* 0x0000000506057211 */ /* 0x000fc600078e10ff */
[----:B------:R-:W-:Y:S01]  /*0620*/  FMUL R9, R9, UR4 ;  /* 0x0000000409097c20 */ /* 0x000fe20008400000 */
[----:B------:R-:W-:Y:S01]  /*0630*/  LEA.HI R0, R5, R5, RZ, 0x1 ;  /* 0x0000000505007211 */ /* 0x000fe200078f08ff */
[----:B------:R-:W-:Y:S02]  /*0640*/  UMOV UR4, 0x20 ;  /* 0x0000002000047882 */ /* 0x000fe40000000000 */
[----:B------:R-:W-:-:S04]  /*0650*/  @!UP0 UIADD3 UR4, -UR4, 0x100000, URZ ;  /* 0x0010000004048890 */ /* 0x000fc8000fffe13f */
[----:B------:R-:W-:Y:S02]  /*0660*/  @!UP0 USHF.L.U32 UR5, UR4, 0xb, URZ ;  /* 0x0000000b04058899 */ /* 0x000fe4000800063f */
[----:B------:R-:W-:Y:S01]  /*0670*/  @!UP0 USHF.L.U32 UR4, UR4, 0x1, URZ ;  /* 0x0000000104048899 */ /* 0x000fe2000800063f */
[----:B------:R-:W-:Y:S01]  /*0680*/  LOP3.LUT R6, R0, 0xfffffffe, RZ, 0xc0, !PT ;  /* 0xfffffffe00067812 */ /* 0x000fe200078ec0ff */
[----:B0-----:R-:W-:Y:S01]  /*0690*/  IMAD.MOV R13, RZ, RZ, -R7 ;  /* 0x000000ffff0d7224 */ /* 0x001fe200078e0a07 */
[----:B------:R-:W0:Y:S03]  /*06a0*/  F2I.U32.TRUNC.NTZ R9, R9 ;  /* 0x0000000900097305 */ /* 0x000e26000020f000 */
[----:B-1----:R-:W-:Y:S02]  /*06b0*/  IMAD R0, R8, R13, UR9 ;  /* 0x0000000908007e24 */ /* 0x002fe4000f8e020d */
[----:B------:R-:W-:-:S02]  /*06c0*/  IMAD.IADD R7, R5, 0x1, -R6 ;  /* 0x0000000105077824 */ /* 0x000fc400078e0a06 */
[----:B------:R-:W-:Y:S01]  /*06d0*/  IMAD.SHL.U32 R6, R5, 0x4, RZ ;  /* 0x0000000405067824 */ /* 0x000fe200078e00ff */
[----:B-----5:R-:W-:Y:S02]  /*06e0*/  @!UP0 ULEA UR6, UR7, UR6, 0x18 ;  /* 0x0000000607068291 */ /* 0x020fe4000f8ec03f */
[----:B------:R-:W-:Y:S01]  /*06f0*/  ISETP.NE.AND P2, PT, R7, R0, PT ;  /* 0x000000000700720c */ /* 0x000fe20003f45270 */
[----:B------:R-:W-:Y:S01]  /*0700*/  VOTEU.ALL UP0, P0 ;  /* 0x00000000003f7886 */ /* 0x000fe20000000000 */
[----:B------:R-:W-:Y:S01]  /*0710*/  LOP3.LUT R10, R5, 0xc, R6, 0x78, !PT ;  /* 0x0000000c050a7812 */ /* 0x000fe200078e7806 */
[----:B------:R-:W1:Y:S01]  /*0720*/  LDC R7, c[0x0][0x140] ;  /* 0x00005000ff077b82 */ /* 0x000e620000000800 */
[----:B------:R-:W-:Y:S01]  /*0730*/  LOP3.LUT P0, RZ, R4, 0x7, RZ, 0xc0, !PT ;  /* 0x0000000704ff7812 */ /* 0x000fe2000780c0ff */
[----:B0-----:R-:W-:Y:S02]  /*0740*/  IMAD.MOV R12, RZ, RZ, -R9 ;  /* 0x000000ffff0c7224 */ /* 0x001fe400078e0a09 */
[----:B------:R-:W-:Y:S01]  /*0750*/  IMAD.MOV.U32 R4, RZ, RZ, 0x1 ;  /* 0x00000001ff047424 */ /* 0x000fe200078e00ff */
[C---:B------:R-:W-:Y:S01]  /*0760*/  ISETP.LT.U32.AND P0, PT, R10.reuse, 0x2, !P0 ;  /* 0x000000020a00780c */ /* 0x040fe20004701070 */
[----:B---3--:R-:W-:Y:S01]  /*0770*/  IMAD R6, R11, R12, R2 ;  /* 0x0000000c0b067224 */ /* 0x008fe200078e0202 */
[----:B------:R0:W-:Y:S04]  /*0780*/  STL [R1+0x284], R10 ;  /* 0x0002840a01007387 */ /* 0x0001e80000100800 */
[----:B------:R-:W2:Y:S02]  /*0790*/  FENCE.VIEW.ASYNC.S ;  /* 0x00000000000073c6 */ /* 0x000ea40000000000 */
[----:B--2---:R0:W2:Y:S01]  /*07a0*/  @!UP0 SYNCS.EXCH.64 URZ, [UR6+0x60], UR4 ;  /* 0x00006004063f85b2 */ /* 0x0040a20008000100 */
[----:B------:R-:W-:-:S04]  /*07b0*/  @P2 LEA.HI R5, R10, R10, RZ, 0x1 ;  /* 0x0000000a0a052211 */ /* 0x000fc800078f08ff */
[----:B------:R-:W-:-:S04]  /*07c0*/  @P2 SHF.R.S32.HI R5, RZ, 0x1, R5 ;  /* 0x00000001ff052819 */ /* 0x000fc80000011405 */
[----:B------:R-:W-:Y:S02]  /*07d0*/  @P2 ISETP.NE.AND P3, PT, R5, R6, PT ;  /* 0x000000060500220c */ /* 0x000fe40003f65270 */
[----:B------:R-:W-:Y:S02]  /*07e0*/  SEL R5, RZ, 0x1, !P0 ;  /* 0x00000001ff057807 */ /* 0x000fe40004000000 */
[----:B------:R-:W-:Y:S02]  /*07f0*/  @P2 SEL R4, RZ, 0x1, P3 ;  /* 0x00000001ff042807 */ /* 0x000fe40001800000 */
[----:B-1----:R-:W-:Y:S01]  /*0800*/  ISETP.EQ.U32.AND P4, PT, R7, 0x1, PT ;  /* 0x000000010700780c */ /* 0x002fe20003f82070 */
[----:B------:R0:W1:Y:S01]  /*0810*/  @!UP1 SYNCS.EXCH.64 URZ, [UR6+0x68], UR4 ;  /* 0x00006804063f95b2 */ /* 0x0000620008000100 */
[----:B------:R-:W-:Y:S01]  /*0820*/  LOP3.LUT R4, R4, R5, RZ, 0xc0, !PT ;  /* 0x0000000504047212 */ /* 0x000fe200078ec0ff */
[----:B------:R-:W-:-:S04]  /*0830*/  NOP ;  /* 0x0000000000007918 */ /* 0x000fc80000000000 */
[----:B------:R0:W-:Y:S06]  /*0840*/  STL [R1+0x280], R4 ;  /* 0x0002800401007387 */ /* 0x0001ec0000100800 */
[----:B--2---:R-:W-:Y:S05]  /*0850*/  @!P4 BRA `(.L_x_3) ;  /* 0x000000000008c947 */ /* 0x004fea0003800000 */
[----:B-1--4-:R-:W-:Y:S01]  /*0860*/  UCGABAR_ARV ;  /* 0x00000000000079c7 */ /* 0x012fe20008000000 */
[----:B------:R-:W-:Y:S05]  /*0870*/  BRA `(.L_x_4) ;  /* 0x0000000000047947 */ /* 0x000fea0003800000 */
.L_x_3:
[----:B-1--4-:R-:W-:Y:S01]  /*0880*/  NOP ;  /* 0x0000000000007918 */ /* 0x012fe20000000000 */
.L_x_4:
[----:B0-----:R-:W2:Y:S01]  /*0890*/  LDL.LU R4, [R1+0x288] ;  /* 0x0002880001047983 */ /* 0x001ea20000300800 */
[----:B------:R-:W0:Y:S01]  /*08a0*/  LDC R6, c[0x0][0x65c] ;  /* 0x00019700ff067b82 */ /* 0x000e220000000800 */
[----:B------:R-:W-:Y:S01]  /*08b0*/  IMAD.MOV.U32 R5, RZ, RZ, RZ ;  /* 0x000000ffff057224 */ /* 0x000fe200078e00ff */
[----:B0-----:R-:W-:-:S13]  /*08c0*/  ISETP.NE.AND P2, PT, R6, 0x1, PT ;  /* 0x000000010600780c */ /* 0x001fda0003f45270 */
[----:B------:R-:W0:Y:S01]  /*08d0*/  @P2 LDC R7, c[0x0][0x10] ;  /* 0x00000400ff072b82 */ /* 0x000e220000000800 */
[----:B------:R-:W-:Y:S02]  /*08e0*/  @P2 IMAD.MOV.U32 R3, RZ, RZ, RZ ;  /* 0x000000ffff032224 */ /* 0x000fe400078e00ff */
[----:B------:R-:W-:-:S05]  /*08f0*/  @P2 IMAD.MOV.U32 R13, RZ, RZ, RZ ;  /* 0x000000ffff0d2224 */ /* 0x000fca00078e00ff */
[----:B------:R-:W1:Y:S01]  /*0900*/  @!P2 LDC R9, c[0x0][0xc] ;  /* 0x00000300ff09ab82 */ /* 0x000e620000000800 */
[----:B0-----:R-:W-:-:S04]  /*0910*/  @P2 IMAD.WIDE.U32 R6, R7, UR9, R2 ;  /* 0x0000000907062c25 */ /* 0x001fc8000f8e0002 */
[----:B------:R-:W-:Y:S02]  /*0920*/  @P2 IMAD.MOV.U32 R23, RZ, RZ, R6 ;  /* 0x000000ffff172224 */ /* 0x000fe400078e0006 */
[----:B------:R-:W-:Y:S01]  /*0930*/  @P2 IMAD.IADD R24, R7, 0x1, R13 ;  /* 0x0000000107182824 */ /* 0x000fe200078e020d */
[----:B--2---:R-:W-:-:S04]  /*0940*/  LOP3.LUT R4, R4, 0xfffffff7, RZ, 0xc0, !PT ;  /* 0xfffffff704047812 */ /* 0x004fc800078ec0ff */
[----:B------:R-:W-:-:S05]  /*0950*/  @P2 LOP3.LUT R4, R4, 0x8, RZ, 0xfc, !PT ;  /* 0x0000000804042812 */ /* 0x000fca00078efcff */
[----:B------:R0:W-:Y:S02]  /*0960*/  STL [R1+0x288], R4 ;  /* 0x0002880401007387 */ /* 0x0001e40000100800 */
[----:B0-----:R-:W-:-:S05]  /*0970*/  MOV R4, UR9 ;  /* 0x0000000900047c02 */ /* 0x001fca0008000f00 */
[----:B-1----:R-:W-:-:S04]  /*0980*/  @!P2 IMAD.WIDE.U32 R4, R2, R9, R4 ;  /* 0x000000090204a225 */ /* 0x002fc800078e0004 */
[----:B------:R-:W-:Y:S01]  /*0990*/  @!P2 IMAD.MOV.U32 R24, RZ, RZ, R5 ;  /* 0x000000ffff18a224 */ /* 0x000fe200078e0005 */
[----:B------:R-:W-:-:S05]  /*09a0*/  @!P2 MOV R23, R4 ;  /* 0x000000040017a202 */ /* 0x000fca0000000f00 */
[----:B------:R0:W-:Y:S04]  /*09b0*/  STL [R1+0x2b0], R23 ;  /* 0x0002b01701007387 */ /* 0x0001e80000100800 */
[----:B------:R0:W-:Y:S01]  /*09c0*/  STL [R1+0x29c], R24 ;  /* 0x00029c1801007387 */ /* 0x0001e20000100800 */
[----:B------:R-:W-:Y:S05]  /*09d0*/  @!P4 BRA `(.L_x_5) ;  /* 0x00000000000cc947 */ /* 0x000fea0003800000 */
[----:B------:R-:W-:Y:S01]  /*09e0*/  UCGABAR_WAIT ;  /* 0x0000000000007dc7 */ /* 0x000fe20008000000 */
[----:B------:R-:W-:Y:S01]  /*09f0*/  CCTL.IVALL ;  /* 0x00000000ff00798f */ /* 0x000fe20002000000 */
[----:B------:R-:W-:Y:S05]  /*0a00*/  BRA `(.L_x_6) ;  /* 0x0000000000047947 */ /* 0x000fea0003800000 */
.L_x_5:
[----:B------:R-:W-:Y:S06]  /*0a10*/  BAR.SYNC.DEFER_BLOCKING 0x0 ;  /* 0x0000000000007b1d */ /* 0x000fec0000010000 */
.L_x_6:
[----:B------:R-:W-:Y:S05]  /*0a20*/  @!P1 BRA `(.L_x_7) ;  /* 0x0000024000609947 */ /* 0x000fea0003800000 */
[----:B------:R-:W-:-:S06]  /*0a30*/  UISETP.GT.U32.AND UP0, UPT, UR10, 0x1, UPT ;  /* 0x000000010a00788c */ /* 0x000fcc000bf04070 */
[----:B------:R-:W-:-:S13]  /*0a40*/  PLOP3.LUT P0, PT, PT, PT, UP0, 0x80, 0x0 ;  /* 0x000000000000781c */ /* 0x000fda0003f0f008 */
[----:B------:R-:W-:Y:S05]  /*0a50*/  @P0 EXIT ;  /* 0x000000000000094d */ /* 0x000fea0003800000 */
[----:B------:R-:W-:Y:S01]  /*0a60*/  ULDC.64 UR4, c[0x0][0x650] ;  /* 0x0001940000047ab9 */ /* 0x000fe20000000a00 */
[----:B------:R-:W-:Y:S02]  /*0a70*/  PRMT R6, RZ, 0x7610, R6 ;  /* 0x00007610ff067816 */ /* 0x000fe40000000006 */
[----:B------:R-:W-:Y:S01]  /*0a80*/  ISETP.GE.U32.AND P0, PT, R23, UR4, PT ;  /* 0x0000000417007c0c */ /* 0x000fe2000bf06070 */
[----:B------:R-:W-:Y:S02]  /*0a90*/  UMOV UR4, 0xffffffff ;  /* 0xffffffff00047882 */ /* 0x000fe40000000000 */
[----:B------:R-:W-:Y:S01]  /*0aa0*/  IMAD.U32 R4, RZ, RZ, UR4 ;  /* 0x00000004ff047e24 */ /* 0x000fe2000f8e00ff */
[----:B------:R-:W-:Y:S01]  /*0ab0*/  ISETP.GE.U32.AND.EX P0, PT, R24, UR5, PT, P0 ;  /* 0x0000000518007c0c */ /* 0x000fe2000bf06100 */
[----:B------:R-:W-:Y:S01]  /*0ac0*/  UMOV UR5, 0xffffffff ;  /* 0xffffffff00057882 */ /* 0x000fe20000000000 */
[----:B------:R-:W-:Y:S02]  /*0ad0*/  IMAD.U32 R19, RZ, RZ, UR4 ;  /* 0x00000004ff137e24 */ /* 0x000fe4000f8e00ff */
[----:B------:R1:W-:Y:S01]  /*0ae0*/  STL [R1+0x290], R4 ;  /* 0x0002900401007387 */ /* 0x0003e20000100800 */
[----:B------:R-:W-:-:S08]  /*0af0*/  IMAD.U32 R18, RZ, RZ, UR5 ;  /* 0x00000005ff127e24 */ /* 0x000fd0000f8e00ff */
[----:B------:R-:W-:Y:S05]  /*0b00*/  @P0 BRA `(.L_x_8) ;  /* 0x0000000400480947 */ /* 0x000fea0003800000 */
[----:B------:R-:W2:Y:S01]  /*0b10*/  LDC.64 R14, c[0x0][0x628] ;  /* 0x00018a00ff0e7b82 */ /* 0x000ea20000000a00 */
[----:B-1----:R-:W-:Y:S01]  /*0b20*/  IMAD.MOV.U32 R4, RZ, RZ, R23 ;  /* 0x000000ffff047224 */ /* 0x002fe200078e0017 */
[----:B------:R-:W-:-:S06]  /*0b30*/  MOV R5, R24 ;  /* 0x0000001800057202 */ /* 0x000fcc0000000f00 */
[----:B------:R-:W1:Y:S08]  /*0b40*/  LDC R10, c[0x0][0x630] ;  /* 0x00018c00ff0a7b82 */ /* 0x000e700000000800 */
[----:B------:R-:W3:Y:S01]  /*0b50*/  LDC.64 R16, c[0x0][0x620] ;  /* 0x00018800ff107b82 */ /* 0x000ee20000000a00 */
[----:B--2---:R-:W-:-:S04]  /*0b60*/  ISETP.NE.U32.AND P0, PT, R14, RZ, PT ;  /* 0x000000ff0e00720c */ /* 0x004fc80003f05070 */
[----:B------:R-:W-:-:S13]  /*0b70*/  ISETP.NE.AND.EX P0, PT, R15, RZ, PT, P0 ;  /* 0x000000ff0f00720c */ /* 0x000fda0003f05300 */
[----:B-1-3--:R-:W-:Y:S05]  /*0b80*/  @!P0 BRA `(.L_x_9) ;  /* 0x0000000000288947 */ /* 0x00afea0003800000 */
[----:B------:R-:W1:Y:S02]  /*0b90*/  LDC R9, c[0x0][0x634] ;  /* 0x00018d00ff097b82 */ /* 0x000e640000000800 */
[----:B-1----:R-:W-:-:S05]  /*0ba0*/  IADD3 R9, P0, R23, R9, RZ ;  /* 0x0000000917097210 */ /* 0x002fca0007f1e0ff */
[----:B------:R-:W-:-:S04]  /*0bb0*/  IMAD.X R13, RZ, RZ, R24, P0 ;  /* 0x000000ffff0d7224 */ /* 0x000fc800000e0618 */
[----:B------:R-:W-:-:S04]  /*0bc0*/  IMAD.WIDE.U32 R4, R13, R14, RZ ;  /* 0x0000000e0d047225 */ /* 0x000fc800078e00ff */
[----:B------:R-:W-:-:S04]  /*0bd0*/  IMAD.WIDE.U32 R6, P0, R9, R15, R4 ;  /* 0x0000000f09067225 */ /* 0x000fc80007800004 */
[----:B------:R-:W-:-:S04]  /*0be0*/  IMAD.WIDE.U32 R4, R9, R14, RZ ;  /* 0x0000000e09047225 */ /* 0x000fc800078e00ff */
[----:B------:R-:W-:Y:S01]  /*0bf0*/  IMAD.X R9, RZ, RZ, RZ, P0 ;  /* 0x000000ffff097224 */ /* 0x000fe200000e06ff */
[----:B------:R-:W-:Y:S01]  /*0c00*/  IADD3 RZ, P0, R5, R6, RZ ;  /* 0x0000000605ff7210 */ /* 0x000fe20007f1e0ff */
[----:B------:R-:W-:-:S04]  /*0c10*/  IMAD.MOV.U32 R8, RZ, RZ, R7 ;  /* 0x000000ffff087224 */ /* 0x000fc800078e0007 */
[----:B------:R-:W-:-:S08]  /*0c20*/  IMAD.WIDE.U32.X R4, R13, R15, R8, P0 ;  /* 0x0000000f0d047225 */ /* 0x000fd000000e0408 */
.L_x_9:
[----:B------:R-:W1:Y:S01]  /*0c30*/  LDC.64 R20, c[0x0][0x640] ;  /* 0x00019000ff147b82 */ /* 0x000e620000000a00 */
[-C--:B------:R-:W-:Y:S01]  /*0c40*/  SHF.R.U64 R22, R4, R10.reuse, R5 ;  /* 0x0000000a04167219 */ /* 0x080fe20000001205 */
[----:B------:R-:W-:Y:S01]  /*0c50*/  IMAD.MOV.U32 R4, RZ, RZ, R23 ;  /* 0x000000ffff047224 */ /* 0x000fe200078e0017 */
[----:B------:R-:W-:Y:S01]  /*0c60*/  SHF.R.U32.HI R3, RZ, R10, R5 ;  /* 0x0000000aff037219 */ /* 0x000fe20000011605 */
[----:B0-----:R-:W-:Y:S01]  /*0c70*/  IMAD R23, R11, R12, R2 ;  /* 0x0000000c0b177224 */ /* 0x001fe200078e0202 */
[----:B------:R-:W-:Y:S01]  /*0c80*/  IADD3 R7, P0, RZ, -R22, RZ ;  /* 0x80000016ff077210 */ /* 0x000fe20007f1e0ff */
[----:B------:R-:W-:Y:S01]  /*0c90*/  IMAD.MOV.U32 R11, RZ, RZ, 0x1 ;  /* 0x00000001ff0b7424 */ /* 0x000fe200078e00ff */
[----:B------:R-:W-:Y:S01]  /*0ca0*/  MOV R5, R24 ;  /* 0x0000001800057202 */ /* 0x000fe20000000f00 */
[----:B------:R-:W0:Y:S02]  /*0cb0*/  LDC R8, c[0x0][0x618] ;  /* 0x00018600ff087b82 */ /* 0x000e240000000800 */
[----:B------:R-:W-:-:S02]  /*0cc0*/  IMAD.X R3, RZ, RZ, ~R3, P0 ;  /* 0x000000ffff037224 */ /* 0x000fc400000e0e03 */
[----:B------:R-:W-:-:S04]  /*0cd0*/  IMAD.WIDE.U32 R4, R7, R16, R4 ;  /* 0x0000001007047225 */ /* 0x000fc800078e0004 */
[----:B------:R-:W2:Y:S01]  /*0ce0*/  LDC R14, c[0x0][0x608] ;  /* 0x00018200ff0e7b82 */ /* 0x000ea20000000800 */
[----:B------:R-:W-:-:S04]  /*0cf0*/  IMAD R6, R3, R16, RZ ;  /* 0x0000001003067224 */ /* 0x000fc800078e02ff */
[----:B------:R-:W-:-:S03]  /*0d00*/  IMAD R3, R7, R17, R6 ;  /* 0x0000001107037224 */ /* 0x000fc600078e0206 */
[----:B------:R-:W3:Y:S01]  /*0d10*/  LDC R18, c[0x0][0x658] ;  /* 0x00019600ff127b82 */ /* 0x000ee20000000800 */
[----:B------:R-:W-:Y:S01]  /*0d20*/  IMAD.IADD R3, R5, 0x1, R3 ;  /* 0x0000000105037824 */ /* 0x000fe200078e0203 */
[----:B-1----:R-:W-:Y:S01]  /*0d30*/  ISETP.NE.U32.AND P0, PT, R20, RZ, PT ;  /* 0x000000ff1400720c */ /* 0x002fe20003f05070 */
[----:B------:R-:W-:-:S03]  /*0d40*/  IMAD.MOV.U32 R5, RZ, RZ, -0x1 ;  /* 0xffffffffff057424 */ /* 0x000fc600078e00ff */
[----:B------:R-:W-:Y:S02]  /*0d50*/  ISETP.NE.AND.EX P0, PT, R21, RZ, PT, P0 ;  /* 0x000000ff1500720c */ /* 0x000fe40003f05300 */
[----:B------:R-:W1:Y:S01]  /*0d60*/  LDC R13, c[0x0][0x600] ;  /* 0x00018000ff0d7b82 */ /* 0x000e620000000800 */
[-CC-:B0-----:R-:W-:Y:S02]  /*0d70*/  SHF.R.U64 R10, R4, R8.reuse, R3.reuse ;  /* 0x00000008040a7219 */ /* 0x181fe40000001203 */
[----:B------:R-:W-:-:S05]  /*0d80*/  SHF.R.U32.HI R3, RZ, R8, R3 ;  /* 0x00000008ff037219 */ /* 0x000fca0000011603 */
[----:B------:R-:W0:Y:S01]  /*0d90*/  LDC R15, c[0x0][0x648] ;  /* 0x00019200ff0f7b82 */ /* 0x000e220000000800 */
[-CC-:B--2---:R-:W-:Y:S02]  /*0da0*/  SHF.R.U64 R19, R10, R14.reuse, R3.reuse ;  /* 0x0000000e0a137219 */ /* 0x184fe40000001203 */
[----:B------:R-:W-:-:S05]  /*0db0*/  SHF.R.U32.HI R3, RZ, R14, R3 ;  /* 0x0000000eff037219 */ /* 0x000fca0000011603 */
[----:B------:R-:W2:Y:S01]  /*0dc0*/  LDC R17, c[0x0][0x638] ;  /* 0x00018e00ff117b82 */ /* 0x000ea20000000800 */
[-C--:B---3--:R-:W-:Y:S02]  /*0dd0*/  SHF.L.U32 R2, R5, R18.reuse, RZ ;  /* 0x0000001205027219 */ /* 0x088fe400000006ff */
[--C-:B------:R-:W-:Y:S02]  /*0de0*/  SHF.R.U64 R12, R19, R18, R3.reuse ;  /* 0x00000012130c7219 */ /* 0x100fe40000001203 */
[----:B------:R-:W-:Y:S02]  /*0df0*/  LOP3.LUT R8, RZ, R2, RZ, 0x33, !PT ;  /* 0x00000002ff087212 */ /* 0x000fe400078e33ff */
[----:B------:R-:W-:Y:S01]  /*0e00*/  SHF.R.U32.HI R3, RZ, R18, R3 ;  /* 0x00000012ff037219 */ /* 0x000fe20000011603 */
[----:B------:R-:W3:Y:S01]  /*0e10*/  LDC R16, c[0x0][0x610] ;  /* 0x00018400ff107b82 */ /* 0x000ee20000000800 */
[----:B------:R-:W-:Y:S01]  /*0e20*/  IMAD.MOV.U32 R2, RZ, RZ, R12 ;  /* 0x000000ffff027224 */ /* 0x000fe200078e000c */
[----:B------:R-:W-:Y:S06]  /*0e30*/  @!P0 BRA `(.L_x_10) ;  /* 0x0000000000288947 */ /* 0x000fec0003800000 */
[----:B------:R-:W4:Y:S02]  /*0e40*/  LDC R7, c[0x0][0x64c] ;  /* 0x00019300ff077b82 */ /* 0x000f240000000800 */
[----:B----4-:R-:W-:-:S05]  /*0e50*/  IADD3 R7, P0, R12, R7, RZ ;  /* 0x000000070c077210 */ /* 0x010fca0007f1e0ff */
[----:B------:R-:W-:-:S04]  /*0e60*/  IMAD.X R9, RZ, RZ, R3, P0 ;  /* 0x000000ffff097224 */ /* 0x000fc800000e0603 */
[----:B------:R-:W-:-:S04]  /*0e70*/  IMAD.WIDE.U32 R2, R9, R20, RZ ;  /* 0x0000001409027225 */ /* 0x000fc800078e00ff */
[----:B------:R-:W-:-:S04]  /*0e80*/  IMAD.WIDE.U32 R4, P0, R7, R21, R2 ;  /* 0x0000001507047225 */ /* 0x000fc80007800002 */
[----:B------:R-:W-:Y:S01]  /*0e90*/  IMAD.WIDE.U32 R2, R7, R20, RZ ;  /* 0x0000001407027225 */ /* 0x000fe200078e00ff */
[----:B------:R-:W-:-:S03]  /*0ea0*/  IADD3.X R7, RZ, RZ, RZ, P0, !PT ;  /* 0x000000ffff077210 */ /* 0x000fc600007fe4ff */
[----:B------:R-:W-:Y:S01]  /*0eb0*/  IMAD.MOV.U32 R6, RZ, RZ, R5 ;  /* 0x000000ffff067224 */ /* 0x000fe200078e0005 */
[----:B------:R-:W-:-:S05]  /*0ec0*/  IADD3 RZ, P0, R3, R4, RZ ;  /* 0x0000000403ff7210 */ /* 0x000fca0007f1e0ff */
[----:B------:R-:W-:-:S08]  /*0ed0*/  IMAD.WIDE.U32.X R2, R9, R21, R6, P0 ;  /* 0x0000001509027225 */ /* 0x000fd000000e0406 */
.L_x_10:
[----:B0-----:R-:W-:Y:S01]  /*0ee0*/  SHF.R.U64 R4, R2, R15, R3 ;  /* 0x0000000f02047219 */ /* 0x001fe20000001203 */
[----:B-1----:R-:W-:Y:S01]  /*0ef0*/  VIADD R5, R13, 0xffffffff ;  /* 0xffffffff0d057836 */ /* 0x002fe20000000000 */
[----:B------:R-:W-:Y:S02]  /*0f00*/  SHF.L.U32 R2, R11, R18, RZ ;  /* 0x000000120b027219 */ /* 0x000fe400000006ff */
[----:B------:R-:W-:Y:S01]  /*0f10*/  LOP3.LUT R3, R19, R8, RZ, 0xc0, !PT ;  /* 0x0000000813037212 */ /* 0x000fe200078ec0ff */
[----:B------:R-:W-:Y:S01]  /*0f20*/  IMAD.MOV R6, RZ, RZ, -R4 ;  /* 0x000000ffff067224 */ /* 0x000fe200078e0a04 */
[----:B------:R-:W-:Y:S02]  /*0f30*/  SEL R0, R0, R23, !P2 ;  /* 0x0000001700007207 */ /* 0x000fe40005000000 */
[----:B------:R-:W-:Y:S01]  /*0f40*/  LOP3.LUT R5, R10, R5, RZ, 0xc0, !PT ;  /* 0x000000050a057212 */ /* 0x000fe200078ec0ff */
[----:B------:R-:W-:Y:S01]  /*0f50*/  IMAD R3, R2, R4, R3 ;  /* 0x0000000402037224 */ /* 0x000fe200078e0203 */
[----:B------:R-:W-:Y:S01]  /*0f60*/  R2UR UR6, R22 ;  /* 0x00000000160672ca */ /* 0x000fe200000e0000 */
[----:B--2---:R-:W-:-:S02]  /*0f70*/  IMAD R2, R6, R17, R12 ;  /* 0x0000001106027224 */ /* 0x004fc400078e020c */
[----:B---3--:R-:W-:Y:S02]  /*0f80*/  IMAD R0, R3, R16, R0 ;  /* 0x0000001003007224 */ /* 0x008fe400078e0200 */
[----:B------:R-:W-:Y:S02]  /*0f90*/  IMAD R3, R2, R13, R5 ;  /* 0x0000000d02037224 */ /* 0x000fe400078e0205 */
[----:B------:R-:W-:-:S03]  /*0fa0*/  IMAD.MOV.U32 R6, RZ, RZ, 0x1 ;  /* 0x00000001ff067424 */ /* 0x000fc600078e00ff */
[----:B------:R-:W-:Y:S02]  /*0fb0*/  SEL R2, R3, R0, !P2 ;  /* 0x0000000003027207 */ /* 0x000fe40005000000 */
[----:B------:R-:W-:Y:S02]  /*0fc0*/  SEL R0, R0, R3, !P2 ;  /* 0x0000000300007207 */ /* 0x000fe40005000000 */
[----:B------:R-:W-:Y:S02]  /*0fd0*/  R2UR UR5, R2 ;  /* 0x00000000020572ca */ /* 0x000fe400000e0000 */
[----:B------:R-:W-:Y:S01]  /*0fe0*/  R2UR UR4, R0 ;  /* 0x00000000000472ca */ /* 0x000fe200000e0000 */
[----:B------:R-:W-:-:S05]  /*0ff0*/  IMAD.U32 R0, RZ, RZ, UR6 ;  /* 0x00000006ff007e24 */ /* 0x000fca000f8e00ff */
[----:B------:R2:W-:Y:S05]  /*1000*/  STL [R1+0x290], R0 ;  /* 0x0002900001007387 */ /* 0x0005ea0000100800 */
[----:B------:R-:W-:Y:S02]  /*1010*/  MOV R18, UR5 ;  /* 0x0000000500127c02 */ /* 0x000fe40008000f00 */
[----:B------:R-:W-:-:S07]  /*1020*/  IMAD.U32 R19, RZ, RZ, UR4 ;  /* 0x00000004ff137e24 */ /* 0x000fce000f8e00ff */
.L_x_8:
[----:B------:R-:W-:-:S08]  /*1030*/  NOP ;  /* 0x0000000000007918 */ /* 0x000fd00000000000 */
[----:B------:R-:W3:Y:S02]  /*1040*/  USETMAXREG.TRY_ALLOC.CTAPOOL UP0, 0xf0 ;  /* 0x000000f0000079c8 */ /* 0x000ee40008000600 */
[----:B---3--:R-:W-:-:S13]  /*1050*/  PLOP3.LUT P0, PT, PT, PT, UP0, 0x80, 0x0 ;  /* 0x000000000000781c */ /* 0x008fda0003f0f008 */
[----:B------:R-:W-:Y:S05]  /*1060*/  @!P0 BRA `(.L_x_8) ;  /* 0xfffffffc00f08947 */ /* 0x000fea000383ffff */
[----:B------:R-:W-:Y:S01]  /*1070*/  ULDC.64 UR4, c[0x0][0x598] ;  /* 0x0001660000047ab9 */ /* 0x000fe20000000a00 */
[----:B------:R-:W-:Y:S01]  /*1080*/  ULDC.64 UR60, c[0x0][0x208] ;  /* 0x00008200003c7ab9 */ /* 0x000fe20000000a00 */
[----:B------:R-:W-:-:S04]  /*1090*/  ISETP.NE.U32.AND P0, PT, RZ, UR4, PT ;  /* 0x00000004ff007c0c */ /* 0x000fc8000bf05070 */
[----:B------:R-:W-:-:S13]  /*10a0*/  ISETP.NE.AND.EX P0, PT, RZ, UR5, PT, P0 ;  /* 0x00000005ff007c0c */ /* 0x000fda000bf05300 */
[----:B------:R-:W-:Y:S05]  /*10b0*/  @!P0 BRA `(.L_x_11) ;  /* 0x00000000001c8947 */ /* 0x000fea0003800000 */
[----:B------:R-:W3:Y:S02]  /*10c0*/  LDC.64 R2, c[0x0][0x598] ;  /* 0x00016600ff027b82 */ /* 0x000ee40000000a00 */
[----:B---3--:R-:W3:Y:S02]  /*10d0*/  LDG.E.64 R2, desc[UR60][R2.64] ;  /* 0x0000003c02027981 */ /* 0x008ee4000c1e1b00 */
[----:B---3--:R-:W-:-:S04]  /*10e0*/  ISETP.NE.U32.AND P0, PT, R2, RZ, PT ;  /* 0x000000ff0200720c */ /* 0x008fc80003f05070 */
[----:B------:R-:W-:-:S13]  /*10f0*/  ISETP.NE.AND.EX P0, PT, R3, RZ, PT, P0 ;  /* 0x000000ff0300720c */ /* 0x000fda0003f05300 */
[----:B------:R-:W-:Y:S05]  /*1100*/  @!P0 BRA `(.L_x_11) ;  /* 0x0000000000088947 */ /* 0x000fea0003800000 */
[----:B------:R3:W5:Y:S01]  /*1110*/  LD.E R2, desc[UR60][R2.64] ;  /* 0x0000003c02027980 */ /* 0x000762000c101900 */
[----:B------:R-:W-:Y:S05]  /*1120*/  BRA `(.L_x_12) ;  /* 0x0000000000247947 */ /* 0x000fea0003800000 */
.L_x_11:
[----:B------:R-:W-:Y:S02]  /*1130*/  ULDC.64 UR4, c[0x0][0x588] ;  /* 0x0001620000047ab9 */ /* 0x000fe40000000a00 */
[----:B------:R-:W-:-:S04]  /*1140*/  ISETP.NE.U32.AND P0, PT, RZ, UR4, PT ;  /* 0x00000004ff007c0c */ /* 0x000fc8000bf05070 */
[----:B------:R-:W-:-:S13]  /*1150*/  ISETP.NE.AND.EX P0, PT, RZ, UR5, PT, P0 ;  /* 0x00000005ff007c0c */ /* 0x000fda000bf05300 */
[----:B------:R-:W-:Y:S05]  /*1160*/  @!P0 BRA `(.L_x_13) ;  /* 0x00000000000c8947 */ /* 0x000fea0003800000 */
[----:B------:R-:W3:Y:S02]  /*1170*/  LDC.64 R2, c[0x0][0x588] ;  /* 0x00016200ff027b82 */ /* 0x000ee40000000a00 */
[----:B---3--:R4:W5:Y:S01]  /*1180*/  LDG.E R2, desc[UR60][R2.64] ;  /* 0x0000003c02027981 */ /* 0x008962000c1e1900 */
[----:B------:R-:W-:Y:S05]  /*1190*/  BRA `(.L_x_12) ;  /* 0x0000000000087947 */ /* 0x000fea0003800000 */
.L_x_13:
[----:B------:R-:W-:Y:S02]  /*11a0*/  ULDC UR4, c[0x0][0x580] ;  /* 0x0001600000047ab9 */ /* 0x000fe40000000800 */
[----:B------:R-:W-:-:S07]  /*11b0*/  IMAD.U32 R2, RZ, RZ, UR4 ;  /* 0x00000004ff027e24 */ /* 0x000fce000f8e00ff */
.L_x_12:
[----:B------:R-:W-:Y:S02]  /*11c0*/  ULDC.64 UR4, c[0x0][0x5a0] ;  /* 0x0001680000047ab9 */ /* 0x000fe40000000a00 */
[----:B------:R-:W-:-:S04]  /*11d0*/  ISETP.NE.U32.AND P0, PT, RZ, UR4, PT ;  /* 0x00000004ff007c0c */ /* 0x000fc8000bf05070 */
[----:B------:R-:W-:-:S13]  /*11e0*/  ISETP.NE.AND.EX P0, PT, RZ, UR5, PT, P0 ;  /* 0x00000005ff007c0c */ /* 0x000fda000bf05300 */
[----:B------:R-:W-:Y:S05]  /*11f0*/  @!P0 BRA `(.L_x_14) ;  /* 0x00000000001c8947 */ /* 0x000fea0003800000 */
[----:B-1----:R-:W1:Y:S02]  /*1200*/  LDC.64 R4, c[0x0][0x5a0] ;  /* 0x00016800ff047b82 */ /* 0x002e640000000a00 */
[----:B-1----:R-:W2:Y:S02]  /*1210*/  LDG.E.64 R4, desc[UR60][R4.64] ;  /* 0x0000003c04047981 */ /* 0x002ea4000c1e1b00 */
[----:B--2---:R-:W-:-:S04]  /*1220*/  ISETP.NE.U32.AND P0, PT, R4, RZ, PT ;  /* 0x000000ff0400720c */ /* 0x004fc80003f05070 */
[----:B------:R-:W-:-:S13]  /*1230*/  ISETP.NE.AND.EX P0, PT, R5, RZ, PT, P0 ;  /* 0x000000ff0500720c */ /* 0x000fda0003f05300 */
[----:B------:R-:W-:Y:S05]  /*1240*/  @!P0 BRA `(.L_x_14) ;  /* 0x0000000000088947 */ /* 0x000fea0003800000 */
[----:B------:R1:W5:Y:S01]  /*1250*/  LD.E R16, desc[UR60][R4.64] ;  /* 0x0000003c04107980 */ /* 0x000362000c101900 */
[----:B------:R-:W-:Y:S05]  /*1260*/  BRA `(.L_x_15) ;  /* 0x0000000000247947 */ /* 0x000fea0003800000 */
.L_x_14:
[----:B------:R-:W-:Y:S02]  /*1270*/  ULDC.64 UR4, c[0x0][0x590] ;  /* 0x0001640000047ab9 */ /* 0x000fe40000000a00 */
[----:B------:R-:W-:-:S04]  /*1280*/  ISETP.NE.U32.AND P0, PT, RZ, UR4, PT ;  /* 0x00000004ff007c0c */ /* 0x000fc8000bf05070 */
[----:B------:R-:W-:-:S13]  /*1290*/  ISETP.NE.AND.EX P0, PT, RZ, UR5, PT, P0 ;  /* 0x00000005ff007c0c */ /* 0x000fda000bf05300 */
[----:B------:R-:W-:Y:S05]  /*12a0*/  @!P0 BRA `(.L_x_16) ;  /* 0x00000000000c8947 */ /* 0x000fea0003800000 */
[----:B------:R-:W0:Y:S02]  /*12b0*/  LDC.64 R16, c[0x0][0x590] ;  /* 0x00016400ff107b82 */ /* 0x000e240000000a00 */
[----:B0-----:R0:W5:Y:S01]  /*12c0*/  LDG.E R16, desc[UR60][R16.64] ;  /* 0x0000003c10107981 */ /* 0x001162000c1e1900 */
[----:B------:R-:W-:Y:S05]  /*12d0*/  BRA `(.L_x_15) ;  /* 0x0000000000087947 */ /* 0x000fea0003800000 */
.L_x_16:
[----:B------:R-:W-:Y:S02]  /*12e0*/  ULDC UR4, c[0x0][0x584] ;  /* 0x0001610000047ab9 */ /* 0x000fe40000000800 */
[----:B------:R-:W-:-:S07]  /*12f0*/  IMAD.U32 R16, RZ, RZ, UR4 ;  /* 0x00000004ff107e24 */ /* 0x000fce000f8e00ff */
.L_x_15:
[----:B------:R-:W-:-:S13]  /*1300*/  LOP3.LUT P0, RZ, R6, 0xff, RZ, 0xc0, !PT ;  /* 0x000000ff06ff7812 */ /* 0x000fda000780c0ff */
[----:B------:R-:W-:Y:S05]  /*1310*/  @!P0 EXIT ;  /* 0x000000000000894d */ /* 0x000fea0003800000 */
[----:B------:R-:W-:Y:S02]  /*1320*/  ULDC UR4, c[0x0][0x28c] ;  /* 0x0000a30000047ab9 */ /* 0x000fe40000000800 */
[----:B------:R-:W-:-:S04]  /*1330*/  UIADD3 UR4, UR4, 0x1f, URZ ;  /* 0x0000001f04047890 */ /* 0x000fc8000fffe03f */
[----:B------:R-:W-:-:S04]  /*1340*/  USHF.R.S32.HI UR5, URZ, 0x1f, UR4 ;  /* 0x0000001f3f057899 */ /* 0x000fc80008011404 */
[----:B------:R-:W-:-:S03]  /*1350*/  ULEA.HI UR5, UR5, UR4, URZ, 0x5 ;  /* 0x0000000405057291 */ /* 0x000fc6000f8f283f */
[----:B------:R-:W-:Y:S01]  /*1360*/  UMOV UR4, URZ ;  /* 0x0000003f00047c82 */ /* 0x000fe20008000000 */
[----:B------:R-:W-:Y:S01]  /*1370*/  USHF.R.S32.HI UR6, URZ, 0x5, UR5 ;  /* 0x000000053f067899 */ /* 0x000fe20008011405 */
[----:B---34-:R-:W-:Y:S02]  /*1380*/  IMAD.U32 R3, RZ, RZ, UR4 ;  /* 0x00000004ff037e24 */ /* 0x018fe4000f8e00ff */
[----:B------:R-:W-:Y:S02]  /*1390*/  UMOV UR5, URZ ;  /* 0x0000003f00057c82 */ /* 0x000fe40008000000 */
[----:B--2---:R-:W-:Y:S01]  /*13a0*/  MOV R0, UR5 ;  /* 0x0000000500007c02 */ /* 0x004fe20008000f00 */
[----:B-1----:R-:W-:-:S05]  /*13b0*/  IMAD.U32 R4, RZ, RZ, UR6 ;  /* 0x00000006ff047e24 */ /* 0x002fca000f8e00ff */
[----:B------:R1:W-:Y:S04]  /*13c0*/  STL [R1+0x2c0], R4 ;  /* 0x0002c00401007387 */ /* 0x0003e80000100800 */
[----:B------:R1:W-:Y:S04]  /*13d0*/  STL [R1+0x2bc], R0 ;  /* 0x0002bc0001007387 */ /* 0x0003e80000100800 */
[----:B------:R1:W-:Y:S02]  /*13e0*/  STL [R1+0x2b8], R3 ;  /* 0x0002b80301007387 */ /* 0x0003e40000100800 */
.L_x_748:
[----:B-1----:R-:W1:Y:S01]  /*13f0*/  S2R R0, SR_TID.X ;  /* 0x0000000000007919 */ /* 0x002e620000002100 */
[----:B------:R-:W2:Y:S01]  /*1400*/  S2UR UR7, SR_CgaCtaId ;  /* 0x00000000000779c3 */ /* 0x000ea20000008800 */
[----:B------:R-:W-:Y:S02]  /*1410*/  UMOV UR6, 0x400 ;  /* 0x0000040000067882 */ /* 0x000fe40000000000 */
[----:B--2---:R-:W-:-:S06]  /*1420*/  ULEA UR8, UR7, UR6, 0x18 ;  /* 0x0000000607087291 */ /* 0x004fcc000f8ec03f */
[----:B0----5:R-:W-:Y:S01]  /*1430*/  IMAD.U32 R17, RZ, RZ, UR8 ;  /* 0x00000008ff117e24 */ /* 0x021fe2000f8e00ff */
[----:B-1----:R-:W-:-:S04]  /*1440*/  LOP3.LUT R0, R0, 0x80, RZ, 0xc0, !PT ;  /* 0x0000008000007812 */ /* 0x002fc800078ec0ff */
[----:B------:R-:W-:-:S06]  /*1450*/  SHF.R.U32.HI R0, RZ, 0x7, R0 ;  /* 0x00000007ff007819 */ /* 0x000fcc0000011600 */
[----:B------:R-:W0:Y:S02]  /*1460*/  SHFL.IDX PT, R0, R0, RZ, 0x1f ;  /* 0x00001fff00007589 */ /* 0x000e2400000e0000 */
[----:B0-----:R-:W-:-:S13]  /*1470*/  R2UR UR4, R0 ;  /* 0x00000000000472ca */ /* 0x001fda00000e0000 */
[----:B------:R-:W-:-:S04]  /*1480*/  ULEA.HI UR5, UR4, UR4, URZ, 0x1 ;  /* 0x0000000404057291 */ /* 0x000fc8000f8f083f */
[----:B------:R-:W-:-:S04]  /*1490*/  ULOP3.LUT UR5, UR5, 0xffffe, URZ, 0xc0, !UPT ;  /* 0x000ffffe05057892 */ /* 0x000fc8000f8ec03f */
[----:B------:R-:W-:-:S03]  /*14a0*/  UIADD3 UR5, UR4, -UR5, URZ ;  /* 0x8000000504057290 */ /* 0x000fc6000fffe03f */
[----:B------:R-:W-:Y:S01]  /*14b0*/  ULDC UR4, c[0x0][0x28c] ;  /* 0x0000a30000047ab9 */ /* 0x000fe20000000800 */
[----:B------:R-:W-:Y:S01]  /*14c0*/  ULEA UR5, UR5, UR8, 0xc ;  /* 0x0000000805057291 */ /* 0x000fe2000f8e603f */
[----:B------:R-:W-:-:S03]  /*14d0*/  ISETP.LT.AND P0, PT, RZ, UR4, PT ;  /* 0x00000004ff007c0c */ /* 0x000fc6000bf01270 */
[----:B------:R-:W-:-:S04]  /*14e0*/  UIADD3 UR5, UR5, 0x100, URZ ;  /* 0x0000010005057890 */ /* 0x000fc8000fffe03f */
[----:B------:R-:W-:-:S04]  /*14f0*/  USHF.R.U32.HI UR5, URZ, 0x4, UR5 ;  /* 0x000000043f057899 */ /* 0x000fc80008011605 */
[----:B------:R-:W-:Y:S02]  /*1500*/  ULOP3.LUT UR36, UR5, 0x3fff, URZ, 0xc0, !UPT ;  /* 0x00003fff05247892 */ /* 0x000fe4000f8ec03f */
[----:B---3--:R-:W-:Y:S10]  /*1510*/  @P0 BRA `(.L_x_17) ;  /* 0x0000000000400947 */ /* 0x008ff40003800000 */
[----:B------:R-:W-:Y:S01]  /*1520*/  MOV R0, 0x0 ;  /* 0x0000000000007802 */ /* 0x000fe20000000f00 */
[----:B------:R-:W-:Y:S01]  /*1530*/  ULDC.64 UR4, c[0x4][0x68] ;  /* 0x01001a0000047ab9 */ /* 0x000fe20000000a00 */
[----:B------:R-:W-:Y:S01]  /*1540*/  ULDC.64 UR6, c[0x4][0x8] ;  /* 0x0100020000067ab9 */ /* 0x000fe20000000a00 */
[----:B------:R-:W-:Y:S01]  /*1550*/  IMAD.U32 R4, RZ, RZ, UR4 ;  /* 0x00000004ff047e24 */ /* 0x000fe2000f8e00ff */
[----:B------:R0:W1:Y:S01]  /*1560*/  LDC.64 R14, c[0x4][R0] ;  /* 0x01000000000e7b82 */ /* 0x0000620000000a00 */
[----:B------:R-:W-:Y:S01]  /*1570*/  IMAD.U32 R5, RZ, RZ, UR5 ;  /* 0x00000005ff057e24 */ /* 0x000fe2000f8e00ff */
[----:B------:R-:W-:Y:S01]  /*1580*/  ULDC.64 UR4, c[0x4][0x70] ;  /* 0x01001c0000047ab9 */ /* 0x000fe20000000a00 */
[----:B------:R-:W-:Y:S01]  /*1590*/  MOV R10, UR6 ;  /* 0x00000006000a7c02 */ /* 0x000fe20008000f00 */
[----:B------:R-:W-:Y:S02]  /*15a0*/  IMAD.U32 R6, RZ, RZ, UR4 ;  /* 0x00000004ff067e24 */ /* 0x000fe4000f8e00ff */
[----:B------:R-:W-:-:S02]  /*15b0*/  IMAD.U32 R7, RZ, RZ, UR5 ;  /* 0x00000005ff077e24 */ /* 0x000fc4000f8e00ff */
[----:B------:R-:W-:Y:S02]  /*15c0*/  IMAD.U32 R11, RZ, RZ, UR7 ;  /* 0x00000007ff0b7e24 */ /* 0x000fe4000f8e00ff */
[----:B------:R-:W-:Y:S02]  /*15d0*/  IMAD.MOV.U32 R8, RZ, RZ, 0x1e1 ;  /* 0x000001e1ff087424 */ /* 0x000fe400078e00ff */
[----:B------:R-:W-:Y:S02]  /*15e0*/  IMAD.MOV.U32 R12, RZ, RZ, 0x1 ;  /* 0x00000001ff0c7424 */ /* 0x000fe400078e00ff */
[----:B0-----:R-:W-:-:S07]  /*15f0*/  IMAD.MOV.U32 R13, RZ, RZ, RZ ;  /* 0x000000ffff0d7224 */ /* 0x001fce00078e00ff */
[----:B------:R-:W-:-:S07]  /*1600*/  LEPC R20, `(.L_x_17) ;  /* 0x000000001014794e */ /* 0x000fce0000000000 */
[----:B-1---5:R-:W-:Y:S05]  /*1610*/  CALL.ABS.NOINC R14 ;  /* 0x000000000e007343 */ /* 0x022fea0003c00000 */
.L_x_17:
[----:B------:R-:W2:Y:S02]  /*1620*/  LDL R20, [R1+0x28c] ;  /* 0x00028c0001147983 */ /* 0x000ea40000100800 */
[----:B--2---:R-:W-:-:S13]  /*1630*/  R2UR UR4, R20 ;  /* 0x00000000140472ca */ /* 0x004fda00000e0000 */
[----:B------:R-:W-:-:S06]  /*1640*/  ULOP3.LUT UR4, UR4, 0x1, URZ, 0xfc, !UPT ;  /* 0x0000000104047892 */ /* 0x000fcc000f8efc3f */
[----:B------:R-:W-:-:S05]  /*1650*/  IMAD.U32 R0, RZ, RZ, UR4 ;  /* 0x00000004ff007e24 */ /* 0x000fca000f8e00ff */
[----:B------:R-:W-:-:S13]  /*1660*/  ISETP.NE.AND P0, PT, R0, 0x3, PT ;  /* 0x000000030000780c */ /* 0x000fda0003f05270 */
[----:B------:R-:W-:Y:S05]  /*1670*/  @!P0 BRA `(.L_x_18) ;  /* 0x0000000000048947 */ /* 0x000fea0003800000 */
[----:B------:R-:W-:Y:S01]  /*1680*/  BPT.TRAP 0x1 ;  /* 0x000000040000795c */ /* 0x000fe20000300000 */
.L_x_18:
[----:B------:R-:W2:Y:S04]  /*1690*/  LDL R0, [R1+0x2bc] ;  /* 0x0002bc0001007983 */ /* 0x000ea80000100800 */
[----:B------:R-:W3:Y:S01]  /*16a0*/  LDL R3, [R1+0x2b8] ;  /* 0x0002b80001037983 */ /* 0x000ee20000100800 */
[----:B------:R-:W-:Y:S02]  /*16b0*/  R2UR UR4, R17 ;  /* 0x00000000110472ca */ /* 0x000fe400000e0000 */
[----:B--2---:R-:W-:Y:S02]  /*16c0*/  R2UR UR5, R0 ;  /* 0x00000000000572ca */ /* 0x004fe400000e0000 */
[----:B---3--:R-:W-:-:S11]  /*16d0*/  R2UR UR6, R3 ;  /* 0x00000000030672ca */ /* 0x008fd600000e0000 */
[----:B------:R-:W-:Y:S02]  /*16e0*/  IMAD.U32 R0, RZ, RZ, UR5 ;  /* 0x00000005ff007e24 */ /* 0x000fe4000f8e00ff */
[----:B------:R-:W-:-:S03]  /*16f0*/  MOV R3, UR6 ;  /* 0x0000000600037c02 */ /* 0x000fc60008000f00 */
[----:B------:R-:W-:Y:S02]  /*1700*/  SHF.L.U32 R0, R0, 0x1f, RZ ;  /* 0x0000001f00007819 */ /* 0x000fe400000006ff */
[----:B------:R-:W-:-:S04]  /*1710*/  LEA R3, R3, UR4, 0x3 ;  /* 0x0000000403037c11 */ /* 0x000fc8000f8e18ff */
[----:B------:R0:W1:Y:S01]  /*1720*/  SYNCS.PHASECHK.TRANS64.TRYWAIT P1, [R3+URZ], R0 ;  /* 0x00000000030075a7 */ /* 0x000062000802017f */
[----:B------:R-:W-:Y:S05]  /*1730*/  @!P0 BRA `(.L_x_19) ;  /* 0x0000000000048947 */ /* 0x000fea0003800000 */
[----:B------:R-:W-:Y:S01]  /*1740*/  BPT.TRAP 0x1 ;  /* 0x000000040000795c */ /* 0x000fe20000300000 */
.L_x_19:
[----:B-1----:R-:W-:Y:S05]  /*1750*/  @P1 BRA `(.L_x_20) ;  /* 0x0000000000081947 */ /* 0x002fea0003800000 */
[----:B------:R-:W1:Y:S02]  /*1760*/  SYNCS.PHASECHK.TRANS64.TRYWAIT P1, [R3+URZ], R0 ;  /* 0x00000000030075a7 */ /* 0x000e64000802017f */
[----:B-1----:R-:W-:Y:S05]  /*1770*/  @!P1 BRA `(.L_x_21) ;  /* 0x0000024800d89947 */ /* 0x002fea0003800000 */
.L_x_20:
[----:B------:R-:W2:Y:S02]  /*1780*/  LDL R4, [R1+0x2c0] ;  /* 0x0002c00001047983 */ /* 0x000ea40000100800 */
[----:B--2---:R-:W-:-:S13]  /*1790*/  R2UR UR5, R4 ;  /* 0x00000000040572ca */ /* 0x004fda00000e0000 */
[----:B------:R-:W-:-:S04]  /*17a0*/  UISETP.LT.AND UP0, UPT, UR5, 0x1, UPT ;  /* 0x000000010500788c */ /* 0x000fc8000bf01270 */
[----:B------:R-:W-:-:S06]  /*17b0*/  USEL UR4, UR5, 0x1, UP0 ;  /* 0x0000000105047887 */ /* 0x000fcc0008000000 */
[----:B------:R-:W-:-:S05]  /*17c0*/  IMAD.U32 R10, RZ, RZ, UR4 ;  /* 0x00000004ff0a7e24 */ /* 0x000fca000f8e00ff */
[----:B------:R-:W-:Y:S01]  /*17d0*/  IADD3 R10, -R10, UR5, RZ ;  /* 0x000000050a0a7c10 */ /* 0x000fe2000fffe1ff */
[----:B------:R-:W-:Y:S05]  /*17e0*/  WARPSYNC.ALL ;  /* 0x0000000000007948 */ /* 0x000fea0003800000 */
[----:B------:R-:W-:Y:S01]  /*17f0*/  ISETP.GE.AND P1, PT, R10, 0x1, PT ;  /* 0x000000010a00780c */ /* 0x000fe20003f26270 */
[----:B------:R-:W-:Y:S04]  /*1800*/  STL [R1+0x418], R19 ;  /* 0x0004181301007387 */ /* 0x000fe80000100800 */
[----:B------:R-:W-:Y:S04]  /*1810*/  STL [R1+0x414], R18 ;  /* 0x0004141201007387 */ /* 0x000fe80000100800 */
[----:B-----5:R-:W-:Y:S04]  /*1820*/  STL [R1+0x410], R16 ;  /* 0x0004101001007387 */ /* 0x020fe80000100800 */
[----:B------:R-:W-:Y:S04]  /*1830*/  STL [R1+0x40c], R10 ;  /* 0x00040c0a01007387 */ /* 0x000fe80000100800 */
[----:B------:R-:W-:Y:S04]  /*1840*/  STL [R1+0x408], R2 ;  /* 0x0004080201007387 */ /* 0x000fe80000100800 */
[----:B------:R-:W2:Y:S01]  /*1850*/  LDL R12, [R1+0x2b8] ;  /* 0x0002b800010c7983 */ /* 0x000ea20000100800 */
[----:B------:R-:W-:Y:S01]  /*1860*/  R2UR UR4, R17 ;  /* 0x00000000110472ca */ /* 0x000fe200000e0000 */
[----:B------:R-:W-:Y:S01]  /*1870*/  ULOP3.LUT UR6, UR36, 0x10000, URZ, 0xfc, !UPT ;  /* 0x0001000024067892 */ /* 0x000fe2000f8efc3f */
[----:B------:R-:W-:Y:S01]  /*1880*/  WARPGROUP.ARRIVE ;  /* 0x00000000000079c5 */ /* 0x000fe20000000000 */
[----:B------:R-:W-:Y:S01]  /*1890*/  UMOV UR9, 0x80000020 ;  /* 0x8000002000097882 */ /* 0x000fe20000000000 */
[----:B------:R-:W-:Y:S01]  /*18a0*/  UMOV UR11, 0x80000020 ;  /* 0x80000020000b7882 */ /* 0x000fe20000000000 */
[----:B------:R-:W-:Y:S01]  /*18b0*/  STL [R1+0x41c], R17 ;  /* 0x00041c1101007387 */ /* 0x000fe20000100800 */
[----:B------:R-:W-:Y:S01]  /*18c0*/  UMOV UR49, UR9 ;  /* 0x0000000900317c82 */ /* 0x000fe20008000000 */
[----:B------:R-:W-:Y:S01]  /*18d0*/  IMAD.U32 R8, RZ, RZ, UR6 ;  /* 0x00000006ff087e24 */ /* 0x000fe2000f8e00ff */
[----:B------:R-:W-:Y:S01]  /*18e0*/  UMOV UR51, 0x80000020 ;  /* 0x8000002000337882 */ /* 0x000fe20000000000 */
[----:B------:R-:W-:Y:S01]  /*18f0*/  UMOV UR37, UR9 ;  /* 0x0000000900257c82 */ /* 0x000fe20008000000 */
[----:B------:R-:W-:Y:S01]  /*1900*/  UMOV UR39, 0x80000020 ;  /* 0x8000002000277882 */ /* 0x000fe20000000000 */
[----:B------:R-:W-:Y:S01]  /*1910*/  UMOV UR29, UR9 ;  /* 0x00000009001d7c82 */ /* 0x000fe20008000000 */
[----:B------:R-:W-:Y:S01]  /*1920*/  UMOV UR31, 0x80000020 ;  /* 0x80000020001f7882 */ /* 0x000fe20000000000 */
[----:B------:R-:W-:Y:S01]  /*1930*/  UIADD3 UR4, UR4, 0x1e100, URZ ;  /* 0x0001e10004047890 */ /* 0x000fe2000fffe03f */
[----:B01----:R-:W-:Y:S01]  /*1940*/  MOV R0, UR51 ;  /* 0x0000003300007c02 */ /* 0x003fe20008000f00 */
[----:B------:R-:W-:Y:S01]  /*1950*/  UMOV UR17, UR9 ;  /* 0x0000000900117c82 */ /* 0x000fe20008000000 */
[----:B------:R-:W-:Y:S01]  /*1960*/  UMOV UR19, 0x80000020 ;  /* 0x8000002000137882 */ /* 0x000fe20000000000 */
[----:B------:R-:W-:Y:S01]  /*1970*/  USHF.R.U32.HI UR4, URZ, 0x4, UR4 ;  /* 0x000000043f047899 */ /* 0x000fe20008011604 */
[----:B------:R-:W-:Y:S01]  /*1980*/  UMOV UR53, UR9 ;  /* 0x0000000900357c82 */ /* 0x000fe20008000000 */
[----:B------:R-:W-:-:S02]  /*1990*/  UMOV UR55, 0x80000020 ;  /* 0x8000002000377882 */ /* 0x000fc40000000000 */
[----:B------:R-:W-:Y:S01]  /*19a0*/  ULOP3.LUT UR4, UR4, 0x3fff, URZ, 0xc0, !UPT ;  /* 0x00003fff04047892 */ /* 0x000fe2000f8ec03f */
[----:B------:R-:W-:Y:S01]  /*19b0*/  UMOV UR45, UR9 ;  /* 0x00000009002d7c82 */ /* 0x000fe20008000000 */
[----:B------:R-:W-:Y:S01]  /*19c0*/  UMOV UR47, 0x80000020 ;  /* 0x80000020002f7882 */ /* 0x000fe20000000000 */
        /* <DEDUP_REMOVED lines=10> */
[----:B--2---:R-:W-:Y:S01]  /*1a70*/  R2UR UR5, R12 ;  /* 0x000000000c0572ca */ /* 0x004fe200000e0000 */
[----:B------:R-:W-:Y:S04]  /*1a80*/  STL [R1+0x420], R12 ;  /* 0x0004200c01007387 */ /* 0x000fe80000100800 */
[----:B------:R-:W-:Y:S08]  /*1a90*/  STL [R1+0x424], R8 ;  /* 0x0004240801007387 */ /* 0x000ff00000100800 */
[----:B------:R-:W-:-:S02]  /*1aa0*/  UIMAD UR15, UR5, 0x600, UR6 ;  /* 0x00000600050f78a4 */ /* 0x000fc4000f8e0206 */
[----:B------:R-:W-:-:S04]  /*1ab0*/  ULOP3.LUT UR6, UR4, 0x10000, URZ, 0xfc, !UPT ;  /* 0x0001000004067892 */ /* 0x000fc8000f8efc3f */
[----:B------:R-:W-:Y:S01]  /*1ac0*/  UIMAD UR14, UR5, 0x3c0, UR6 ;  /* 0x000003c0050e78a4 */ /* 0x000fe2000f8e0206 */
[----:B------:R-:W-:Y:S01]  /*1ad0*/  UMOV UR8, UR15 ;  /* 0x0000000f00087c82 */ /* 0x000fe20008000000 */
[----:B------:R-:W-:Y:S02]  /*1ae0*/  IMAD.U32 R9, RZ, RZ, UR6 ;  /* 0x00000006ff097e24 */ /* 0x000fe4000f8e00ff */
[----:B------:R-:W-:Y:S01]  /*1af0*/  UIADD3 UR50, UR14, 0x40, URZ ;  /* 0x000000400e327890 */ /* 0x000fe2000fffe03f */
[----:B------:R-:W-:Y:S02]  /*1b00*/  UMOV UR48, UR8 ;  /* 0x0000000800307c82 */ /* 0x000fe40008000000 */
[----:B------:R-:W-:Y:S01]  /*1b10*/  UMOV UR10, UR14 ;  /* 0x0000000e000a7c82 */ /* 0x000fe20008000000 */
[----:B------:R0:W-:Y:S01]  /*1b20*/  STL [R1+0x428], R9 ;  /* 0x0004280901007387 */ /* 0x0001e20000100800 */
[----:B------:R-:W-:Y:S01]  /*1b30*/  HGMMA.64x16x16.F32.BF16 R32, gdesc[UR8], RZ, !UPT, gsb0 ;  /* 0x00200000082079f0 */ /* 0x000fe2000c0018ff */
[----:B------:R-:W-:Y:S01]  /*1b40*/  UIADD3 UR38, UR14, 0x80, URZ ;  /* 0x000000800e267890 */ /* 0x000fe2000fffe03f */
[----:B------:R-:W-:Y:S01]  /*1b50*/  MOV R3, UR50 ;  /* 0x0000003200037c02 */ /* 0x000fe20008000f00 */
[----:B------:R-:W-:Y:S01]  /*1b60*/  UMOV UR36, UR8 ;  /* 0x0000000800247c82 */ /* 0x000fe20008000000 */
[----:B------:R-:W-:Y:S01]  /*1b70*/  UIADD3 UR30, UR14, 0xc0, URZ ;  /* 0x000000c00e1e7890 */ /* 0x000fe2000fffe03f */
        /* <DEDUP_REMOVED lines=17> */
[----:B------:R-:W-:-:S02]  /*1c90*/  UIADD3 UR4, UR14, 0x300, URZ ;  /* 0x000003000e047890 */ /* 0x000fc4000fffe03f */
[----:B------:R-:W-:Y:S02]  /*1ca0*/  UIADD3 UR5, UR14, 0x340, URZ ;  /* 0x000003400e057890 */ /* 0x000fe4000fffe03f */
[----:B------:R-:W-:Y:S01]  /*1cb0*/  UIADD3 UR6, UR14, 0x380, URZ ;  /* 0x000003800e067890 */ /* 0x000fe2000fffe03f */
[----:B------:R-:W-:Y:S02]  /*1cc0*/  WARPGROUP.DEPBAR.LE gsb0, 0x0 ;  /* 0x00008000000079c5 */ /* 0x000fe40000010000 */
[----:B0-----:R-:W-:Y:S01]  /*1cd0*/  WARPGROUP.ARRIVE ;  /* 0x00000000000079c5 */ /* 0x001fe20000000000 */
[----:B------:R-:W-:Y:S01]  /*1ce0*/  IMAD.MOV.U32 R31, RZ, RZ, R32 ;  /* 0x000000ffff1f7224 */ /* 0x000fe200078e0020 */
[----:B------:R-:W-:Y:S01]  /*1cf0*/  MOV R30, R33 ;  /* 0x00000021001e7202 */ /* 0x000fe20000000f00 */
[----:B------:R-:W-:Y:S01]  /*1d00*/  IMAD.MOV.U32 R29, RZ, RZ, R34 ;  /* 0x000000ffff1d7224 */ /* 0x000fe200078e0022 */
[----:B------:R-:W-:Y:S01]  /*1d10*/  MOV R24, R39 ;  /* 0x0000002700187202 */ /* 0x000fe20000000f00 */
[----:B------:R-:W-:Y:S01]  /*1d20*/  IMAD.MOV.U32 R28, RZ, RZ, R35 ;  /* 0x000000ffff1c7224 */ /* 0x000fe200078e0023 */
[----:B------:R-:W-:Y:S01]  /*1d30*/  HGMMA.64x16x16.F32.BF16 R4, gdesc[UR48], RZ, !UPT, gsb0 ;  /* 0x00200000300479f0 */ /* 0x000fe2000c0018ff */
[----:B------:R-:W-:Y:S01]  /*1d40*/  UMOV UR48, UR8 ;  /* 0x0000000800307c82 */ /* 0x000fe20008000000 */
[----:B------:R-:W-:Y:S01]  /*1d50*/  UMOV UR49, UR9 ;  /* 0x0000000900317c82 */ /* 0x000fe20008000000 */
[----:B------:R-:W-:Y:S01]  /*1d60*/  UMOV UR50, UR4 ;  /* 0x0000000400327c82 */ /* 0x000fe20008000000 */
[----:B------:R-:W-:Y:S01]  /*1d70*/  UMOV UR51, 0x80000020 ;  /* 0x8000002000337882 */ /* 0x000fe20000000000 */
[----:B------:R-:W-:Y:S01]  /*1d80*/  UIADD3 UR4, UR15, 0x200, URZ ;  /* 0x000002000f047890 */ /* 0x000fe2000fffe03f */
[----:B------:R-:W-:-:S02]  /*1d90*/  IMAD.MOV.U32 R27, RZ, RZ, R36 ;  /* 0x000000ffff1b7224 */ /* 0x000fc400078e0024 */
[----:B------:R-:W-:Y:S02]  /*1da0*/  IMAD.MOV.U32 R26, RZ, RZ, R37 ;  /* 0x000000ffff1a7224 */ /* 0x000fe400078e0025 */
[----:B------:R-:W-:Y:S01]  /*1db0*/  IMAD.MOV.U32 R25, RZ, RZ, R38 ;  /* 0x000000ffff197224 */ /* 0x000fe200078e0026 */
[----:B------:R-:W-:Y:S02]  /*1dc0*/  WARPGROUP.DEPBAR.LE gsb0, 0x0 ;  /* 0x00008000000079c5 */ /* 0x000fe40000010000 */
[----:B------:R-:W-:Y:S01]  /*1dd0*/  IMAD.MOV.U32 R55, RZ, RZ, R4 ;  /* 0x000000ffff377224 */ /* 0x000fe200078e0004 */
[----:B------:R-:W-:Y:S01]  /*1de0*/  MOV R50, R9 ;  /* 0x0000000900327202 */ /* 0x000fe20000000f00 */
[----:B------:R-:W-:Y:S02]  /*1df0*/  IMAD.MOV.U32 R54, RZ, RZ, R5 ;  /* 0x000000ffff367224 */ /* 0x000fe400078e0005 */
[----:B------:R-:W-:Y:S02]  /*1e00*/  IMAD.MOV.U32 R53, RZ, RZ, R6 ;  /* 0x000000ffff357224 */ /* 0x000fe400078e0006 */
[----:B------:R-:W-:-:S02]  /*1e10*/  IMAD.MOV.U32 R52, RZ, RZ, R7 ;  /* 0x000000ffff347224 */ /* 0x000fc400078e0007 */
[----:B------:R-:W-:Y:S02]  /*1e20*/  IMAD.MOV.U32 R51, RZ, RZ, R8 ;  /* 0x000000ffff337224 */ /* 0x000fe400078e0008 */
[----:B------:R-:W-:Y:S02]  /*1e30*/  IMAD.MOV.U32 R49, RZ, RZ, R10 ;  /* 0x000000ffff317224 */ /* 0x000fe400078e000a */
[----:B------:R-:W-:Y:S02]  /*1e40*/  IMAD.MOV.U32 R48, RZ, RZ, R11 ;  /* 0x000000ffff307224 */ /* 0x000fe400078e000b */
[----:B------:R-:W-:-:S06]  /*1e50*/  WARPGROUP.ARRIVE ;  /* 0x00000000000079c5 */ /* 0x000fcc0000000000 */
[----:B------:R-:W-:Y:S03]  /*1e60*/  HGMMA.64x16x16.F32.BF16 R4, gdesc[UR36], RZ, !UPT, gsb0 ;  /* 0x00200000240479f0 */ /* 0x000fe6000c0018ff */
        /* <DEDUP_REMOVED lines=14> */
[----:B------:R-:W-:Y:S01]  /*1f50*/  IMAD.MOV.U32 R101, RZ, RZ, R6 ;  /* 0x000000ffff657224 */ /* 0x000fe200078e0006 */
[----:B------:R-:W-:Y:S01]  /*1f60*/  MOV R96, R11 ;  /* 0x0000000b00607202 */ /* 0x000fe20000000f00 */
[----:B------:R-:W-:Y:S02]  /*1f70*/  IMAD.MOV.U32 R100, RZ, RZ, R7 ;  /* 0x000000ffff647224 */ /* 0x000fe400078e0007 */
[----:B------:R-:W-:-:S02]  /*1f80*/  IMAD.MOV.U32 R99, RZ, RZ, R8 ;  /* 0x000000ffff637224 */ /* 0x000fc400078e0008 */
        /* <DEDUP_REMOVED lines=14> */
[----:B------:R-:W-:Y:S01]  /*2070*/  HGMMA.64x16x16.F32.BF16 R4, gdesc[UR52], RZ, !UPT, gsb0 ;  /* 0x00200000340479f0 */ /* 0x000fe2000c0018ff */
[----:B------:R-:W-:Y:S01]  /*2080*/  UIADD3 UR52, UR15, 0x2, URZ ;  /* 0x000000020f347890 */ /* 0x000fe2000fffe03f */
[----:B------:R-:W-:Y:S01]  /*2090*/  UMOV UR53, 0x80000020 ;  /* 0x8000002000357882 */ /* 0x000fe20000000000 */
        /* <DEDUP_REMOVED lines=12> */
[----:B------:R-:W-:Y:S01]  /*2160*/  WARPGROUP.ARRIVE ;  /* 0x00000000000079c5 */ /* 0x000fe20000000000 */
[----:B------:R-:W-:Y:S01]  /*2170*/  IMAD.MOV.U32 R171, RZ, RZ, R8 ;  /* 0x000000ffffab7224 */ /* 0x000fe200078e0008 */
[----:B------:R-:W-:Y:S01]  /*2180*/  MOV R168, R11 ;  /* 0x0000000b00a87202 */ /* 0x000fe20000000f00 */
[----:B------:R-:W-:Y:S01]  /*2190*/  IMAD.MOV.U32 R170, RZ, RZ, R9 ;  /* 0x000000ffffaa7224 */ /* 0x000fe200078e0009 */
[----:B------:R-:W-:Y:S01]  /*21a0*/  MOV R174, R5 ;  /* 0x0000000500ae7202 */ /* 0x000fe20000000f00 */
[----:B------:R-:W-:Y:S01]  /*21b0*/  IMAD.MOV.U32 R169, RZ, RZ, R10 ;  /* 0x000000ffffa97224 */ /* 0x000fe200078e000a */
[----:B------:R-:W-:Y:S01]  /*21c0*/  HGMMA.64x16x16.F32.BF16 R208, gdesc[UR40], RZ, !UPT, gsb0 ;  /* 0x0020000028d079f0 */ /* 0x000fe2000c0018ff */
[----:B------:R-:W-:Y:S01]  /*21d0*/  IMAD.MOV.U32 R175, RZ, RZ, R4 ;  /* 0x000000ffffaf7224 */ /* 0x000fe200078e0004 */
[----:B------:R-:W-:Y:S01]  /*21e0*/  MOV R4, UR14 ;  /* 0x0000000e00047c02 */ /* 0x000fe20008000f00 */
[----:B------:R-:W-:Y:S01]  /*21f0*/  IMAD.MOV.U32 R173, RZ, RZ, R6 ;  /* 0x000000ffffad7224 */ /* 0x000fe200078e0006 */
[----:B------:R-:W-:Y:S01]  /*2200*/  UMOV UR14, UR26 ;  /* 0x0000001a000e7c82 */ /* 0x000fe20008000000 */
[----:B------:R-:W-:Y:S01]  /*2210*/  IMAD.MOV.U32 R172, RZ, RZ, R7 ;  /* 0x000000ffffac7224 */ /* 0x000fe200078e0007 */
[----:B------:R-:W-:-:S02]  /*2220*/  WARPGROUP.DEPBAR.LE gsb0, 0x0 ;  /* 0x00008000000079c5 */ /* 0x000fc40000010000 */
[----:B------:R-:W-:Y:S01]  /*2230*/  WARPGROUP.ARRIVE ;  /* 0x00000000000079c5 */ /* 0x000fe20000000000 */
[----:B------:R-:W-:Y:S04]  /*2240*/  STL [R1+0x468], R208 ;  /* 0x000468d001007387 */ /* 0x000fe80000100800 */
[----:B------:R-:W-:Y:S01]  /*2250*/  STL [R1+0x464], R209 ;  /* 0x000464d101007387 */ /* 0x000fe20000100800 */
[----:B------:R-:W-:Y:S03]  /*2260*/  HGMMA.64x16x16.F32.BF16 R184, gdesc[UR56], RZ, !UPT, gsb0 ;  /* 0x0020000038b879f0 */ /* 0x000fe6000c0018ff */
[----:B------:R-:W-:Y:S04]  /*2270*/  STL [R1+0x460], R210 ;  /* 0x000460d201007387 */ /* 0x000fe80000100800 */
[----:B------:R-:W-:Y:S04]  /*2280*/  STL [R1+0x45c], R211 ;  /* 0x00045cd301007387 */ /* 0x000fe80000100800 */
[----:B------:R-:W-:Y:S04]  /*2290*/  STL [R1+0x458], R212 ;  /* 0x000458d401007387 */ /* 0x000fe80000100800 */
[----:B------:R-:W-:Y:S04]  /*22a0*/  STL [R1+0x454], R213 ;  /* 0x000454d501007387 */ /* 0x000fe80000100800 */
[----:B------:R-:W-:Y:S04]  /*22b0*/  STL [R1+0x450], R214 ;  /* 0x000450d601007387 */ /* 0x000fe80000100800 */
[----:B------:R-:W-:Y:S01]  /*22c0*/  STL [R1+0x44c], R215 ;  /* 0x00044cd701007387 */ /* 0x000fe20000100800 */
[----:B------:R-:W-:-:S02]  /*22d0*/  WARPGROUP.DEPBAR.LE gsb0, 0x0 ;  /* 0x00008000000079c5 */ /* 0x000fc40000010000 */
[----:B------:R-:W-:-:S06]  /*22e0*/  WARPGROUP.ARRIVE ;  /* 0x00000000000079c5 */ /* 0x000fcc0000000000 */
[----:B------:R-:W-:Y:S03]  /*22f0*/  HGMMA.64x16x16.F32.BF16 R160, gdesc[UR32], RZ, !UPT, gsb0 ;  /* 0x0020000020a079f0 */ /* 0x000fe6000c0018ff */
[----:B------:R-:W-:Y:S02]  /*2300*/  WARPGROUP.DEPBAR.LE gsb0, 0x0 ;  /* 0x00008000000079c5 */ /* 0x000fe40000010000 */
[----:B------:R-:W-:-:S06]  /*2310*/  WARPGROUP.ARRIVE ;  /* 0x00000000000079c5 */ /* 0x000fcc0000000000 */
[----:B------:R-:W-:Y:S01]  /*2320*/  HGMMA.64x16x16.F32.BF16 R136, gdesc[UR24], RZ, !UPT, gsb0 ;  /* 0x00200000188879f0 */ /* 0x000fe2000c0018ff */
[----:B------:R-:W-:Y:S01]  /*2330*/  UMOV UR24, UR50 ;  /* 0x0000003200187c82 */ /* 0x000fe20008000000 */
[----:B------:R-:W-:Y:S01]  /*2340*/  UMOV UR25, UR51 ;  /* 0x0000003300197c82 */ /* 0x000fe20008000000 */
[----:B------:R-:W-:Y:S02]  /*2350*/  WARPGROUP.DEPBAR.LE gsb0, 0x0 ;  /* 0x00008000000079c5 */ /* 0x000fe40000010000 */
[----:B------:R-:W-:-:S06]  /*2360*/  WARPGROUP.ARRIVE ;  /* 0x00000000000079c5 */ /* 0x000fcc0000000000 */
[----:B------:R-:W-:Y:S03]  /*2370*/  HGMMA.64x16x16.F32.BF16 R112, gdesc[UR20], RZ, !UPT, gsb0 ;  /* 0x00200000147079f0 */ /* 0x000fe6000c0018ff */
[----:B------:R-:W-:Y:S02]  /*2380*/  WARPGROUP.DEPBAR.LE gsb0, 0x0 ;  /* 0x00008000000079c5 */ /* 0x000fe40000010000 */
[----:B------:R-:W-:-:S06]  /*2390*/  WARPGROUP.ARRIVE ;  /* 0x00000000000079c5 */ /* 0x000fcc0000000000 */
[----:B------:R-:W-:Y:S01]  /*23a0*/  HGMMA.64x16x16.F32.BF16 R88, gdesc[UR48], RZ, !UPT, gsb0 ;  /* 0x00200000305879f0 */ /* 0x000fe2000c0018ff */
[----:B------:R-:W-:Y:S01]  /*23b0*/  UMOV UR48, UR8 ;  /* 0x0000000800307c82 */ /* 0x000fe20008000000 */
[----:B------:R-:W-:Y:S01]  /*23c0*/  UMOV UR49, UR9 ;  /* 0x0000000900317c82 */ /* 0x000fe20008000000 */
[----:B------:R-:W-:Y:S01]  /*23d0*/  UMOV UR50, UR5 ;  /* 0x0000000500327c82 */ /* 0x000fe20008000000 */
[----:B------:R-:W-:Y:S01]  /*23e0*/  UMOV UR51, 0x80000020 ;  /* 0x8000002000337882 */ /* 0x000fe20000000000 */
[----:B------:R-:W-:Y:S01]  /*23f0*/  UMOV UR12, UR50 ;  /* 0x00000032000c7c82 */ /* 0x000fe20008000000 */
[----:B------:R-:W-:Y:S01]  /*2400*/  UMOV UR13, UR51 ;  /* 0x00000033000d7c82 */ /* 0x000fe20008000000 */
[----:B------:R-:W-:Y:S01]  /*2410*/  UMOV UR5, 0x80000020 ;  /* 0x8000002000057882 */ /* 0x000fe20000000000 */
        /* <DEDUP_REMOVED lines=9> */
[----:B------:R-:W-:Y:S01]  /*24b0*/  UMOV UR6, UR40 ;  /* 0x0000002800067c82 */ /* 0x000fe20008000000 */
[----:B------:R-:W-:Y:S01]  /*24c0*/  UMOV UR7, UR41 ;  /* 0x0000002900077c82 */ /* 0x000fe20008000000 */
[----:B------:R-:W-:Y:S01]  /*24d0*/  UIADD3 UR8, UR15, 0x400, URZ ;  /* 0x000004000f087890 */ /* 0x000fe2000fffe03f */
[----:B------:R-:W-:-:S02]  /*24e0*/  UMOV UR9, 0x80000020 ;  /* 0x8000002000097882 */ /* 0x000fc40000000000 */
[----:B------:R-:W-:Y:S01]  /*24f0*/  UMOV UR29, UR9 ;  /* 0x00000009001d7c82 */ /* 0x000fe20008000000 */
[----:B------:R-:W-:Y:S01]  /*2500*/  UMOV UR37, UR9 ;  /* 0x0000000900257c82 */ /* 0x000fe20008000000 */
[----:B------:R-:W-:Y:S02]  /*2510*/  UMOV UR45, UR9 ;  /* 0x00000009002d7c82 */ /* 0x000fe40008000000 */
[----:B------:R-:W-:Y:S01]  /*2520*/  UMOV UR28, UR8 ;  /* 0x00000008001c7c82 */ /* 0x000fe20008000000 */
        /* <DEDUP_REMOVED lines=10> */
[----:B------:R-:W-:-:S02]  /*25d0*/  MOV R6, UR9 ;  /* 0x0000000900067c02 */ /* 0x000fc40008000f00 */
[----:B------:R-:W-:Y:S01]  /*25e0*/  MOV R5, UR8 ;  /* 0x0000000800057c02 */ /* 0x000fe20008000f00 */
[----:B------:R-:W-:Y:S02]  /*25f0*/  WARPGROUP.DEPBAR.LE gsb0, 0x0 ;  /* 0x00008000000079c5 */ /* 0x000fe40000010000 */
[----:B------:R-:W-:-:S06]  /*2600*/  WARPGROUP.ARRIVE ;  /* 0x00000000000079c5 */ /* 0x000fcc0000000000 */
[----:B------:R-:W-:Y:S01]  /*2610*/  HGMMA.64x16x16.F32.BF16 R40, gdesc[UR48], RZ, !UPT, gsb0 ;  /* 0x00200000302879f0 */ /* 0x000fe2000c0018ff */
[----:B------:R-:W-:Y:S01]  /*2620*/  R2UR UR51, R0 ;  /* 0x00000000003372ca */ /* 0x000fe200000e0000 */
[----:B------:R-:W-:Y:S01]  /*2630*/  UMOV UR48, UR4 ;  /* 0x0000000400307c82 */ /* 0x000fe20008000000 */
[----:B------:R-:W-:Y:S01]  /*2640*/  R2UR UR50, R3 ;  /* 0x00000000033272ca */ /* 0x000fe200000e0000 */
[----:B------:R-:W-:Y:S01]  /*2650*/  UMOV UR49, UR5 ;  /* 0x0000000500317c82 */ /* 0x000fe20008000000 */
[----:B------:R-:W-:Y:S02]  /*2660*/  MOV R3, UR23 ;  /* 0x0000001700037c02 */ /* 0x000fe40008000f00 */
[----:B------:R-:W-:Y:S01]  /*2670*/  MOV R0, UR22 ;  /* 0x0000001600007c02 */ /* 0x000fe20008000f00 */
[----:B------:R-:W-:Y:S02]  /*2680*/  WARPGROUP.DEPBAR.LE gsb0, 0x0 ;  /* 0x00008000000079c5 */ /* 0x000fe40000010000 */
[----:B------:R-:W-:-:S06]  /*2690*/  WARPGROUP.ARRIVE ;  /* 0x00000000000079c5 */ /* 0x000fcc0000000000 */
[----:B------:R-:W-:Y:S01]  /*26a0*/  HGMMA.64x16x16.F32.BF16 R32, gdesc[UR4], RZ, !UPT, gsb0 ;  /* 0x00200000042079f0 */ /* 0x000fe2000c0018ff */
[----:B------:R-:W-:Y:S01]  /*26b0*/  UMOV UR6, UR12 ;  /* 0x0000000c00067c82 */ /* 0x000fe20008000000 */
[----:B------:R-:W-:Y:S01]  /*26c0*/  UMOV UR7, UR13 ;  /* 0x0000000d00077c82 */ /* 0x000fe20008000000 */
        /* <DEDUP_REMOVED lines=48> */
[----:B------:R-:W-:Y:S01]  /*29d0*/  WARPGROUP.ARRIVE ;  /* 0x00000000000079c5 */ /* 0x000fe20000000000 */
[----:B------:R-:W-:Y:S04]  /*29e0*/  STL.64 [R1+0x40], R192 ;  /* 0x000040c001007387 */ /* 0x000fe80000100a00 */
[----:B------:R-:W-:Y:S01]  /*29f0*/  STL.64 [R1+0x48], R194 ;  /* 0x000048c201007387 */ /* 0x000fe20000100a00 */
[----:B------:R-:W-:Y:S01]  /*2a00*/  HGMMA.64x16x16.F32.BF16 R8, gdesc[UR4], RZ, !UPT, gsb0 ;  /* 0x00200000040879f0 */ /* 0x000fe2000c0018ff */
[----:B------:R-:W-:Y:S01]  /*2a10*/  UMOV UR6, UR30 ;  /* 0x0000001e00067c82 */ /* 0x000fe20008000000 */
[----:B------:R-:W-:Y:S01]  /*2a20*/  UMOV UR7, UR31 ;  /* 0x0000001f00077c82 */ /* 0x000fe20008000000 */
[----:B------:R-:W-:Y:S04]  /*2a30*/  STL.64 [R1+0x50], R196 ;  /* 0x000050c401007387 */ /* 0x000fe80000100a00 */
[----:B------:R0:W-:Y:S01]  /*2a40*/  STL.64 [R1+0x58], R198 ;  /* 0x000058c601007387 */ /* 0x0001e20000100a00 */
[----:B------:R-:W-:-:S02]  /*2a50*/  WARPGROUP.DEPBAR.LE gsb0, 0x0 ;  /* 0x00008000000079c5 */ /* 0x000fc40000010000 */
[----:B0-----:R-:W-:Y:S01]  /*2a60*/  WARPGROUP.ARRIVE ;  /* 0x00000000000079c5 */ /* 0x001fe20000000000 */
[----:B------:R-:W-:Y:S01]  /*2a70*/  IMAD.MOV.U32 R212, RZ, RZ, R12 ;  /* 0x000000ffffd47224 */ /* 0x000fe200078e000c */
[----:B------:R-:W-:Y:S01]  /*2a80*/  MOV R213, R13 ;  /* 0x0000000d00d57202 */ /* 0x000fe20000000f00 */
[----:B------:R-:W-:Y:S02]  /*2a90*/  IMAD.MOV.U32 R208, RZ, RZ, R8 ;  /* 0x000000ffffd07224 */ /* 0x000fe400078e0008 */
[----:B------:R-:W-:Y:S01]  /*2aa0*/  IMAD.MOV.U32 R209, RZ, RZ, R9 ;  /* 0x000000ffffd17224 */ /* 0x000fe200078e0009 */
[----:B------:R-:W-:Y:S01]  /*2ab0*/  HGMMA.64x16x16.F32.BF16 R192, gdesc[UR4], RZ, !UPT, gsb0 ;  /* 0x0020000004c079f0 */ /* 0x000fe2000c0018ff */
[----:B------:R-:W-:Y:S01]  /*2ac0*/  UMOV UR6, UR38 ;  /* 0x0000002600067c82 */ /* 0x000fe20008000000 */
[----:B------:R-:W-:Y:S01]  /*2ad0*/  UMOV UR7, UR39 ;  /* 0x0000002700077c82 */ /* 0x000fe20008000000 */
[----:B------:R-:W-:Y:S02]  /*2ae0*/  IMAD.MOV.U32 R210, RZ, RZ, R10 ;  /* 0x000000ffffd27224 */ /* 0x000fe400078e000a */
[----:B------:R-:W-:-:S02]  /*2af0*/  IMAD.MOV.U32 R214, RZ, RZ, R14 ;  /* 0x000000ffffd67224 */ /* 0x000fc400078e000e */
[----:B------:R-:W-:Y:S02]  /*2b00*/  IMAD.MOV.U32 R215, RZ, RZ, R15 ;  /* 0x000000ffffd77224 */ /* 0x000fe400078e000f */
[----:B------:R-:W-:Y:S01]  /*2b10*/  IMAD.MOV.U32 R211, RZ, RZ, R11 ;  /* 0x000000ffffd37224 */ /* 0x000fe200078e000b */
[----:B------:R-:W-:Y:S02]  /*2b20*/  WARPGROUP.DEPBAR.LE gsb0, 0x0 ;  /* 0x00008000000079c5 */ /* 0x000fe40000010000 */
[----:B------:R-:W-:Y:S04]  /*2b30*/  STL.64 [R1+0x100], R192 ;  /* 0x000100c001007387 */ /* 0x000fe80000100a00 */
[----:B------:R-:W-:Y:S04]  /*2b40*/  STL.64 [R1+0x108], R194 ;  /* 0x000108c201007387 */ /* 0x000fe80000100a00 */
[----:B------:R-:W-:Y:S04]  /*2b50*/  STL.64 [R1+0x110], R196 ;  /* 0x000110c401007387 */ /* 0x000fe80000100a00 */
[----:B------:R0:W-:Y:S02]  /*2b60*/  STL.64 [R1+0x118], R198 ;  /* 0x000118c601007387 */ /* 0x0001e40000100a00 */
[----:B0-----:R-:W-:-:S06]  /*2b70*/  WARPGROUP.ARRIVE ;  /* 0x00000000000079c5 */ /* 0x001fcc0000000000 */
[----:B------:R-:W-:Y:S01]  /*2b80*/  HGMMA.64x16x16.F32.BF16 R192, gdesc[UR4], RZ, !UPT, gsb0 ;  /* 0x0020000004c079f0 */ /* 0x000fe2000c0018ff */
[----:B------:R-:W-:Y:S01]  /*2b90*/  UMOV UR6, UR10 ;  /* 0x0000000a00067c82 */ /* 0x000fe20008000000 */
[----:B------:R-:W-:Y:S01]  /*2ba0*/  UMOV UR7, UR11 ;  /* 0x0000000b00077c82 */ /* 0x000fe20008000000 */
        /* <DEDUP_REMOVED lines=18> */
[----:B------:R-:W-:Y:S01]  /*2cd0*/  UMOV UR6, UR18 ;  /* 0x0000001200067c82 */ /* 0x000fe20008000000 */
[----:B------:R-:W-:Y:S01]  /*2ce0*/  UMOV UR7, UR19 ;  /* 0x0000001300077c82 */ /* 0x000fe20008000000 */
[----:B------:R-:W-:Y:S01]  /*2cf0*/  UMOV UR18, UR42 ;  /* 0x0000002a00127c82 */ /* 0x000fe20008000000 */
[----:B------:R-:W-:Y:S01]  /*2d00*/  UMOV UR19, UR43 ;  /* 0x0000002b00137c82 */ /* 0x000fe20008000000 */
[----:B------:R-:W-:Y:S01]  /*2d10*/  UMOV UR43, 0x80000020 ;  /* 0x80000020002b7882 */ /* 0x000fe20000000000 */
[----:B------:R-:W-:Y:S02]  /*2d20*/  WARPGROUP.DEPBAR.LE gsb0, 0x0 ;  /* 0x00008000000079c5 */ /* 0x000fe40000010000 */
[----:B------:R-:W-:Y:S01]  /*2d30*/  WARPGROUP.ARRIVE ;  /* 0x00000000000079c5 */ /* 0x000fe20000000000 */
[----:B------:R-:W-:Y:S04]  /*2d40*/  STL.64 [R1+0x220], R192 ;  /* 0x000220c001007387 */ /* 0x000fe80000100a00 */
[----:B------:R-:W-:Y:S01]  /*2d50*/  STL.64 [R1+0x228], R194 ;  /* 0x000228c201007387 */ /* 0x000fe20000100a00 */
[----:B------:R-:W-:Y:S01]  /*2d60*/  HGMMA.64x16x16.F32.BF16 R16, gdesc[UR8], RZ, !UPT, gsb0 ;  /* 0x00200000081079f0 */ /* 0x000fe2000c0018ff */
[----:B------:R-:W-:Y:S01]  /*2d70*/  UMOV UR10, UR38 ;  /* 0x00000026000a7c82 */ /* 0x000fe20008000000 */
[----:B------:R-:W-:Y:S01]  /*2d80*/  UMOV UR11, UR39 ;  /* 0x00000027000b7c82 */ /* 0x000fe20008000000 */
[----:B------:R-:W-:Y:S01]  /*2d90*/  STL.64 [R1+0x230], R196 ;  /* 0x000230c401007387 */ /* 0x000fe20000100a00 */
[----:B------:R-:W-:Y:S01]  /*2da0*/  UMOV UR38, UR54 ;  /* 0x0000003600267c82 */ /* 0x000fe20008000000 */
[----:B------:R-:W-:Y:S01]  /*2db0*/  UMOV UR39, UR55 ;  /* 0x0000003700277c82 */ /* 0x000fe20008000000 */
[----:B------:R-:W-:Y:S01]  /*2dc0*/  UMOV UR55, 0x80000020 ;  /* 0x8000002000377882 */ /* 0x000fe20000000000 */
[----:B------:R0:W-:Y:S01]  /*2dd0*/  STL.64 [R1+0x238], R198 ;  /* 0x000238c601007387 */ /* 0x0001e20000100a00 */
[----:B------:R-:W-:-:S02]  /*2de0*/  WARPGROUP.DEPBAR.LE gsb0, 0x0 ;  /* 0x00008000000079c5 */ /* 0x000fc40000010000 */
[----:B0-----:R-:W-:Y:S01]  /*2df0*/  WARPGROUP.ARRIVE ;  /* 0x00000000000079c5 */ /* 0x001fe20000000000 */
[----:B------:R0:W-:Y:S01]  /*2e00*/  STL.64 [R1+0x200], R16 ;  /* 0x0002001001007387 */ /* 0x0001e20000100a00 */
[----:B------:R-:W-:Y:S02]  /*2e10*/  IMAD.MOV.U32 R12, RZ, RZ, R22 ;  /* 0x000000ffff0c7224 */ /* 0x000fe400078e0016 */
[----:B------:R-:W-:Y:S01]  /*2e20*/  IMAD.MOV.U32 R8, RZ, RZ, R21 ;  /* 0x000000ffff087224 */ /* 0x000fe200078e0015 */
[----:B------:R-:W-:Y:S01]  /*2e30*/  STL.64 [R1+0x208], R18 ;  /* 0x0002081201007387 */ /* 0x000fe20000100a00 */
[----:B------:R-:W-:Y:S01]  /*2e40*/  HGMMA.64x16x16.F32.BF16 R192, gdesc[UR48], RZ, !UPT, gsb0 ;  /* 0x0020000030c079f0 */ /* 0x000fe2000c0018ff */
[----:B------:R-:W-:Y:S01]  /*2e50*/  IMAD.MOV.U32 R9, RZ, RZ, R20 ;  /* 0x000000ffff097224 */ /* 0x000fe200078e0014 */
[----:B------:R-:W-:Y:S01]  /*2e60*/  UMOV UR50, UR12 ;  /* 0x0000000c00327c82 */ /* 0x000fe20008000000 */
[----:B------:R-:W-:Y:S01]  /*2e70*/  UMOV UR51, UR13 ;  /* 0x0000000d00337c82 */ /* 0x000fe20008000000 */
[----:B------:R-:W-:Y:S01]  /*2e80*/  UMOV UR12, UR8 ;  /* 0x00000008000c7c82 */ /* 0x000fe20008000000 */
[----:B------:R-:W-:Y:S01]  /*2e90*/  UMOV UR13, UR9 ;  /* 0x00000009000d7c82 */ /* 0x000fe20008000000 */
[----:B------:R-:W-:Y:S01]  /*2ea0*/  UMOV UR48, UR52 ;  /* 0x0000003400307c82 */ /* 0x000fe20008000000 */
[----:B0-----:R-:W-:Y:S01]  /*2eb0*/  MOV R17, R23 ;  /* 0x0000001700117202 */ /* 0x001fe20000000f00 */
[----:B------:R-:W-:-:S04]  /*2ec0*/  UMOV UR49, UR53 ;  /* 0x0000003500317c82 */ /* 0x000fc80008000000 */
[----:B------:R-:W-:Y:S04]  /*2ed0*/  STL [R1+0x438], R17 ;  /* 0x0004381101007387 */ /* 0x000fe80000100800 */
[----:B------:R-:W-:Y:S04]  /*2ee0*/  STL [R1+0x434], R12 ;  /* 0x0004340c01007387 */ /* 0x000fe80000100800 */
[----:B------:R-:W-:Y:S04]  /*2ef0*/  STL [R1+0x430], R8 ;  /* 0x0004300801007387 */ /* 0x000fe80000100800 */
[----:B------:R-:W-:Y:S01]  /*2f00*/  STL [R1+0x42c], R9 ;  /* 0x00042c0901007387 */ /* 0x000fe20000100800 */
[----:B------:R-:W-:-:S03]  /*2f10*/  WARPGROUP.DEPBAR.LE gsb0, 0x0 ;  /* 0x00008000000079c5 */ /* 0x000fc60000010000 */
        /* <DEDUP_REMOVED lines=10> */
[----:B------:R-:W-:Y:S02]  /*2fc0*/  MOV R11, UR11 ;  /* 0x0000000b000b7c02 */ /* 0x000fe40008000f00 */
[----:B------:R-:W-:Y:S01]  /*2fd0*/  MOV R7, UR10 ;  /* 0x0000000a00077c02 */ /* 0x000fe20008000f00 */
[----:B------:R-:W-:Y:S02]  /*2fe0*/  WARPGROUP.DEPBAR.LE gsb0, 0x0 ;  /* 0x00008000000079c5 */ /* 0x000fe40000010000 */
[----:B------:R-:W-:Y:S01]  /*2ff0*/  STL.64 [R1+0x140], R192 ;  /* 0x000140c001007387 */ /* 0x000fe20000100a00 */
[----:B------:R-:W-:-:S02]  /*3000*/  IMAD.MOV.U32 R17, RZ, RZ, R196 ;  /* 0x000000ffff117224 */ /* 0x000fc400078e00c4 */
[----:B------:R-:W-:Y:S01]  /*3010*/  IMAD.MOV.U32 R12, RZ, RZ, R197 ;  /* 0x000000ffff0c7224 */ /* 0x000fe200078e00c5 */
[----:B------:R0:W-:Y:S01]  /*3020*/  STL.64 [R1+0x148], R194 ;  /* 0x000148c201007387 */ /* 0x0001e20000100a00 */
[----:B------:R-:W-:Y:S02]  /*3030*/  IMAD.MOV.U32 R8, RZ, RZ, R198 ;  /* 0x000000ffff087224 */ /* 0x000fe400078e00c6 */
[----:B------:R-:W-:-:S05]  /*3040*/  IMAD.MOV.U32 R9, RZ, RZ, R199 ;  /* 0x000000ffff097224 */ /* 0x000fca00078e00c7 */
[----:B------:R1:W-:Y:S01]  /*3050*/  STL [R1+0x448], R9 ;  /* 0x0004480901007387 */ /* 0x0003e20000100800 */
[----:B0-----:R-:W-:-:S03]  /*3060*/  WARPGROUP.ARRIVE ;  /* 0x00000000000079c5 */ /* 0x001fc60000000000 */
[----:B------:R0:W-:Y:S04]  /*3070*/  STL [R1+0x444], R8 ;  /* 0x0004440801007387 */ /* 0x0001e80000100800 */
[----:B------:R2:W-:Y:S01]  /*3080*/  STL [R1+0x440], R17 ;  /* 0x0004401101007387 */ /* 0x0005e20000100800 */
[----:B------:R-:W-:Y:S01]  /*3090*/  HGMMA.64x16x16.F32.BF16 R192, gdesc[UR28], RZ, !UPT, gsb0 ;  /* 0x002000001cc079f0 */ /* 0x000fe2000c0018ff */
[----:B------:R-:W-:Y:S01]  /*30a0*/  UMOV UR30, UR24 ;  /* 0x00000018001e7c82 */ /* 0x000fe20008000000 */
[----:B------:R-:W-:Y:S01]  /*30b0*/  UMOV UR31, UR25 ;  /* 0x00000019001f7c82 */ /* 0x000fe20008000000 */
[----:B------:R3:W-:Y:S01]  /*30c0*/  STL [R1+0x43c], R12 ;  /* 0x00043c0c01007387 */ /* 0x0007e20000100800 */
[----:B------:R-:W-:Y:S01]  /*30d0*/  UMOV UR28, UR52 ;  /* 0x00000034001c7c82 */ /* 0x000fe20008000000 */
[----:B------:R-:W-:Y:S01]  /*30e0*/  UMOV UR29, UR53 ;  /* 0x00000035001d7c82 */ /* 0x000fe20008000000 */
[----:B------:R-:W-:Y:S01]  /*30f0*/  UMOV UR24, UR52 ;  /* 0x0000003400187c82 */ /* 0x000fe20008000000 */
[----:B------:R-:W-:Y:S01]  /*3100*/  UMOV UR25, UR53 ;  /* 0x0000003500197c82 */ /* 0x000fe20008000000 */
[----:B------:R-:W-:-:S02]  /*3110*/  WARPGROUP.DEPBAR.LE gsb0, 0x0 ;  /* 0x00008000000079c5 */ /* 0x000fc40000010000 */
[----:B------:R-:W-:Y:S01]  /*3120*/  IMAD.MOV.U32 R19, RZ, RZ, R192 ;  /* 0x000000ffff137224 */ /* 0x000fe200078e00c0 */
[----:B------:R-:W-:Y:S01]  /*3130*/  MOV R18, R193 ;  /* 0x000000c100127202 */ /* 0x000fe20000000f00 */
[----:B------:R-:W-:Y:S01]  /*3140*/  IMAD.MOV.U32 R16, RZ, RZ, R194 ;  /* 0x000000ffff107224 */ /* 0x000fe200078e00c2 */
[----:B------:R-:W-:Y:S01]  /*3150*/  MOV R233, R199 ;  /* 0x000000c700e97202 */ /* 0x000fe20000000f00 */
[----:B------:R-:W-:Y:S02]  /*3160*/  IMAD.MOV.U32 R10, RZ, RZ, R195 ;  /* 0x000000ffff0a7224 */ /* 0x000fe400078e00c3 */
[----:B------:R-:W-:Y:S02]  /*3170*/  IMAD.MOV.U32 R2, RZ, RZ, R196 ;  /* 0x000000ffff027224 */ /* 0x000fe400078e00c4 */
[----:B------:R-:W-:Y:S02]  /*3180*/  IMAD.MOV.U32 R235, RZ, RZ, R197 ;  /* 0x000000ffffeb7224 */ /* 0x000fe400078e00c5 */
[----:B------:R-:W-:-:S02]  /*3190*/  IMAD.MOV.U32 R234, RZ, RZ, R198 ;  /* 0x000000ffffea7224 */ /* 0x000fc400078e00c6 */
[----:B------:R-:W-:-:S06]  /*31a0*/  WARPGROUP.ARRIVE ;  /* 0x00000000000079c5 */ /* 0x000fcc0000000000 */
[----:B------:R-:W-:Y:S01]  /*31b0*/  HGMMA.64x16x16.F32.BF16 R192, gdesc[UR4], RZ, !UPT, gsb0 ;  /* 0x0020000004c079f0 */ /* 0x000fe2000c0018ff */
        /* <DEDUP_REMOVED lines=12> */
[----:B------:R-:W-:-:S02]  /*3280*/  WARPGROUP.DEPBAR.LE gsb0, 0x0 ;  /* 0x00008000000079c5 */ /* 0x000fc40000010000 */
[----:B------:R-:W-:Y:S01]  /*3290*/  STL.64 [R1+0x80], R192 ;  /* 0x000080c001007387 */ /* 0x000fe20000100a00 */
[----:B-1----:R-:W-:Y:S02]  /*32a0*/  IMAD.MOV.U32 R9, RZ, RZ, R196 ;  /* 0x000000ffff097224 */ /* 0x002fe400078e00c4 */
[----:B0-----:R-:W-:Y:S01]  /*32b0*/  IMAD.MOV.U32 R8, RZ, RZ, R197 ;  /* 0x000000ffff087224 */ /* 0x001fe200078e00c5 */
[----:B------:R0:W-:Y:S01]  /*32c0*/  STL.64 [R1+0x88], R194 ;  /* 0x000088c201007387 */ /* 0x0001e20000100a00 */
[----:B--2---:R-:W-:Y:S02]  /*32d0*/  IMAD.MOV.U32 R17, RZ, RZ, R198 ;  /* 0x000000ffff117224 */ /* 0x004fe400078e00c6 */
[----:B---3--:R-:W-:Y:S02]  /*32e0*/  IMAD.MOV.U32 R12, RZ, RZ, R199 ;  /* 0x000000ffff0c7224 */ /* 0x008fe400078e00c7 */
[----:B0-----:R-:W-:-:S06]  /*32f0*/  WARPGROUP.ARRIVE ;  /* 0x00000000000079c5 */ /* 0x001fcc0000000000 */
[----:B------:R-:W-:Y:S01]  /*3300*/  HGMMA.64x16x16.F32.BF16 R192, gdesc[UR36], RZ, !UPT, gsb0 ;  /* 0x0020000024c079f0 */ /* 0x000fe2000c0018ff */
[----:B------:R-:W-:Y:S01]  /*3310*/  UMOV UR36, UR52 ;  /* 0x0000003400247c82 */ /* 0x000fe20008000000 */
[----:B------:R-:W-:Y:S01]  /*3320*/  UMOV UR37, UR53 ;  /* 0x0000003500257c82 */ /* 0x000fe20008000000 */
[----:B------:R-:W-:Y:S01]  /*3330*/  UMOV UR39, 0x80000020 ;  /* 0x8000002000277882 */ /* 0x000fe20000000000 */
        /* <DEDUP_REMOVED lines=9> */
[----:B------:R-:W-:Y:S01]  /*33d0*/  UMOV UR44, UR52 ;  /* 0x00000034002c7c82 */ /* 0x000fe20008000000 */
[----:B------:R-:W-:Y:S01]  /*33e0*/  IMAD.MOV.U32 R15, RZ, RZ, R197 ;  /* 0x000000ffff0f7224 */ /* 0x000fe200078e00c5 */
[----:B------:R-:W-:Y:S01]  /*33f0*/  UMOV UR45, UR53 ;  /* 0x00000035002d7c82 */ /* 0x000fe20008000000 */
[----:B------:R-:W-:Y:S01]  /*3400*/  IMAD.MOV.U32 R14, RZ, RZ, R198 ;  /* 0x000000ffff0e7224 */ /* 0x000fe200078e00c6 */
[----:B------:R-:W-:Y:S01]  /*3410*/  UMOV UR47, 0x80000020 ;  /* 0x80000020002f7882 */ /* 0x000fe20000000000 */
[----:B------:R-:W-:-:S02]  /*3420*/  WARPGROUP.DEPBAR.LE gsb0, 0x0 ;  /* 0x00008000000079c5 */ /* 0x000fc40000010000 */
[----:B------:R-:W-:Y:S01]  /*3430*/  WARPGROUP.ARRIVE ;  /* 0x00000000000079c5 */ /* 0x000fe20000000000 */
[----:B------:R0:W-:Y:S04]  /*3440*/  STL.64 [R1+0x2e0], R222 ;  /* 0x0002e0de01007387 */ /* 0x0001e80000100a00 */
[----:B------:R1:W-:Y:S01]  /*3450*/  STL.64 [R1+0x2d8], R220 ;  /* 0x0002d8dc01007387 */ /* 0x0003e20000100a00 */
[----:B------:R-:W-:Y:S01]  /*3460*/  HGMMA.64x16x16.F32.BF16 R192, gdesc[UR16], RZ, !UPT, gsb0 ;  /* 0x0020000010c079f0 */ /* 0x000fe2000c0018ff */
[----:B------:R-:W-:Y:S01]  /*3470*/  UMOV UR16, UR32 ;  /* 0x0000002000107c82 */ /* 0x000fe20008000000 */
[----:B------:R-:W-:Y:S01]  /*3480*/  UMOV UR17, UR33 ;  /* 0x0000002100117c82 */ /* 0x000fe20008000000 */
[----:B------:R2:W-:Y:S01]  /*3490*/  STL.64 [R1+0x2d0], R218 ;  /* 0x0002d0da01007387 */ /* 0x0005e20000100a00 */
[----:B------:R-:W-:Y:S01]  /*34a0*/  UMOV UR18, UR34 ;  /* 0x0000002200127c82 */ /* 0x000fe20008000000 */
[----:B------:R-:W-:Y:S01]  /*34b0*/  UMOV UR19, UR35 ;  /* 0x0000002300137c82 */ /* 0x000fe20008000000 */
[----:B------:R-:W-:Y:S01]  /*34c0*/  UMOV UR32, UR52 ;  /* 0x0000003400207c82 */ /* 0x000fe20008000000 */
[----:B------:R3:W-:Y:S01]  /*34d0*/  STL.64 [R1+0x2c8], R216 ;  /* 0x0002c8d801007387 */ /* 0x0007e20000100a00 */
[----:B0-----:R-:W-:Y:S01]  /*34e0*/  IMAD.MOV.U32 R222, RZ, RZ, R169 ;  /* 0x000000ffffde7224 */ /* 0x001fe200078e00a9 */
[----:B------:R-:W-:Y:S01]  /*34f0*/  UMOV UR33, UR53 ;  /* 0x0000003500217c82 */ /* 0x000fe20008000000 */
[----:B------:R-:W-:Y:S01]  /*3500*/  IMAD.MOV.U32 R223, RZ, RZ, R168 ;  /* 0x000000ffffdf7224 */ /* 0x000fe200078e00a8 */
[----:B-1----:R-:W-:Y:S01]  /*3510*/  MOV R221, R170 ;  /* 0x000000aa00dd7202 */ /* 0x002fe20000000f00 */
[----:B------:R-:W-:-:S02]  /*3520*/  IMAD.MOV.U32 R220, RZ, RZ, R171 ;  /* 0x000000ffffdc7224 */ /* 0x000fc400078e00ab */
[----:B--2---:R-:W-:Y:S02]  /*3530*/  IMAD.MOV.U32 R218, RZ, RZ, R173 ;  /* 0x000000ffffda7224 */ /* 0x004fe400078e00ad */
[----:B------:R-:W-:Y:S02]  /*3540*/  IMAD.MOV.U32 R219, RZ, RZ, R172 ;  /* 0x000000ffffdb7224 */ /* 0x000fe400078e00ac */
[----:B---3--:R-:W-:Y:S02]  /*3550*/  IMAD.MOV.U32 R216, RZ, RZ, R175 ;  /* 0x000000ffffd87224 */ /* 0x008fe400078e00af */
[----:B------:R-:W-:Y:S01]  /*3560*/  IMAD.MOV.U32 R217, RZ, RZ, R174 ;  /* 0x000000ffffd97224 */ /* 0x000fe200078e00ae */
[----:B------:R-:W-:Y:S02]  /*3570*/  WARPGROUP.DEPBAR.LE gsb0, 0x0 ;  /* 0x00008000000079c5 */ /* 0x000fe40000010000 */
[----:B------:R-:W-:Y:S01]  /*3580*/  WARPGROUP.ARRIVE ;  /* 0x00000000000079c5 */ /* 0x000fe20000000000 */
[----:B------:R0:W-:Y:S04]  /*3590*/  STL.64 [R1+0x300], R198 ;  /* 0x000300c601007387 */ /* 0x0001e80000100a00 */
[----:B------:R1:W-:Y:S01]  /*35a0*/  STL.64 [R1+0x2f8], R196 ;  /* 0x0002f8c401007387 */ /* 0x0003e20000100a00 */
[----:B------:R-:W-:Y:S01]  /*35b0*/  HGMMA.64x16x16.F32.BF16 R168, gdesc[UR20], RZ, !UPT, gsb0 ;  /* 0x0020000014a879f0 */ /* 0x000fe2000c0018ff */
[----:B------:R-:W-:Y:S01]  /*35c0*/  R2UR UR23, R3 ;  /* 0x00000000031772ca */ /* 0x000fe200000e0000 */
[----:B------:R-:W-:Y:S01]  /*35d0*/  UMOV UR35, 0x80000020 ;  /* 0x8000002000237882 */ /* 0x000fe20000000000 */
[----:B------:R2:W-:Y:S01]  /*35e0*/  STL.64 [R1+0x2f0], R194 ;  /* 0x0002f0c201007387 */ /* 0x0005e20000100a00 */
[----:B------:R-:W-:Y:S01]  /*35f0*/  R2UR UR22, R0 ;  /* 0x00000000001672ca */ /* 0x000fe200000e0000 */
[----:B------:R-:W-:Y:S01]  /*3600*/  UMOV UR31, 0x80000020 ;  /* 0x80000020001f7882 */ /* 0x000fe20000000000 */
[----:B------:R-:W-:Y:S01]  /*3610*/  UMOV UR27, 0x80000020 ;  /* 0x80000020001b7882 */ /* 0x000fe20000000000 */
[----:B------:R3:W-:Y:S01]  /*3620*/  STL.64 [R1+0x2e8], R192 ;  /* 0x0002e8c001007387 */ /* 0x0007e20000100a00 */
[----:B0-----:R-:W-:Y:S01]  /*3630*/  IMAD.MOV.U32 R198, RZ, RZ, R145 ;  /* 0x000000ffffc67224 */ /* 0x001fe200078e0091 */
[----:B------:R-:W-:Y:S01]  /*3640*/  UMOV UR20, UR52 ;  /* 0x0000003400147c82 */ /* 0x000fe20008000000 */
[----:B------:R-:W-:Y:S01]  /*3650*/  IMAD.MOV.U32 R199, RZ, RZ, R144 ;  /* 0x000000ffffc77224 */ /* 0x000fe200078e0090 */
[----:B------:R-:W-:Y:S01]  /*3660*/  UMOV UR21, UR53 ;  /* 0x0000003500157c82 */ /* 0x000fe20008000000 */
[----:B-1----:R-:W-:-:S02]  /*3670*/  IMAD.MOV.U32 R196, RZ, RZ, R147 ;  /* 0x000000ffffc47224 */ /* 0x002fc400078e0093 */
[----:B------:R-:W-:Y:S01]  /*3680*/  IMAD.MOV.U32 R197, RZ, RZ, R146 ;  /* 0x000000ffffc57224 */ /* 0x000fe200078e0092 */
[----:B--2---:R-:W-:Y:S01]  /*3690*/  MOV R195, R148 ;  /* 0x0000009400c37202 */ /* 0x004fe20000000f00 */
[----:B------:R-:W-:Y:S01]  /*36a0*/  IMAD.MOV.U32 R194, RZ, RZ, R149 ;  /* 0x000000ffffc27224 */ /* 0x000fe200078e0095 */
[----:B------:R-:W-:Y:S01]  /*36b0*/  UMOV UR10, UR22 ;  /* 0x00000016000a7c82 */ /* 0x000fe20008000000 */
[----:B------:R-:W-:Y:S01]  /*36c0*/  UMOV UR11, UR23 ;  /* 0x00000017000b7c82 */ /* 0x000fe20008000000 */
[----:B---3--:R-:W-:Y:S02]  /*36d0*/  IMAD.MOV.U32 R192, RZ, RZ, R151 ;  /* 0x000000ffffc07224 */ /* 0x008fe400078e0097 */
[----:B------:R-:W-:Y:S01]  /*36e0*/  IMAD.MOV.U32 R193, RZ, RZ, R150 ;  /* 0x000000ffffc17224 */ /* 0x000fe200078e0096 */
[----:B------:R-:W-:Y:S02]  /*36f0*/  WARPGROUP.DEPBAR.LE gsb0, 0x0 ;  /* 0x00008000000079c5 */ /* 0x000fe40000010000 */
[----:B------:R-:W-:Y:S01]  /*3700*/  WARPGROUP.ARRIVE ;  /* 0x00000000000079c5 */ /* 0x000fe20000000000 */
[----:B------:R0:W-:Y:S04]  /*3710*/  STL.64 [R1+0x320], R174 ;  /* 0x000320ae01007387 */ /* 0x0001e80000100a00 */
[----:B------:R1:W-:Y:S01]  /*3720*/  STL.64 [R1+0x318], R172 ;  /* 0x000318ac01007387 */ /* 0x0003e20000100a00 */
[----:B------:R-:W-:Y:S01]  /*3730*/  HGMMA.64x16x16.F32.BF16 R144, gdesc[UR16], RZ, !UPT, gsb0 ;  /* 0x00200000109079f0 */ /* 0x000fe2000c0018ff */
[----:B------:R-:W-:Y:S01]  /*3740*/  UMOV UR23, 0x80000020 ;  /* 0x8000002000177882 */ /* 0x000fe20000000000 */
[----:B------:R-:W-:Y:S01]  /*3750*/  UMOV UR16, UR52 ;  /* 0x0000003400107c82 */ /* 0x000fe20008000000 */
[----:B------:R2:W-:Y:S01]  /*3760*/  STL.64 [R1+0x310], R170 ;  /* 0x000310aa01007387 */ /* 0x0005e20000100a00 */
[----:B------:R-:W-:-:S03]  /*3770*/  UMOV UR17, UR53 ;  /* 0x0000003500117c82 */ /* 0x000fc60008000000 */
[----:B------:R3:W-:Y:S01]  /*3780*/  STL.64 [R1+0x308], R168 ;  /* 0x000308a801007387 */ /* 0x0007e20000100a00 */
[----:B0-----:R-:W-:Y:S01]  /*3790*/  IMAD.MOV.U32 R174, RZ, RZ, R121 ;  /* 0x000000ffffae7224 */ /* 0x001fe200078e0079 */
[----:B------:R-:W-:Y:S01]  /*37a0*/  MOV R175, R120 ;  /* 0x0000007800af7202 */ /* 0x000fe20000000f00 */
[----:B-1----:R-:W-:Y:S02]  /*37b0*/  IMAD.MOV.U32 R172, RZ, RZ, R123 ;  /* 0x000000ffffac7224 */ /* 0x002fe400078e007b */
[----:B------:R-:W-:Y:S02]  /*37c0*/  IMAD.MOV.U32 R173, RZ, RZ, R122 ;  /* 0x000000ffffad7224 */ /* 0x000fe400078e007a */
[----:B--2---:R-:W-:Y:S02]  /*37d0*/  IMAD.MOV.U32 R170, RZ, RZ, R125 ;  /* 0x000000ffffaa7224 */ /* 0x004fe400078e007d */
[----:B------:R-:W-:Y:S02]  /*37e0*/  IMAD.MOV.U32 R171, RZ, RZ, R124 ;  /* 0x000000ffffab7224 */ /* 0x000fe400078e007c */
[----:B---3--:R-:W-:Y:S01]  /*37f0*/  IMAD.MOV.U32 R168, RZ, RZ, R127 ;  /* 0x000000ffffa87224 */ /* 0x008fe200078e007f */
[----:B------:R-:W-:Y:S01]  /*3800*/  MOV R169, R126 ;  /* 0x0000007e00a97202 */ /* 0x000fe20000000f00 */
[----:B------:R-:W-:-:S02]  /*3810*/  WARPGROUP.DEPBAR.LE gsb0, 0x0 ;  /* 0x00008000000079c5 */ /* 0x000fc40000010000 */
[----:B------:R-:W-:Y:S01]  /*3820*/  WARPGROUP.ARRIVE ;  /* 0x00000000000079c5 */ /* 0x000fe20000000000 */
[----:B------:R0:W-:Y:S04]  /*3830*/  STL.64 [R1+0x340], R150 ;  /* 0x0003409601007387 */ /* 0x0001e80000100a00 */
[----:B------:R1:W-:Y:S01]  /*3840*/  STL.64 [R1+0x338], R148 ;  /* 0x0003389401007387 */ /* 0x0003e20000100a00 */
[----:B------:R-:W-:Y:S01]  /*3850*/  HGMMA.64x16x16.F32.BF16 R120, gdesc[UR12], RZ, !UPT, gsb0 ;  /* 0x002000000c7879f0 */ /* 0x000fe2000c0018ff */
[----:B------:R-:W-:Y:S01]  /*3860*/  R2UR UR14, R4 ;  /* 0x00000000040e72ca */ /* 0x000fe200000e0000 */
[----:B------:R-:W-:Y:S01]  /*3870*/  UMOV UR19, 0x80000020 ;  /* 0x8000002000137882 */ /* 0x000fe20000000000 */
[----:B------:R2:W-:Y:S01]  /*3880*/  STL.64 [R1+0x330], R146 ;  /* 0x0003309201007387 */ /* 0x0005e20000100a00 */
[----:B------:R-:W-:Y:S01]  /*3890*/  UMOV UR12, UR52 ;  /* 0x00000034000c7c82 */ /* 0x000fe20008000000 */
[----:B------:R-:W-:-:S02]  /*38a0*/  UMOV UR13, UR53 ;  /* 0x00000035000d7c82 */ /* 0x000fc40008000000 */
[----:B------:R3:W-:Y:S01]  /*38b0*/  STL.64 [R1+0x328], R144 ;  /* 0x0003289001007387 */ /* 0x0007e20000100a00 */
[----:B0-----:R-:W-:Y:S02]  /*38c0*/  IMAD.MOV.U32 R150, RZ, RZ, R97 ;  /* 0x000000ffff967224 */ /* 0x001fe400078e0061 */
[----:B------:R-:W-:Y:S01]  /*38d0*/  IMAD.MOV.U32 R151, RZ, RZ, R96 ;  /* 0x000000ffff977224 */ /* 0x000fe200078e0060 */
[----:B-1----:R-:W-:Y:S01]  /*38e0*/  MOV R149, R98 ;  /* 0x0000006200957202 */ /* 0x002fe20000000f00 */
[----:B------:R-:W-:Y:S02]  /*38f0*/  IMAD.MOV.U32 R148, RZ, RZ, R99 ;  /* 0x000000ffff947224 */ /* 0x000fe400078e0063 */
[----:B------:R-:W-:Y:S01]  /*3900*/  UIADD3 UR54, UR14, 0x2, URZ ;  /* 0x000000020e367890 */ /* 0x000fe2000fffe03f */
[----:B--2---:R-:W-:Y:S01]  /*3910*/  IMAD.MOV.U32 R146, RZ, RZ, R101 ;  /* 0x000000ffff927224 */ /* 0x004fe200078e0065 */
[----:B------:R-:W-:Y:S01]  /*3920*/  UIADD3 UR15, UR14, 0x42, URZ ;  /* 0x000000420e0f7890 */ /* 0x000fe2000fffe03f */
[----:B------:R-:W-:Y:S01]  /*3930*/  IMAD.MOV.U32 R147, RZ, RZ, R100 ;  /* 0x000000ffff937224 */ /* 0x000fe200078e0064 */
[----:B------:R-:W-:Y:S01]  /*3940*/  UIADD3 UR18, UR14, 0x82, URZ ;  /* 0x000000820e127890 */ /* 0x000fe2000fffe03f */
[----:B---3--:R-:W-:Y:S01]  /*3950*/  IMAD.MOV.U32 R144, RZ, RZ, R103 ;  /* 0x000000ffff907224 */ /* 0x008fe200078e0067 */
[----:B------:R-:W-:Y:S01]  /*3960*/  UIADD3 UR50, UR14, 0xc2, URZ ;  /* 0x000000c20e327890 */ /* 0x000fe2000fffe03f */
[----:B------:R-:W-:Y:S01]  /*3970*/  IMAD.MOV.U32 R145, RZ, RZ, R102 ;  /* 0x000000ffff917224 */ /* 0x000fe200078e0066 */
[----:B------:R-:W-:-:S02]  /*3980*/  UIADD3 UR46, UR14, 0x102, URZ ;  /* 0x000001020e2e7890 */ /* 0x000fc4000fffe03f */
[----:B------:R-:W-:Y:S02]  /*3990*/  UIADD3 UR42, UR14, 0x142, URZ ;  /* 0x000001420e2a7890 */ /* 0x000fe4000fffe03f */
[----:B------:R-:W-:Y:S02]  /*39a0*/  UIADD3 UR38, UR14, 0x182, URZ ;  /* 0x000001820e267890 */ /* 0x000fe4000fffe03f */
[----:B------:R-:W-:Y:S02]  /*39b0*/  UIADD3 UR34, UR14, 0x1c2, URZ ;  /* 0x000001c20e227890 */ /* 0x000fe4000fffe03f */
[----:B------:R-:W-:Y:S01]  /*39c0*/  UIADD3 UR30, UR14, 0x202, URZ ;  /* 0x000002020e1e7890 */ /* 0x000fe2000fffe03f */
[----:B------:R-:W-:Y:S02]  /*39d0*/  WARPGROUP.DEPBAR.LE gsb0, 0x0 ;  /* 0x00008000000079c5 */ /* 0x000fe40000010000 */
[----:B------:R-:W-:Y:S01]  /*39e0*/  WARPGROUP.ARRIVE ;  /* 0x00000000000079c5 */ /* 0x000fe20000000000 */
[----:B------:R0:W-:Y:S04]  /*39f0*/  STL.64 [R1+0x360], R126 ;  /* 0x0003607e01007387 */ /* 0x0001e80000100a00 */
[----:B------:R1:W-:Y:S01]  /*3a00*/  STL.64 [R1+0x358], R124 ;  /* 0x0003587c01007387 */ /* 0x0003e20000100a00 */
[----:B------:R-:W-:Y:S01]  /*3a10*/  HGMMA.64x16x16.F32.BF16 R96, gdesc[UR8], RZ, !UPT, gsb0 ;  /* 0x00200000086079f0 */ /* 0x000fe2000c0018ff */
[----:B------:R-:W-:-:S02]  /*3a20*/  R2UR UR11, R11 ;  /* 0x000000000b0b72ca */ /* 0x000fc400000e0000 */
[----:B------:R2:W-:Y:S01]  /*3a30*/  STL.64 [R1+0x350], R122 ;  /* 0x0003507a01007387 */ /* 0x0005e20000100a00 */
[----:B------:R-:W-:Y:S02]  /*3a40*/  R2UR UR10, R7 ;  /* 0x00000000070a72ca */ /* 0x000fe400000e0000 */
[----:B------:R-:W-:Y:S01]  /*3a50*/  R2UR UR9, R6 ;  /* 0x00000000060972ca */ /* 0x000fe200000e0000 */
[----:B------:R3:W-:Y:S01]  /*3a60*/  STL.64 [R1+0x348], R120 ;  /* 0x0003487801007387 */ /* 0x0007e20000100a00 */
[----:B0-----:R-:W-:Y:S01]  /*3a70*/  IMAD.MOV.U32 R126, RZ, RZ, R73 ;  /* 0x000000ffff7e7224 */ /* 0x001fe200078e0049 */
[----:B------:R-:W-:Y:S01]  /*3a80*/  R2UR UR8, R5 ;  /* 0x00000000050872ca */ /* 0x000fe200000e0000 */
[----:B------:R-:W-:Y:S02]  /*3a90*/  IMAD.MOV.U32 R127, RZ, RZ, R72 ;  /* 0x000000ffff7f7224 */ /* 0x000fe400078e0048 */
[----:B-1----:R-:W-:Y:S02]  /*3aa0*/  IMAD.MOV.U32 R124, RZ, RZ, R75 ;  /* 0x000000ffff7c7224 */ /* 0x002fe400078e004b */
[----:B------:R-:W-:Y:S01]  /*3ab0*/  IMAD.MOV.U32 R125, RZ, RZ, R74 ;  /* 0x000000ffff7d7224 */ /* 0x000fe200078e004a */
[----:B--2---:R-:W-:Y:S01]  /*3ac0*/  MOV R123, R76 ;  /* 0x0000004c007b7202 */ /* 0x004fe20000000f00 */
[----:B------:R-:W-:-:S02]  /*3ad0*/  IMAD.MOV.U32 R122, RZ, RZ, R77 ;  /* 0x000000ffff7a7224 */ /* 0x000fc400078e004d */
[----:B---3--:R-:W-:Y:S02]  /*3ae0*/  IMAD.MOV.U32 R120, RZ, RZ, R79 ;  /* 0x000000ffff787224 */ /* 0x008fe400078e004f */
[----:B------:R-:W-:Y:S01]  /*3af0*/  IMAD.MOV.U32 R121, RZ, RZ, R78 ;  /* 0x000000ffff797224 */ /* 0x000fe200078e004e */
[----:B------:R-:W-:Y:S02]  /*3b00*/  WARPGROUP.DEPBAR.LE gsb0, 0x0 ;  /* 0x00008000000079c5 */ /* 0x000fe40000010000 */
        /* <DEDUP_REMOVED lines=8> */
[----:B------:R-:W-:-:S02]  /*3b90*/  UMOV UR59, 0x80000020 ;  /* 0x80000020003b7882 */ /* 0x000fc40000000000 */
        /* <DEDUP_REMOVED lines=20> */
[----:B0-----:R-:W-:Y:S02]  /*3ce0*/  IMAD.MOV.U32 R78, RZ, RZ, R25 ;  /* 0x000000ffff4e7224 */ /* 0x001fe400078e0019 */
[----:B------:R-:W-:Y:S01]  /*3cf0*/  IMAD.MOV.U32 R79, RZ, RZ, R24 ;  /* 0x000000ffff4f7224 */ /* 0x000fe200078e0018 */
[----:B-1----:R-:W-:Y:S01]  /*3d00*/  MOV R77, R26 ;  /* 0x0000001a004d7202 */ /* 0x002fe20000000f00 */
[----:B------:R-:W-:Y:S02]  /*3d10*/  IMAD.MOV.U32 R76, RZ, RZ, R27 ;  /* 0x000000ffff4c7224 */ /* 0x000fe400078e001b */
[----:B--2---:R-:W-:Y:S02]  /*3d20*/  IMAD.MOV.U32 R74, RZ, RZ, R29 ;  /* 0x000000ffff4a7224 */ /* 0x004fe400078e001d */
[----:B------:R-:W-:Y:S02]  /*3d30*/  IMAD.MOV.U32 R75, RZ, RZ, R28 ;  /* 0x000000ffff4b7224 */ /* 0x000fe400078e001c */
[----:B---3--:R-:W-:-:S02]  /*3d40*/  IMAD.MOV.U32 R72, RZ, RZ, R31 ;  /* 0x000000ffff487224 */ /* 0x008fc400078e001f */
[----:B------:R-:W-:Y:S01]  /*3d50*/  IMAD.MOV.U32 R73, RZ, RZ, R30 ;  /* 0x000000ffff497224 */ /* 0x000fe200078e001e */
[----:B------:R-:W-:Y:S02]  /*3d60*/  WARPGROUP.DEPBAR.LE gsb0, 0x0 ;  /* 0x00008000000079c5 */ /* 0x000fe40000010000 */
[----:B------:R-:W-:Y:S01]  /*3d70*/  WARPGROUP.ARRIVE ;  /* 0x00000000000079c5 */ /* 0x000fe20000000000 */
[----:B------:R-:W-:Y:S04]  /*3d80*/  STL.64 [R1+0x3c0], R54 ;  /* 0x0003c03601007387 */ /* 0x000fe80000100a00 */
[----:B------:R-:W-:Y:S01]  /*3d90*/  STL.64 [R1+0x3b8], R52 ;  /* 0x0003b83401007387 */ /* 0x000fe20000100a00 */
[----:B------:R-:W-:Y:S01]  /*3da0*/  HGMMA.64x16x16.F32.BF16 R24, gdesc[UR4], RZ, !UPT, gsb0 ;  /* 0x00200000041879f0 */ /* 0x000fe2000c0018ff */
[----:B------:R-:W-:-:S02]  /*3db0*/  UIADD3 UR26, UR14, 0x242, URZ ;  /* 0x000002420e1a7890 */ /* 0x000fc4000fffe03f */
[----:B------:R-:W-:Y:S01]  /*3dc0*/  STL.64 [R1+0x3b0], R50 ;  /* 0x0003b03201007387 */ /* 0x000fe20000100a00 */
[----:B------:R-:W-:Y:S02]  /*3dd0*/  UIADD3 UR22, UR14, 0x282, URZ ;  /* 0x000002820e167890 */ /* 0x000fe4000fffe03f */
[----:B------:R-:W-:Y:S01]  /*3de0*/  UIADD3 UR18, UR14, 0x2c2, URZ ;  /* 0x000002c20e127890 */ /* 0x000fe2000fffe03f */
[----:B------:R-:W-:Y:S01]  /*3df0*/  STL.64 [R1+0x3a8], R48 ;  /* 0x0003a83001007387 */ /* 0x000fe20000100a00 */
[----:B------:R-:W-:Y:S01]  /*3e00*/  UMOV UR4, UR10 ;  /* 0x0000000a00047c82 */ /* 0x000fe20008000000 */
[----:B------:R-:W-:Y:S01]  /*3e10*/  UMOV UR15, 0x80000020 ;  /* 0x80000020000f7882 */ /* 0x000fe20000000000 */
[----:B------:R-:W-:Y:S01]  /*3e20*/  UMOV UR5, UR11 ;  /* 0x0000000b00057c82 */ /* 0x000fe20008000000 */
[----:B------:R-:W-:Y:S02]  /*3e30*/  WARPGROUP.DEPBAR.LE gsb0, 0x0 ;  /* 0x00008000000079c5 */ /* 0x000fe40000010000 */
[----:B------:R-:W-:Y:S01]  /*3e40*/  WARPGROUP.ARRIVE ;  /* 0x00000000000079c5 */ /* 0x000fe20000000000 */
[----:B------:R-:W-:Y:S04]  /*3e50*/  STL.64 [R1+0x3e0], R30 ;  /* 0x0003e01e01007387 */ /* 0x000fe80000100a00 */
[----:B------:R-:W-:Y:S01]  /*3e60*/  STL.64 [R1+0x3d8], R28 ;  /* 0x0003d81c01007387 */ /* 0x000fe20000100a00 */
[----:B------:R-:W-:Y:S03]  /*3e70*/  HGMMA.64x16x16.F32.BF16 R72, gdesc[UR52], R72, gsb0 ;  /* 0x00200000344879f0 */ /* 0x000fe60008001848 */
[----:B------:R-:W-:Y:S04]  /*3e80*/  STL.64 [R1+0x3d0], R26 ;  /* 0x0003d01a01007387 */ /* 0x000fe80000100a00 */
[----:B------:R-:W-:Y:S01]  /*3e90*/  STL.64 [R1+0x3c8], R24 ;  /* 0x0003c81801007387 */ /* 0x000fe20000100a00 */
[----:B------:R-:W-:-:S02]  /*3ea0*/  WARPGROUP.DEPBAR.LE gsb0, 0x0 ;  /* 0x00008000000079c5 */ /* 0x000fc40000010000 */
[----:B------:R-:W-:Y:S01]  /*3eb0*/  WARPGROUP.ARRIVE ;  /* 0x00000000000079c5 */ /* 0x000fe20000000000 */
[----:B------:R-:W-:Y:S04]  /*3ec0*/  STL.64 [R1+0x240], R72 ;  /* 0x0002404801007387 */ /* 0x000fe80000100a00 */
[----:B------:R-:W-:Y:S01]  /*3ed0*/  STL.64 [R1+0x248], R74 ;  /* 0x0002484a01007387 */ /* 0x000fe20000100a00 */
[----:B------:R-:W-:Y:S01]  /*3ee0*/  HGMMA.64x16x16.F32.BF16 R96, gdesc[UR56], R96, gsb0 ;  /* 0x00200000386079f0 */ /* 0x000fe20008001860 */
[----:B------:R-:W-:Y:S01]  /*3ef0*/  UMOV UR57, UR59 ;  /* 0x0000003b00397c82 */ /* 0x000fe20008000000 */
[----:B------:R-:W-:Y:S01]  /*3f00*/  UMOV UR59, UR51 ;  /* 0x00000033003b7c82 */ /* 0x000fe20008000000 */
[----:B------:R-:W-:Y:S01]  /*3f10*/  UMOV UR51, 0x80000020 ;  /* 0x8000002000337882 */ /* 0x000fe20000000000 */
[----:B------:R-:W-:Y:S01]  /*3f20*/  STL.64 [R1+0x250], R76 ;  /* 0x0002504c01007387 */ /* 0x000fe20000100a00 */
[----:B------:R-:W-:Y:S01]  /*3f30*/  UIADD3 UR6, UR14, 0x382, URZ ;  /* 0x000003820e067890 */ /* 0x000fe2000fffe03f */
[----:B------:R-:W-:-:S02]  /*3f40*/  UMOV UR7, 0x80000020 ;  /* 0x8000002000077882 */ /* 0x000fc40000000000 */
[----:B------:R-:W-:Y:S01]  /*3f50*/  STL.64 [R1+0x258], R78 ;  /* 0x0002584e01007387 */ /* 0x000fe20000100a00 */
        /* <DEDUP_REMOVED lines=14> */
[----:B------:R-:W-:Y:S01]  /*4040*/  UIADD3 UR10, UR14, 0x342, URZ ;  /* 0x000003420e0a7890 */ /* 0x000fe2000fffe03f */
[----:B------:R-:W-:Y:S01]  /*4050*/  STL.64 [R1+0x190], R124 ;  /* 0x0001907c01007387 */ /* 0x000fe20000100a00 */
[----:B------:R-:W-:Y:S01]  /*4060*/  UMOV UR8, UR52 ;  /* 0x0000003400087c82 */ /* 0x000fe20008000000 */
[----:B------:R-:W-:Y:S01]  /*4070*/  UMOV UR9, UR53 ;  /* 0x0000003500097c82 */ /* 0x000fe20008000000 */
[----:B------:R-:W-:Y:S01]  /*4080*/  UMOV UR11, 0x80000020 ;  /* 0x80000020000b7882 */ /* 0x000fe20000000000 */
[----:B------:R-:W-:Y:S01]  /*4090*/  STL.64 [R1+0x198], R126 ;  /* 0x0001987e01007387 */ /* 0x000fe20000100a00 */
[----:B------:R-:W-:Y:S01]  /*40a0*/  UMOV UR49, UR5 ;  /* 0x0000000500317c82 */ /* 0x000fe20008000000 */
[----:B------:R-:W-:-:S02]  /*40b0*/  WARPGROUP.DEPBAR.LE gsb0, 0x0 ;  /* 0x00008000000079c5 */ /* 0x000fc40000010000 */
        /* <DEDUP_REMOVED lines=20> */
[----:B------:R-:W-:-:S03]  /*4200*/  WARPGROUP.DEPBAR.LE gsb0, 0x0 ;  /* 0x00008000000079c5 */ /* 0x000fc60000010000 */
[----:B------:R0:W-:Y:S04]  /*4210*/  STL.64 [R1], R216 ;  /* 0x000000d801007387 */ /* 0x0001e80000100a00 */
[----:B------:R1:W-:Y:S04]  /*4220*/  STL.64 [R1+0x8], R218 ;  /* 0x000008da01007387 */ /* 0x0003e80000100a00 */
[----:B------:R2:W-:Y:S04]  /*4230*/  STL.64 [R1+0x10], R220 ;  /* 0x000010dc01007387 */ /* 0x0005e80000100a00 */
[----:B------:R3:W-:Y:S01]  /*4240*/  STL.64 [R1+0x18], R222 ;  /* 0x000018de01007387 */ /* 0x0007e20000100a00 */
[----:B0-----:R-:W-:-:S02]  /*4250*/  IMAD.MOV.U32 R216, RZ, RZ, R208 ;  /* 0x000000ffffd87224 */ /* 0x001fc400078e00d0 */
[----:B------:R-:W-:Y:S01]  /*4260*/  IMAD.MOV.U32 R217, RZ, RZ, R209 ;  /* 0x000000ffffd97224 */ /* 0x000fe200078e00d1 */
[----:B------:R-:W4:Y:S01]  /*4270*/  LDL.LU R208, [R1+0x468] ;  /* 0x0004680001d07983 */ /* 0x000f220000300800 */
[----:B-1----:R-:W-:Y:S01]  /*4280*/  IMAD.MOV.U32 R218, RZ, RZ, R210 ;  /* 0x000000ffffda7224 */ /* 0x002fe200078e00d2 */
[----:B------:R-:W-:Y:S02]  /*4290*/  MOV R219, R211 ;  /* 0x000000d300db7202 */ /* 0x000fe40000000f00 */
[----:B------:R-:W4:Y:S01]  /*42a0*/  LDL.LU R209, [R1+0x464] ;  /* 0x0004640001d17983 */ /* 0x000f220000300800 */
[----:B--2---:R-:W-:-:S03]  /*42b0*/  IMAD.MOV.U32 R220, RZ, RZ, R212 ;  /* 0x000000ffffdc7224 */ /* 0x004fc600078e00d4 */
[----:B------:R-:W4:Y:S01]  /*42c0*/  LDL.LU R210, [R1+0x460] ;  /* 0x0004600001d27983 */ /* 0x000f220000300800 */
[----:B------:R-:W-:-:S03]  /*42d0*/  IMAD.MOV.U32 R221, RZ, RZ, R213 ;  /* 0x000000ffffdd7224 */ /* 0x000fc600078e00d5 */
[----:B------:R-:W4:Y:S01]  /*42e0*/  LDL.LU R211, [R1+0x45c] ;  /* 0x00045c0001d37983 */ /* 0x000f220000300800 */
[----:B---3--:R-:W-:-:S03]  /*42f0*/  IMAD.MOV.U32 R222, RZ, RZ, R214 ;  /* 0x000000ffffde7224 */ /* 0x008fc600078e00d6 */
[----:B------:R-:W4:Y:S01]  /*4300*/  LDL.LU R212, [R1+0x458] ;  /* 0x0004580001d47983 */ /* 0x000f220000300800 */
[----:B------:R-:W-:-:S03]  /*4310*/  IMAD.MOV.U32 R223, RZ, RZ, R215 ;  /* 0x000000ffffdf7224 */ /* 0x000fc600078e00d7 */
[----:B------:R-:W4:Y:S04]  /*4320*/  LDL.LU R213, [R1+0x454] ;  /* 0x0004540001d57983 */ /* 0x000f280000300800 */
[----:B------:R-:W4:Y:S04]  /*4330*/  LDL.LU R214, [R1+0x450] ;  /* 0x0004500001d67983 */ /* 0x000f280000300800 */
[----:B------:R-:W4:Y:S01]  /*4340*/  LDL.LU R215, [R1+0x44c] ;  /* 0x00044c0001d77983 */ /* 0x000f220000300800 */
[----:B------:R-:W-:Y:S01]  /*4350*/  UIADD3 UR4, UR14, 0x302, URZ ;  /* 0x000003020e047890 */ /* 0x000fe2000fffe03f */
[----:B------:R-:W-:-:S02]  /*4360*/  UMOV UR5, UR53 ;  /* 0x0000003500057c82 */ /* 0x000fc40008000000 */
[----:B------:R-:W2:Y:S01]  /*4370*/  LDL.LU R192, [R1+0x40] ;  /* 0x0000400001c07983 */ /* 0x000ea20000300800 */
[----:B----4-:R-:W-:-:S03]  /*4380*/  WARPGROUP.ARRIVE ;  /* 0x00000000000079c5 */ /* 0x010fc60000000000 */
[----:B------:R-:W-:Y:S01]  /*4390*/  UMOV UR14, UR4 ;  /* 0x00000004000e7c82 */ /* 0x000fe20008000000 */
[----:B------:R-:W2:Y:S02]  /*43a0*/  LDL.LU R193, [R1+0x44] ;  /* 0x0000440001c17983 */ /* 0x000ea40000300800 */
[----:B------:R-:W-:Y:S01]  /*43b0*/  HGMMA.64x16x16.F32.BF16 R208, gdesc[UR32], R208, gsb0 ;  /* 0x0020000020d079f0 */ /* 0x000fe200080018d0 */
[----:B------:R-:W-:Y:S01]  /*43c0*/  UMOV UR4, UR52 ;  /* 0x0000003400047c82 */ /* 0x000fe20008000000 */
[----:B------:R-:W2:Y:S04]  /*43d0*/  LDL.LU R194, [R1+0x48] ;  /* 0x0000480001c27983 */ /* 0x000ea80000300800 */
[----:B------:R-:W2:Y:S04]  /*43e0*/  LDL.LU R195, [R1+0x4c] ;  /* 0x00004c0001c37983 */ /* 0x000ea80000300800 */
[----:B------:R-:W2:Y:S04]  /*43f0*/  LDL.LU R196, [R1+0x50] ;  /* 0x0000500001c47983 */ /* 0x000ea80000300800 */
[----:B------:R-:W2:Y:S04]  /*4400*/  LDL.LU R197, [R1+0x54] ;  /* 0x0000540001c57983 */ /* 0x000ea80000300800 */
[----:B------:R-:W2:Y:S04]  /*4410*/  LDL.LU R198, [R1+0x58] ;  /* 0x0000580001c67983 */ /* 0x000ea80000300800 */
[----:B------:R-:W2:Y:S01]  /*4420*/  LDL.LU R199, [R1+0x5c] ;  /* 0x00005c0001c77983 */ /* 0x000ea20000300800 */
        /* <DEDUP_REMOVED lines=9> */
[----:B------:R-:W-:-:S06]  /*44c0*/  WARPGROUP.ARRIVE ;  /* 0x00000000000079c5 */ /* 0x000fcc0000000000 */
[----:B------:R-:W-:Y:S03]  /*44d0*/  HGMMA.64x16x16.F32.BF16 R160, gdesc[UR24], R160, gsb0 ;  /* 0x0020000018a079f0 */ /* 0x000fe600080018a0 */
[----:B------:R-:W-:Y:S02]  /*44e0*/  WARPGROUP.DEPBAR.LE gsb0, 0x0 ;  /* 0x00008000000079c5 */ /* 0x000fe40000010000 */
[----:B------:R-:W-:-:S06]  /*44f0*/  WARPGROUP.ARRIVE ;  /* 0x00000000000079c5 */ /* 0x000fcc0000000000 */
[----:B------:R-:W-:Y:S03]  /*4500*/  HGMMA.64x16x16.F32.BF16 R136, gdesc[UR20], R136, gsb0 ;  /* 0x00200000148879f0 */ /* 0x000fe60008001888 */
[----:B------:R-:W-:Y:S02]  /*4510*/  WARPGROUP.DEPBAR.LE gsb0, 0x0 ;  /* 0x00008000000079c5 */ /* 0x000fe40000010000 */
[----:B------:R-:W-:-:S06]  /*4520*/  WARPGROUP.ARRIVE ;  /* 0x00000000000079c5 */ /* 0x000fcc0000000000 */
[----:B------:R-:W-:Y:S03]  /*4530*/  HGMMA.64x16x16.F32.BF16 R112, gdesc[UR16], R112, gsb0 ;  /* 0x00200000107079f0 */ /* 0x000fe60008001870 */
[----:B------:R-:W-:Y:S02]  /*4540*/  WARPGROUP.DEPBAR.LE gsb0, 0x0 ;  /* 0x00008000000079c5 */ /* 0x000fe40000010000 */
[----:B------:R-:W-:-:S06]  /*4550*/  WARPGROUP.ARRIVE ;  /* 0x00000000000079c5 */ /* 0x000fcc0000000000 */
[----:B------:R-:W-:Y:S01]  /*4560*/  HGMMA.64x16x16.F32.BF16 R88, gdesc[UR12], R88, gsb0 ;  /* 0x002000000c5879f0 */ /* 0x000fe20008001858 */
[----:B------:R-:W-:Y:S02]  /*4570*/  UIADD3 UR12, UR59, 0x202, URZ ;  /* 0x000002023b0c7890 */ /* 0x000fe4000fffe03f */
[----:B------:R-:W-:Y:S02]  /*4580*/  WARPGROUP.DEPBAR.LE gsb0, 0x0 ;  /* 0x00008000000079c5 */ /* 0x000fe40000010000 */
[----:B------:R-:W-:-:S06]  /*4590*/  WARPGROUP.ARRIVE ;  /* 0x00000000000079c5 */ /* 0x000fcc0000000000 */
[----:B------:R-:W-:Y:S03]  /*45a0*/  HGMMA.64x16x16.F32.BF16 R64, gdesc[UR8], R64, gsb0 ;  /* 0x00200000084079f0 */ /* 0x000fe60008001840 */
[----:B------:R-:W-:Y:S02]  /*45b0*/  WARPGROUP.DEPBAR.LE gsb0, 0x0 ;  /* 0x00008000000079c5 */ /* 0x000fe40000010000 */
[----:B------:R-:W-:-:S06]  /*45c0*/  WARPGROUP.ARRIVE ;  /* 0x00000000000079c5 */ /* 0x000fcc0000000000 */
[----:B------:R-:W-:Y:S01]  /*45d0*/  HGMMA.64x16x16.F32.BF16 R40, gdesc[UR4], R40, gsb0 ;  /* 0x00200000042879f0 */ /* 0x000fe20008001828 */
[----:B------:R-:W-:Y:S01]  /*45e0*/  UMOV UR4, UR12 ;  /* 0x0000000c00047c82 */ /* 0x000fe20008000000 */
[----:B------:R-:W-:Y:S01]  /*45f0*/  UMOV UR5, 0x80000020 ;  /* 0x8000002000057882 */ /* 0x000fe20000000000 */
        /* <DEDUP_REMOVED lines=29> */
[----:B------:R-:W-:Y:S01]  /*47d0*/  UMOV UR12, UR48 ;  /* 0x00000030000c7c82 */ /* 0x000fe20008000000 */
[----:B------:R-:W-:Y:S01]  /*47e0*/  UMOV UR13, UR49 ;  /* 0x00000031000d7c82 */ /* 0x000fe20008000000 */
[----:B------:R-:W-:Y:S02]  /*47f0*/  WARPGROUP.DEPBAR.LE gsb0, 0x0 ;  /* 0x00008000000079c5 */ /* 0x000fe40000010000 */
[----:B------:R-:W-:-:S06]  /*4800*/  WARPGROUP.ARRIVE ;  /* 0x00000000000079c5 */ /* 0x000fcc0000000000 */
[----:B------:R-:W-:Y:S01]  /*4810*/  HGMMA.64x16x16.F32.BF16 R104, gdesc[UR16], R104, gsb0 ;  /* 0x00200000106879f0 */ /* 0x000fe20008001868 */
[----:B------:R-:W-:Y:S01]  /*4820*/  UMOV UR48, UR4 ;  /* 0x0000000400307c82 */ /* 0x000fe20008000000 */
[----:B------:R-:W-:Y:S01]  /*4830*/  UMOV UR49, UR5 ;  /* 0x0000000500317c82 */ /* 0x000fe20008000000 */
[----:B------:R-:W-:Y:S01]  /*4840*/  UMOV UR16, UR56 ;  /* 0x0000003800107c82 */ /* 0x000fe20008000000 */
[----:B------:R-:W-:Y:S01]  /*4850*/  UMOV UR17, UR57 ;  /* 0x0000003900117c82 */ /* 0x000fe20008000000 */
        /* <DEDUP_REMOVED lines=16> */
[----:B--2---:R-:W-:-:S06]  /*4960*/  WARPGROUP.ARRIVE ;  /* 0x00000000000079c5 */ /* 0x004fcc0000000000 */
[----:B------:R-:W-:Y:S03]  /*4970*/  HGMMA.64x16x16.F32.BF16 R192, gdesc[UR40], R192, gsb0 ;  /* 0x0020000028c079f0 */ /* 0x000fe600080018c0 */
[----:B------:R-:W-:Y:S02]  /*4980*/  WARPGROUP.DEPBAR.LE gsb0, 0x0 ;  /* 0x00008000000079c5 */ /* 0x000fe40000010000 */
[----:B------:R-:W-:Y:S01]  /*4990*/  WARPGROUP.ARRIVE ;  /* 0x00000000000079c5 */ /* 0x000fe20000000000 */
[----:B------:R0:W-:Y:S04]  /*49a0*/  STL.64 [R1+0x40], R192 ;  /* 0x000040c001007387 */ /* 0x0001e80000100a00 */
[----:B------:R-:W-:Y:S01]  /*49b0*/  STL.64 [R1+0x48], R194 ;  /* 0x000048c201007387 */ /* 0x000fe20000100a00 */
[----:B------:R-:W-:Y:S03]  /*49c0*/  HGMMA.64x16x16.F32.BF16 R216, gdesc[UR44], R216, gsb0 ;  /* 0x002000002cd879f0 */ /* 0x000fe600080018d8 */
[----:B------:R1:W-:Y:S04]  /*49d0*/  STL.64 [R1+0x50], R196 ;  /* 0x000050c401007387 */ /* 0x0003e80000100a00 */
[----:B------:R2:W-:Y:S04]  /*49e0*/  STL.64 [R1+0x58], R198 ;  /* 0x000058c601007387 */ /* 0x0005e80000100a00 */
[----:B0-----:R-:W3:Y:S04]  /*49f0*/  LDL.LU R192, [R1+0x80] ;  /* 0x0000800001c07983 */ /* 0x001ee80000300800 */
[----:B------:R-:W3:Y:S01]  /*4a00*/  LDL.LU R193, [R1+0x84] ;  /* 0x0000840001c17983 */ /* 0x000ee20000300800 */
[----:B-1----:R-:W-:Y:S01]  /*4a10*/  IMAD.MOV.U32 R196, RZ, RZ, R9 ;  /* 0x000000ffffc47224 */ /* 0x002fe200078e0009 */
[----:B------:R-:W-:Y:S01]  /*4a20*/  MOV R197, R8 ;  /* 0x0000000800c57202 */ /* 0x000fe20000000f00 */
[----:B--2---:R-:W-:-:S02]  /*4a30*/  IMAD.MOV.U32 R198, RZ, RZ, R17 ;  /* 0x000000ffffc67224 */ /* 0x004fc400078e0011 */
[----:B------:R-:W-:Y:S01]  /*4a40*/  IMAD.MOV.U32 R199, RZ, RZ, R12 ;  /* 0x000000ffffc77224 */ /* 0x000fe200078e000c */
[----:B------:R-:W-:Y:S02]  /*4a50*/  WARPGROUP.DEPBAR.LE gsb0, 0x0 ;  /* 0x00008000000079c5 */ /* 0x000fe40000010000 */
[----:B------:R0:W-:Y:S04]  /*4a60*/  STL.64 [R1+0xa0], R216 ;  /* 0x0000a0d801007387 */ /* 0x0001e80000100a00 */
[----:B------:R-:W-:Y:S04]  /*4a70*/  STL.64 [R1+0xa8], R218 ;  /* 0x0000a8da01007387 */ /* 0x000fe80000100a00 */
[----:B------:R1:W-:Y:S04]  /*4a80*/  STL.64 [R1+0xb0], R220 ;  /* 0x0000b0dc01007387 */ /* 0x0003e80000100a00 */
[----:B------:R-:W-:Y:S04]  /*4a90*/  STL.64 [R1+0xb8], R222 ;  /* 0x0000b8de01007387 */ /* 0x000fe80000100a00 */
[----:B------:R-:W3:Y:S04]  /*4aa0*/  LDL.LU R194, [R1+0x88] ;  /* 0x0000880001c27983 */ /* 0x000ee80000300800 */
[----:B------:R-:W3:Y:S04]  /*4ab0*/  LDL.LU R195, [R1+0x8c] ;  /* 0x00008c0001c37983 */ /* 0x000ee80000300800 */
[----:B------:R-:W2:Y:S04]  /*4ac0*/  LDL.LU R9, [R1+0x448] ;  /* 0x0004480001097983 */ /* 0x000ea80000300800 */
[----:B------:R-:W4:Y:S04]  /*4ad0*/  LDL.LU R8, [R1+0x444] ;  /* 0x0004440001087983 */ /* 0x000f280000300800 */
[----:B------:R-:W3:Y:S04]  /*4ae0*/  LDL.LU R17, [R1+0x440] ;  /* 0x0004400001117983 */ /* 0x000ee80000300800 */
[----:B------:R-:W3:Y:S04]  /*4af0*/  LDL.LU R12, [R1+0x43c] ;  /* 0x00043c00010c7983 */ /* 0x000ee80000300800 */
[----:B------:R-:W3:Y:S04]  /*4b00*/  LDL.LU R144, [R1+0x140] ;  /* 0x0001400001907983 */ /* 0x000ee80000300800 */
[----:B------:R-:W3:Y:S04]  /*4b10*/  LDL.LU R145, [R1+0x144] ;  /* 0x0001440001917983 */ /* 0x000ee80000300800 */
[----:B------:R-:W3:Y:S04]  /*4b20*/  LDL.LU R146, [R1+0x148] ;  /* 0x0001480001927983 */ /* 0x000ee80000300800 */
[----:B------:R-:W3:Y:S01]  /*4b30*/  LDL.LU R147, [R1+0x14c] ;  /* 0x00014c0001937983 */ /* 0x000ee20000300800 */
[----:B--2---:R-:W-:Y:S01]  /*4b40*/  MOV R151, R9 ;  /* 0x0000000900977202 */ /* 0x004fe20000000f00 */
[----:B----4-:R-:W-:-:S02]  /*4b50*/  IMAD.MOV.U32 R150, RZ, RZ, R8 ;  /* 0x000000ffff967224 */ /* 0x010fc400078e0008 */
[----:B---3--:R-:W-:Y:S02]  /*4b60*/  IMAD.MOV.U32 R148, RZ, RZ, R17 ;  /* 0x000000ffff947224 */ /* 0x008fe400078e0011 */
[----:B------:R-:W2:Y:S01]  /*4b70*/  LDL.LU R17, [R1+0x438] ;  /* 0x0004380001117983 */ /* 0x000ea20000300800 */
[----:B------:R-:W-:-:S03]  /*4b80*/  IMAD.MOV.U32 R149, RZ, RZ, R12 ;  /* 0x000000ffff957224 */ /* 0x000fc600078e000c */
[----:B------:R-:W3:Y:S04]  /*4b90*/  LDL.LU R12, [R1+0x434] ;  /* 0x00043400010c7983 */ /* 0x000ee80000300800 */
[----:B------:R-:W4:Y:S04]  /*4ba0*/  LDL.LU R8, [R1+0x430] ;  /* 0x0004300001087983 */ /* 0x000f280000300800 */
[----:B------:R-:W2:Y:S04]  /*4bb0*/  LDL.LU R9, [R1+0x42c] ;  /* 0x00042c0001097983 */ /* 0x000ea80000300800 */
[----:B------:R-:W3:Y:S04]  /*4bc0*/  LDL.LU R120, [R1+0x1a0] ;  /* 0x0001a00001787983 */ /* 0x000ee80000300800 */
[----:B------:R-:W3:Y:S04]  /*4bd0*/  LDL.LU R121, [R1+0x1a4] ;  /* 0x0001a40001797983 */ /* 0x000ee80000300800 */
[----:B------:R-:W3:Y:S04]  /*4be0*/  LDL.LU R122, [R1+0x1a8] ;  /* 0x0001a800017a7983 */ /* 0x000ee80000300800 */
[----:B------:R-:W3:Y:S04]  /*4bf0*/  LDL.LU R123, [R1+0x1ac] ;  /* 0x0001ac00017b7983 */ /* 0x000ee80000300800 */
[----:B------:R-:W3:Y:S04]  /*4c00*/  LDL.LU R124, [R1+0x1b0] ;  /* 0x0001b000017c7983 */ /* 0x000ee80000300800 */
[----:B------:R-:W3:Y:S04]  /*4c10*/  LDL.LU R125, [R1+0x1b4] ;  /* 0x0001b400017d7983 */ /* 0x000ee80000300800 */
[----:B------:R-:W3:Y:S04]  /*4c20*/  LDL.LU R126, [R1+0x1b8] ;  /* 0x0001b800017e7983 */ /* 0x000ee80000300800 */
[----:B------:R-:W3:Y:S04]  /*4c30*/  LDL.LU R127, [R1+0x1bc] ;  /* 0x0001bc00017f7983 */ /* 0x000ee80000300800 */
[----:B------:R-:W4:Y:S04]  /*4c40*/  LDL.LU R72, [R1+0x220] ;  /* 0x0002200001487983 */ /* 0x000f280000300800 */
[----:B------:R-:W4:Y:S04]  /*4c50*/  LDL.LU R73, [R1+0x224] ;  /* 0x0002240001497983 */ /* 0x000f280000300800 */
[----:B------:R-:W4:Y:S04]  /*4c60*/  LDL.LU R74, [R1+0x228] ;  /* 0x00022800014a7983 */ /* 0x000f280000300800 */
[----:B------:R-:W4:Y:S04]  /*4c70*/  LDL.LU R75, [R1+0x22c] ;  /* 0x00022c00014b7983 */ /* 0x000f280000300800 */
[----:B------:R-:W4:Y:S04]  /*4c80*/  LDL.LU R76, [R1+0x230] ;  /* 0x00023000014c7983 */ /* 0x000f280000300800 */
[----:B------:R-:W4:Y:S04]  /*4c90*/  LDL.LU R77, [R1+0x234] ;  /* 0x00023400014d7983 */ /* 0x000f280000300800 */
[----:B------:R-:W4:Y:S04]  /*4ca0*/  LDL.LU R78, [R1+0x238] ;  /* 0x00023800014e7983 */ /* 0x000f280000300800 */
[----:B------:R-:W4:Y:S04]  /*4cb0*/  LDL.LU R79, [R1+0x23c] ;  /* 0x00023c00014f7983 */ /* 0x000f280000300800 */
[----:B------:R-:W2:Y:S04]  /*4cc0*/  LDL.LU R24, [R1+0x160] ;  /* 0x0001600001187983 */ /* 0x000ea80000300800 */
[----:B------:R-:W2:Y:S04]  /*4cd0*/  LDL.LU R25, [R1+0x164] ;  /* 0x0001640001197983 */ /* 0x000ea80000300800 */
[----:B------:R-:W2:Y:S04]  /*4ce0*/  LDL.LU R26, [R1+0x168] ;  /* 0x00016800011a7983 */ /* 0x000ea80000300800 */
[----:B------:R-:W2:Y:S04]  /*4cf0*/  LDL.LU R27, [R1+0x16c] ;  /* 0x00016c00011b7983 */ /* 0x000ea80000300800 */
[----:B------:R-:W2:Y:S04]  /*4d00*/  LDL.LU R28, [R1+0x170] ;  /* 0x00017000011c7983 */ /* 0x000ea80000300800 */
[----:B------:R-:W2:Y:S04]  /*4d10*/  LDL.LU R29, [R1+0x174] ;  /* 0x00017400011d7983 */ /* 0x000ea80000300800 */
[----:B------:R-:W2:Y:S04]  /*4d20*/  LDL.LU R30, [R1+0x178] ;  /* 0x00017800011e7983 */ /* 0x000ea80000300800 */
        /* <DEDUP_REMOVED lines=20> */
[----:B------:R-:W4:Y:S01]  /*4e70*/  LDL.LU R99, [R1+0x20c] ;  /* 0x00020c0001637983 */ /* 0x000f220000300800 */
[----:B------:R-:W-:Y:S01]  /*4e80*/  UMOV UR56, UR4 ;  /* 0x0000000400387c82 */ /* 0x000fe20008000000 */
[----:B------:R-:W-:Y:S01]  /*4e90*/  UMOV UR57, UR5 ;  /* 0x0000000500397c82 */ /* 0x000fe20008000000 */
[----:B------:R-:W-:Y:S01]  /*4ea0*/  UMOV UR58, UR12 ;  /* 0x0000000c003a7c82 */ /* 0x000fe20008000000 */
[----:B------:R-:W-:Y:S01]  /*4eb0*/  UMOV UR59, UR13 ;  /* 0x0000000d003b7c82 */ /* 0x000fe20008000000 */
[----:B------:R-:W-:Y:S01]  /*4ec0*/  UIADD3 UR8, UR53, 0x402, URZ ;  /* 0x0000040235087890 */ /* 0x000fe2000fffe03f */
[----:B------:R-:W-:-:S02]  /*4ed0*/  UMOV UR52, UR4 ;  /* 0x0000000400347c82 */ /* 0x000fc40008000000 */
[----:B------:R-:W-:Y:S01]  /*4ee0*/  UMOV UR53, UR5 ;  /* 0x0000000500357c82 */ /* 0x000fe20008000000 */
[----:B---3--:R-:W-:-:S06]  /*4ef0*/  WARPGROUP.ARRIVE ;  /* 0x00000000000079c5 */ /* 0x008fcc0000000000 */
[----:B------:R-:W-:Y:S03]  /*4f00*/  HGMMA.64x16x16.F32.BF16 R208, gdesc[UR48], R208, gsb0 ;  /* 0x0020000030d079f0 */ /* 0x000fe600080018d0 */
[----:B------:R-:W-:Y:S02]  /*4f10*/  WARPGROUP.DEPBAR.LE gsb0, 0x0 ;  /* 0x00008000000079c5 */ /* 0x000fe40000010000 */
[----:B--2---:R-:W-:-:S06]  /*4f20*/  WARPGROUP.ARRIVE ;  /* 0x00000000000079c5 */ /* 0x004fcc0000000000 */
[----:B------:R-:W-:Y:S01]  /*4f30*/  HGMMA.64x16x16.F32.BF16 R24, gdesc[UR56], R24, gsb0 ;  /* 0x00200000381879f0 */ /* 0x000fe20008001818 */
[----:B------:R-:W-:Y:S01]  /*4f40*/  UMOV UR56, UR4 ;  /* 0x0000000400387c82 */ /* 0x000fe20008000000 */
[----:B------:R-:W-:Y:S01]  /*4f50*/  UMOV UR57, UR5 ;  /* 0x0000000500397c82 */ /* 0x000fe20008000000 */
[----:B------:R-:W-:Y:S01]  /*4f60*/  UMOV UR58, UR16 ;  /* 0x00000010003a7c82 */ /* 0x000fe20008000000 */
[----:B------:R-:W-:Y:S01]  /*4f70*/  UMOV UR59, UR17 ;  /* 0x00000011003b7c82 */ /* 0x000fe20008000000 */
[----:B------:R-:W-:Y:S02]  /*4f80*/  WARPGROUP.DEPBAR.LE gsb0, 0x0 ;  /* 0x00008000000079c5 */ /* 0x000fe40000010000 */
[----:B----4-:R-:W-:-:S06]  /*4f90*/  WARPGROUP.ARRIVE ;  /* 0x00000000000079c5 */ /* 0x010fcc0000000000 */
[----:B------:R-:W-:Y:S03]  /*4fa0*/  HGMMA.64x16x16.F32.BF16 R48, gdesc[UR56], R48, gsb0 ;  /* 0x00200000383079f0 */ /* 0x000fe60008001830 */
[----:B------:R-:W-:Y:S02]  /*4fb0*/  WARPGROUP.DEPBAR.LE gsb0, 0x0 ;  /* 0x00008000000079c5 */ /* 0x000fe40000010000 */
[----:B------:R-:W-:-:S06]  /*4fc0*/  WARPGROUP.ARRIVE ;  /* 0x00000000000079c5 */ /* 0x000fcc0000000000 */
[----:B------:R-:W-:Y:S01]  /*4fd0*/  HGMMA.64x16x16.F32.BF16 R72, gdesc[UR52], R72, gsb0 ;  /* 0x00200000344879f0 */ /* 0x000fe20008001848 */
[----:B------:R-:W-:Y:S02]  /*4fe0*/  IMAD.MOV.U32 R100, RZ, RZ, R9 ;  /* 0x000000ffff647224 */ /* 0x000fe400078e0009 */
[----:B------:R-:W-:Y:S02]  /*4ff0*/  IMAD.MOV.U32 R101, RZ, RZ, R8 ;  /* 0x000000ffff657224 */ /* 0x000fe400078e0008 */
[----:B------:R-:W-:Y:S02]  /*5000*/  IMAD.MOV.U32 R102, RZ, RZ, R12 ;  /* 0x000000ffff667224 */ /* 0x000fe400078e000c */
[----:B------:R-:W-:Y:S01]  /*5010*/  IMAD.MOV.U32 R103, RZ, RZ, R17 ;  /* 0x000000ffff677224 */ /* 0x000fe200078e0011 */
[----:B------:R-:W-:Y:S01]  /*5020*/  UMOV UR52, UR8 ;  /* 0x0000000800347c82 */ /* 0x000fe20008000000 */
[----:B------:R-:W-:Y:S01]  /*5030*/  UMOV UR53, 0x80000020 ;  /* 0x8000002000357882 */ /* 0x000fe20000000000 */
[----:B------:R-:W-:-:S03]  /*5040*/  WARPGROUP.DEPBAR.LE gsb0, 0x0 ;  /* 0x00008000000079c5 */ /* 0x000fc60000010000 */
[----:B------:R-:W-:Y:S01]  /*5050*/  WARPGROUP.ARRIVE ;  /* 0x00000000000079c5 */ /* 0x000fe20000000000 */
[----:B------:R-:W-:Y:S01]  /*5060*/  IMAD.MOV.U32 R168, RZ, RZ, R19 ;  /* 0x000000ffffa87224 */ /* 0x000fe200078e0013 */
[----:B------:R-:W-:Y:S01]  /*5070*/  MOV R169, R18 ;  /* 0x0000001200a97202 */ /* 0x000fe20000000f00 */
[----:B------:R-:W-:Y:S01]  /*5080*/  IMAD.MOV.U32 R170, RZ, RZ, R16 ;  /* 0x000000ffffaa7224 */ /* 0x000fe200078e0010 */
[----:B------:R-:W-:Y:S01]  /*5090*/  MOV R175, R233 ;  /* 0x000000e900af7202 */ /* 0x000fe20000000f00 */
[----:B------:R-:W-:Y:S01]  /*50a0*/  IMAD.MOV.U32 R171, RZ, RZ, R10 ;  /* 0x000000ffffab7224 */ /* 0x000fe200078e000a */
[----:B------:R-:W-:Y:S01]  /*50b0*/  HGMMA.64x16x16.F32.BF16 R96, gdesc[UR52], R96, gsb0 ;  /* 0x00200000346079f0 */ /* 0x000fe20008001860 */
[----:B------:R-:W-:Y:S01]  /*50c0*/  UMOV UR54, UR16 ;  /* 0x0000001000367c82 */ /* 0x000fe20008000000 */
[----:B------:R-:W-:Y:S01]  /*50d0*/  UMOV UR55, UR17 ;  /* 0x0000001100377c82 */ /* 0x000fe20008000000 */
[----:B------:R-:W-:Y:S01]  /*50e0*/  IMAD.MOV.U32 R172, RZ, RZ, R2 ;  /* 0x000000ffffac7224 */ /* 0x000fe200078e0002 */
[----:B------:R2:W5:Y:S01]  /*50f0*/  LDL.LU R9, [R1+0x428] ;  /* 0x0004280001097983 */ /* 0x0005620000300800 */
[----:B------:R-:W-:-:S02]  /*5100*/  IMAD.MOV.U32 R173, RZ, RZ, R235 ;  /* 0x000000ffffad7224 */ /* 0x000fc400078e00eb */
[----:B------:R-:W-:Y:S01]  /*5110*/  IMAD.MOV.U32 R174, RZ, RZ, R234 ;  /* 0x000000ffffae7224 */ /* 0x000fe200078e00ea */
[----:B------:R-:W-:Y:S01]  /*5120*/  UMOV UR48, UR52 ;  /* 0x0000003400307c82 */ /* 0x000fe20008000000 */
[----:B------:R-:W-:Y:S01]  /*5130*/  UMOV UR49, UR53 ;  /* 0x0000003500317c82 */ /* 0x000fe20008000000 */
[----:B------:R-:W-:Y:S01]  /*5140*/  UMOV UR44, UR52 ;  /* 0x00000034002c7c82 */ /* 0x000fe20008000000 */
[----:B------:R-:W-:Y:S01]  /*5150*/  UMOV UR45, UR53 ;  /* 0x00000035002d7c82 */ /* 0x000fe20008000000 */
[----:B------:R2:W5:Y:S04]  /*5160*/  LDL.LU R8, [R1+0x424] ;  /* 0x0004240001087983 */ /* 0x0005680000300800 */
[----:B------:R2:W5:Y:S04]  /*5170*/  LDL.LU R12, [R1+0x420] ;  /* 0x00042000010c7983 */ /* 0x0005680000300800 */
[----:B------:R2:W5:Y:S04]  /*5180*/  LDL.LU R17, [R1+0x41c] ;  /* 0x00041c0001117983 */ /* 0x0005680000300800 */
[----:B------:R2:W5:Y:S04]  /*5190*/  LDL.LU R19, [R1+0x418] ;  /* 0x0004180001137983 */ /* 0x0005680000300800 */
[----:B------:R2:W5:Y:S04]  /*51a0*/  LDL.LU R18, [R1+0x414] ;  /* 0x0004140001127983 */ /* 0x0005680000300800 */
[----:B------:R2:W5:Y:S04]  /*51b0*/  LDL.LU R16, [R1+0x410] ;  /* 0x0004100001107983 */ /* 0x0005680000300800 */
[----:B------:R2:W5:Y:S04]  /*51c0*/  LDL.LU R10, [R1+0x40c] ;  /* 0x00040c00010a7983 */ /* 0x0005680000300800 */
[----:B------:R2:W5:Y:S01]  /*51d0*/  LDL.LU R2, [R1+0x408] ;  /* 0x0004080001027983 */ /* 0x0005620000300800 */
[----:B------:R-:W-:-:S02]  /*51e0*/  WARPGROUP.DEPBAR.LE gsb0, 0x0 ;  /* 0x00008000000079c5 */ /* 0x000fc40000010000 */
[----:B------:R-:W-:-:S06]  /*51f0*/  WARPGROUP.ARRIVE ;  /* 0x00000000000079c5 */ /* 0x000fcc0000000000 */
[----:B------:R-:W-:Y:S01]  /*5200*/  HGMMA.64x16x16.F32.BF16 R120, gdesc[UR52], R120, gsb0 ;  /* 0x00200000347879f0 */ /* 0x000fe20008001878 */
[----:B------:R-:W-:Y:S01]  /*5210*/  UMOV UR54, UR12 ;  /* 0x0000000c00367c82 */ /* 0x000fe20008000000 */
[----:B------:R-:W-:Y:S01]  /*5220*/  UMOV UR55, UR13 ;  /* 0x0000000d00377c82 */ /* 0x000fe20008000000 */
[----:B------:R-:W-:Y:S02]  /*5230*/  WARPGROUP.DEPBAR.LE gsb0, 0x0 ;  /* 0x00008000000079c5 */ /* 0x000fe40000010000 */
[----:B------:R-:W-:-:S06]  /*5240*/  WARPGROUP.ARRIVE ;  /* 0x00000000000079c5 */ /* 0x000fcc0000000000 */
[----:B------:R-:W-:Y:S03]  /*5250*/  HGMMA.64x16x16.F32.BF16 R144, gdesc[UR52], R144, gsb0 ;  /* 0x00200000349079f0 */ /* 0x000fe60008001890 */
[----:B------:R-:W-:Y:S02]  /*5260*/  WARPGROUP.DEPBAR.LE gsb0, 0x0 ;  /* 0x00008000000079c5 */ /* 0x000fe40000010000 */
[----:B------:R-:W-:-:S06]  /*5270*/  WARPGROUP.ARRIVE ;  /* 0x00000000000079c5 */ /* 0x000fcc0000000000 */
[----:B------:R-:W-:Y:S01]  /*5280*/  HGMMA.64x16x16.F32.BF16 R168, gdesc[UR48], R168, gsb0 ;  /* 0x0020000030a879f0 */ /* 0x000fe200080018a8 */
[----:B------:R-:W-:Y:S04]  /*5290*/  STL.64 [R1+0x100], R208 ;  /* 0x000100d001007387 */ /* 0x000fe80000100a00 */
[----:B------:R-:W-:Y:S01]  /*52a0*/  STL.64 [R1+0x108], R210 ;  /* 0x000108d201007387 */ /* 0x000fe20000100a00 */
[----:B------:R-:W-:Y:S02]  /*52b0*/  WARPGROUP.DEPBAR.LE gsb0, 0x0 ;  /* 0x00008000000079c5 */ /* 0x000fe40000010000 */
[----:B------:R-:W-:-:S06]  /*52c0*/  WARPGROUP.ARRIVE ;  /* 0x00000000000079c5 */ /* 0x000fcc0000000000 */
[----:B------:R-:W-:Y:S01]  /*52d0*/  HGMMA.64x16x16.F32.BF16 R192, gdesc[UR44], R192, gsb0 ;  /* 0x002000002cc079f0 */ /* 0x000fe200080018c0 */
[----:B------:R-:W-:Y:S04]  /*52e0*/  STL.64 [R1+0x110], R212 ;  /* 0x000110d401007387 */ /* 0x000fe80000100a00 */
[----:B------:R3:W-:Y:S01]  /*52f0*/  STL.64 [R1+0x118], R214 ;  /* 0x000118d601007387 */ /* 0x0007e20000100a00 */
[----:B0-----:R-:W-:Y:S01]  /*5300*/  IMAD.MOV.U32 R216, RZ, RZ, R232 ;  /* 0x000000ffffd87224 */ /* 0x001fe200078e00e8 */
[----:B-1----:R-:W-:Y:S01]  /*5310*/  MOV R221, R15 ;  /* 0x0000000f00dd7202 */ /* 0x002fe20000000f00 */
[----:B------:R-:W-:Y:S02]  /*5320*/  IMAD.MOV.U32 R217, RZ, RZ, R23 ;  /* 0x000000ffffd97224 */ /* 0x000fe400078e0017 */
[----:B------:R-:W-:-:S02]  /*5330*/  IMAD.MOV.U32 R218, RZ, RZ, R22 ;  /* 0x000000ffffda7224 */ /* 0x000fc400078e0016 */
[----:B------:R-:W-:Y:S01]  /*5340*/  IMAD.MOV.U32 R219, RZ, RZ, R21 ;  /* 0x000000ffffdb7224 */ /* 0x000fe200078e0015 */
[----:B---3--:R2:W5:Y:S01]  /*5350*/  LDL.LU.64 R214, [R1+0x400] ;  /* 0x0004000001d67983 */ /* 0x0085620000300a00 */
[----:B------:R-:W-:-:S03]  /*5360*/  IMAD.MOV.U32 R220, RZ, RZ, R20 ;  /* 0x000000ffffdc7224 */ /* 0x000fc600078e0014 */
[----:B------:R2:W5:Y:S01]  /*5370*/  LDL.LU.64 R212, [R1+0x3f8] ;  /* 0x0003f80001d47983 */ /* 0x0005620000300a00 */
[----:B------:R-:W-:-:S03]  /*5380*/  IMAD.MOV.U32 R222, RZ, RZ, R14 ;  /* 0x000000ffffde7224 */ /* 0x000fc600078e000e */
[----:B------:R2:W5:Y:S01]  /*5390*/  LDL.LU.64 R210, [R1+0x3f0] ;  /* 0x0003f00001d27983 */ /* 0x0005620000300a00 */
[----:B------:R-:W-:-:S03]  /*53a0*/  IMAD.MOV.U32 R223, RZ, RZ, R13 ;  /* 0x000000ffffdf7224 */ /* 0x000fc600078e000d */
[----:B------:R2:W5:Y:S04]  /*53b0*/  LDL.LU.64 R208, [R1+0x3e8] ;  /* 0x0003e80001d07983 */ /* 0x0005680000300a00 */
[----:B------:R-:W-:Y:S04]  /*53c0*/  STL.64 [R1+0x160], R24 ;  /* 0x0001601801007387 */ /* 0x000fe80000100a00 */
[----:B------:R-:W-:Y:S04]  /*53d0*/  STL.64 [R1+0x168], R26 ;  /* 0x0001681a01007387 */ /* 0x000fe80000100a00 */
[----:B------:R-:W-:Y:S04]  /*53e0*/  STL.64 [R1+0x170], R28 ;  /* 0x0001701c01007387 */ /* 0x000fe80000100a00 */
[----:B------:R0:W-:Y:S01]  /*53f0*/  STL.64 [R1+0x178], R30 ;  /* 0x0001781e01007387 */ /* 0x0001e20000100a00 */
[----:B------:R-:W-:Y:S01]  /*5400*/  UMOV UR40, UR52 ;  /* 0x0000003400287c82 */ /* 0x000fe20008000000 */
[----:B------:R-:W-:Y:S01]  /*5410*/  UMOV UR41, UR53 ;  /* 0x0000003500297c82 */ /* 0x000fe20008000000 */
[----:B------:R-:W-:-:S02]  /*5420*/  WARPGROUP.DEPBAR.LE gsb0, 0x0 ;  /* 0x00008000000079c5 */ /* 0x000fc40000010000 */
[----:B------:R-:W-:Y:S01]  /*5430*/  WARPGROUP.ARRIVE ;  /* 0x00000000000079c5 */ /* 0x000fe20000000000 */
[----:B0-----:R-:W3:Y:S05]  /*5440*/  LDL.LU.64 R30, [R1+0x3e0] ;  /* 0x0003e000011e7983 */ /* 0x001eea0000300a00 */
[----:B------:R-:W-:Y:S01]  /*5450*/  HGMMA.64x16x16.F32.BF16 R216, gdesc[UR40], R216, gsb0 ;  /* 0x0020000028d879f0 */ /* 0x000fe200080018d8 */
[----:B------:R-:W3:Y:S04]  /*5460*/  LDL.LU.64 R28, [R1+0x3d8] ;  /* 0x0003d800011c7983 */ /* 0x000ee80000300a00 */
[----:B------:R-:W3:Y:S04]  /*5470*/  LDL.LU.64 R26, [R1+0x3d0] ;  /* 0x0003d000011a7983 */ /* 0x000ee80000300a00 */
[----:B------:R-:W3:Y:S04]  /*5480*/  LDL.LU.64 R24, [R1+0x3c8] ;  /* 0x0003c80001187983 */ /* 0x000ee80000300a00 */
[----:B------:R-:W-:Y:S04]  /*5490*/  STL.64 [R1+0x1c0], R48 ;  /* 0x0001c03001007387 */ /* 0x000fe80000100a00 */
[----:B------:R-:W-:Y:S04]  /*54a0*/  STL.64 [R1+0x1c8], R50 ;  /* 0x0001c83201007387 */ /* 0x000fe80000100a00 */
[----:B------:R-:W-:Y:S04]  /*54b0*/  STL.64 [R1+0x1d0], R52 ;  /* 0x0001d03401007387 */ /* 0x000fe80000100a00 */
[----:B------:R0:W-:Y:S04]  /*54c0*/  STL.64 [R1+0x1d8], R54 ;  /* 0x0001d83601007387 */ /* 0x0001e80000100a00 */
[----:B0-----:R-:W4:Y:S04]  /*54d0*/  LDL.LU.64 R54, [R1+0x3c0] ;  /* 0x0003c00001367983 */ /* 0x001f280000300a00 */
[----:B------:R-:W4:Y:S04]  /*54e0*/  LDL.LU.64 R52, [R1+0x3b8] ;  /* 0x0003b80001347983 */ /* 0x000f280000300a00 */
[----:B------:R-:W4:Y:S04]  /*54f0*/  LDL.LU.64 R50, [R1+0x3b0] ;  /* 0x0003b00001327983 */ /* 0x000f280000300a00 */
[----:B------:R-:W4:Y:S04]  /*5500*/  LDL.LU.64 R48, [R1+0x3a8] ;  /* 0x0003a80001307983 */ /* 0x000f280000300a00 */
[----:B------:R-:W-:Y:S04]  /*5510*/  STL.64 [R1+0x220], R72 ;  /* 0x0002204801007387 */ /* 0x000fe80000100a00 */
[----:B------:R-:W-:Y:S04]  /*5520*/  STL.64 [R1+0x228], R74 ;  /* 0x0002284a01007387 */ /* 0x000fe80000100a00 */
[----:B------:R-:W-:Y:S04]  /*5530*/  STL.64 [R1+0x230], R76 ;  /* 0x0002304c01007387 */ /* 0x000fe80000100a00 */
[----:B------:R0:W-:Y:S04]  /*5540*/  STL.64 [R1+0x238], R78 ;  /* 0x0002384e01007387 */ /* 0x0001e80000100a00 */
[----:B0-----:R-:W2:Y:S04]  /*5550*/  LDL.LU.64 R78, [R1+0x3a0] ;  /* 0x0003a000014e7983 */ /* 0x001ea80000300a00 */
[----:B------:R-:W2:Y:S04]  /*5560*/  LDL.LU.64 R76, [R1+0x398] ;  /* 0x00039800014c7983 */ /* 0x000ea80000300a00 */
[----:B------:R-:W2:Y:S04]  /*5570*/  LDL.LU.64 R74, [R1+0x390] ;  /* 0x00039000014a7983 */ /* 0x000ea80000300a00 */
[----:B------:R-:W2:Y:S04]  /*5580*/  LDL.LU.64 R72, [R1+0x388] ;  /* 0x0003880001487983 */ /* 0x000ea80000300a00 */
[----:B------:R-:W-:Y:S04]  /*5590*/  STL.64 [R1+0x200], R96 ;  /* 0x0002006001007387 */ /* 0x000fe80000100a00 */
[----:B------:R-:W-:Y:S04]  /*55a0*/  STL.64 [R1+0x208], R98 ;  /* 0x0002086201007387 */ /* 0x000fe80000100a00 */
[----:B------:R-:W-:Y:S04]  /*55b0*/  STL.64 [R1+0x210], R100 ;  /* 0x0002106401007387 */ /* 0x000fe80000100a00 */
[----:B------:R0:W-:Y:S04]  /*55c0*/  STL.64 [R1+0x218], R102 ;  /* 0x0002186601007387 */ /* 0x0001e80000100a00 */
[----:B0-----:R-:W3:Y:S04]  /*55d0*/  LDL.LU.64 R102, [R1+0x380] ;  /* 0x0003800001667983 */ /* 0x001ee80000300a00 */
        /* <DEDUP_REMOVED lines=30> */
[----:B------:R0:W-:Y:S01]  /*57c0*/  STL.64 [R1+0x98], R198 ;  /* 0x000098c601007387 */ /* 0x0001e20000100a00 */
[----:B------:R-:W-:-:S03]  /*57d0*/  WARPGROUP.DEPBAR.LE gsb0, 0x0 ;  /* 0x00008000000079c5 */ /* 0x000fc60000010000 */
        /* <DEDUP_REMOVED lines=11> */
[----:B------:R-:W2:Y:S01]  /*5890*/  LDL.LU.64 R216, [R1+0x2c8] ;  /* 0x0002c80001d87983 */ /* 0x000ea20000300a00 */
        /* <DEDUP_REMOVED lines=10> */
[----:B--2---:R-:W-:-:S06]  /*5940*/  WARPGROUP.ARRIVE ;  /* 0x00000000000079c5 */ /* 0x004fcc0000000000 */
[----:B------:R-:W-:Y:S03]  /*5950*/  HGMMA.64x16x16.F32.BF16 R216, gdesc[UR36], R216, gsb0 ;  /* 0x0020000024d879f0 */ /* 0x000fe600080018d8 */
[----:B------:R-:W-:Y:S02]  /*5960*/  WARPGROUP.DEPBAR.LE gsb0, 0x0 ;  /* 0x00008000000079c5 */ /* 0x000fe40000010000 */
[----:B----4-:R-:W-:-:S06]  /*5970*/  WARPGROUP.ARRIVE ;  /* 0x00000000000079c5 */ /* 0x010fcc0000000000 */
[----:B------:R-:W-:Y:S03]  /*5980*/  HGMMA.64x16x16.F32.BF16 R192, gdesc[UR32], R192, gsb0 ;  /* 0x0020000020c079f0 */ /* 0x000fe600080018c0 */
[----:B------:R-:W-:Y:S02]  /*5990*/  WARPGROUP.DEPBAR.LE gsb0, 0x0 ;  /* 0x00008000000079c5 */ /* 0x000fe40000010000 */
[----:B---3--:R-:W-:-:S06]  /*59a0*/  WARPGROUP.ARRIVE ;  /* 0x00000000000079c5 */ /* 0x008fcc0000000000 */
        /* <DEDUP_REMOVED lines=28> */
[----:B------:R-:W-:Y:S05]  /*5b70*/  @!P1 BRA `(.L_x_22) ;  /* 0x0000005000e89947 */ /* 0x000fea0003800000 */
[----:B------:R-:W2:Y:S01]  /*5b80*/  LDL R0, [R1+0x2bc] ;  /* 0x0002bc0001007983 */ /* 0x000ea20000100800 */
[----:B-----5:R-:W-:Y:S01]  /*5b90*/  R2UR UR6, R12 ;  /* 0x000000000c0672ca */ /* 0x020fe200000e0000 */
[----:B------:R-:W-:-:S12]  /*5ba0*/  IMAD.MOV.U32 R3, RZ, RZ, R10 ;  /* 0x000000ffff037224 */ /* 0x000fd800078e000a */
[----:B------:R-:W-:-:S04]  /*5bb0*/  UIADD3 UR4, UR6, 0x1, URZ ;  /* 0x0000000106047890 */ /* 0x000fc8000fffe03f */
[----:B------:R-:W-:-:S04]  /*5bc0*/  UISETP.NE.AND UP0, UPT, UR4, 0x5, UPT ;  /* 0x000000050400788c */ /* 0x000fc8000bf05270 */
[----:B------:R-:W-:Y:S02]  /*5bd0*/  USEL UR5, URZ, 0x1, UP0 ;  /* 0x000000013f057887 */ /* 0x000fe40008000000 */
[----:B------:R-:W-:Y:S01]  /*5be0*/  USEL UR4, UR4, URZ, UP0 ;  /* 0x0000003f04047287 */ /* 0x000fe20008000000 */
[----:B--2---:R-:W-:-:S05]  /*5bf0*/  R2UR UR7, R0 ;  /* 0x00000000000772ca */ /* 0x004fca00000e0000 */
[----:B------:R-:W-:Y:S01]  /*5c00*/  IMAD.U32 R0, RZ, RZ, UR4 ;  /* 0x00000004ff007e24 */ /* 0x000fe2000f8e00ff */
[----:B------:R-:W-:Y:S02]  /*5c10*/  UMOV UR4, UR6 ;  /* 0x0000000600047c82 */ /* 0x000fe40008000000 */
[----:B------:R-:W-:-:S05]  /*5c20*/  MOV R5, UR4 ;  /* 0x0000000400057c02 */ /* 0x000fca0008000f00 */
[----:B------:R-:W-:-:S06]  /*5c30*/  ULOP3.LUT UR5, UR7, UR5, URZ, 0x3c, !UPT ;  /* 0x0000000507057292 */ /* 0x000fcc000f8e3c3f */
[----:B------:R-:W-:-:S07]  /*5c40*/  IMAD.U32 R4, RZ, RZ, UR5 ;  /* 0x00000005ff047e24 */ /* 0x000fce000f8e00ff */
.L_x_29:
[----:B------:R-:W-:Y:S05]  /*5c50*/  @!P0 BRA `(.L_x_23) ;  /* 0x0000000000048947 */ /* 0x000fea0003800000 */
[----:B------:R-:W-:Y:S01]  /*5c60*/  BPT.TRAP 0x1 ;  /* 0x000000040000795c */ /* 0x000fe20000300000 */
.L_x_23:
[----:B------:R-:W-:Y:S02]  /*5c70*/  R2UR UR5, R17 ;  /* 0x00000000110572ca */ /* 0x000fe400000e0000 */
[----:B------:R-:W-:Y:S02]  /*5c80*/  R2UR UR4, R0 ;  /* 0x00000000000472ca */ /* 0x000fe400000e0000 */
[----:B------:R-:W-:-:S11]  /*5c90*/  SHF.L.U32 R6, R4, 0x1f, RZ ;  /* 0x0000001f04067819 */ /* 0x000fd600000006ff */
[----:B------:R-:W-:-:S09]  /*5ca0*/  ULEA UR4, UR4, UR5, 0x3 ;  /* 0x0000000504047291 */ /* 0x000fd2000f8e183f */
[----:B------:R0:W1:Y:S01]  /*5cb0*/  SYNCS.PHASECHK.TRANS64.TRYWAIT P1, [UR4], R6 ;  /* 0x00000006ff0075a7 */ /* 0x0000620008020144 */
[----:B------:R-:W-:Y:S05]  /*5cc0*/  @!P0 BRA `(.L_x_24) ;  /* 0x0000000000048947 */ /* 0x000fea0003800000 */
[----:B------:R-:W-:Y:S01]  /*5cd0*/  BPT.TRAP 0x1 ;  /* 0x000000040000795c */ /* 0x000fe20000300000 */
.L_x_24:
[----:B-1----:R-:W-:Y:S05]  /*5ce0*/  @P1 BRA `(.L_x_25) ;  /* 0x0000000000081947 */ /* 0x002fea0003800000 */
[----:B------:R-:W1:Y:S02]  /*5cf0*/  SYNCS.PHASECHK.TRANS64.TRYWAIT P1, [UR4], R6 ;  /* 0x00000006ff0075a7 */ /* 0x000e640008020144 */
[----:B-1----:R-:W-:Y:S05]  /*5d00*/  @!P1 BRA `(.L_x_26) ;  /* 0x0000020400889947 */ /* 0x002fea0003800000 */
.L_x_25:
[----:B------:R-:W-:Y:S04]  /*5d10*/  STL.64 [R1+0x5d8], R222 ;  /* 0x0005d8de01007387 */ /* 0x000fe80000100a00 */
[----:B------:R-:W-:Y:S04]  /*5d20*/  STL.64 [R1+0x5d0], R220 ;  /* 0x0005d0dc01007387 */ /* 0x000fe80000100a00 */
[----:B------:R-:W-:Y:S04]  /*5d30*/  STL.64 [R1+0x5c8], R218 ;  /* 0x0005c8da01007387 */ /* 0x000fe80000100a00 */
[----:B------:R2:W-:Y:S04]  /*5d40*/  STL.64 [R1+0x5c0], R216 ;  /* 0x0005c0d801007387 */ /* 0x0005e80000100a00 */
[----:B--2---:R-:W2:Y:S04]  /*5d50*/  LDL.LU.64 R216, [R1+0x180] ;  /* 0x0001800001d87983 */ /* 0x004ea80000300a00 */
[----:B------:R-:W2:Y:S04]  /*5d60*/  LDL.LU.64 R218, [R1+0x188] ;  /* 0x0001880001da7983 */ /* 0x000ea80000300a00 */
[----:B------:R-:W2:Y:S04]  /*5d70*/  LDL.LU.64 R220, [R1+0x190] ;  /* 0x0001900001dc7983 */ /* 0x000ea80000300a00 */
[----:B------:R-:W2:Y:S04]  /*5d80*/  LDL.LU.64 R222, [R1+0x198] ;  /* 0x0001980001de7983 */ /* 0x000ea80000300a00 */
[----:B------:R-:W-:Y:S04]  /*5d90*/  STL.64 [R1+0x5b8], R198 ;  /* 0x0005b8c601007387 */ /* 0x000fe80000100a00 */
[----:B------:R-:W-:Y:S04]  /*5da0*/  STL.64 [R1+0x5b0], R196 ;  /* 0x0005b0c401007387 */ /* 0x000fe80000100a00 */
[----:B------:R-:W-:Y:S04]  /*5db0*/  STL.64 [R1+0x5a8], R194 ;  /* 0x0005a8c201007387 */ /* 0x000fe80000100a00 */
[----:B------:R3:W-:Y:S04]  /*5dc0*/  STL.64 [R1+0x5a0], R192 ;  /* 0x0005a0c001007387 */ /* 0x0007e80000100a00 */
[----:B---3--:R-:W3:Y:S04]  /*5dd0*/  LDL.LU.64 R192, [R1+0x1e0] ;  /* 0x0001e00001c07983 */ /* 0x008ee80000300a00 */
[----:B------:R-:W3:Y:S04]  /*5de0*/  LDL.LU.64 R194, [R1+0x1e8] ;  /* 0x0001e80001c27983 */ /* 0x000ee80000300a00 */
[----:B------:R-:W3:Y:S04]  /*5df0*/  LDL.LU.64 R196, [R1+0x1f0] ;  /* 0x0001f00001c47983 */ /* 0x000ee80000300a00 */
[----:B------:R-:W3:Y:S04]  /*5e00*/  LDL.LU.64 R198, [R1+0x1f8] ;  /* 0x0001f80001c67983 */ /* 0x000ee80000300a00 */
[----:B------:R-:W-:Y:S04]  /*5e10*/  STL.64 [R1+0x598], R174 ;  /* 0x000598ae01007387 */ /* 0x000fe80000100a00 */
[----:B------:R-:W-:Y:S04]  /*5e20*/  STL.64 [R1+0x590], R172 ;  /* 0x000590ac01007387 */ /* 0x000fe80000100a00 */
[----:B------:R-:W-:Y:S04]  /*5e30*/  STL.64 [R1+0x588], R170 ;  /* 0x000588aa01007387 */ /* 0x000fe80000100a00 */
[----:B------:R4:W-:Y:S04]  /*5e40*/  STL.64 [R1+0x580], R168 ;  /* 0x000580a801007387 */ /* 0x0009e80000100a00 */
[----:B----4-:R-:W4:Y:S04]  /*5e50*/  LDL.LU.64 R168, [R1+0x240] ;  /* 0x0002400001a87983 */ /* 0x010f280000300a00 */
[----:B------:R-:W4:Y:S04]  /*5e60*/  LDL.LU.64 R170, [R1+0x248] ;  /* 0x0002480001aa7983 */ /* 0x000f280000300a00 */
[----:B------:R-:W4:Y:S04]  /*5e70*/  LDL.LU.64 R172, [R1+0x250] ;  /* 0x0002500001ac7983 */ /* 0x000f280000300a00 */
[----:B------:R-:W4:Y:S01]  /*5e80*/  LDL.LU.64 R174, [R1+0x258] ;  /* 0x0002580001ae7983 */ /* 0x000f220000300a00 */
[----:B------:R-:W-:Y:S01]  /*5e90*/  R2UR UR6, R8 ;  /* 0x00000000080672ca */ /* 0x000fe200000e0000 */
[----:B------:R-:W-:Y:S01]  /*5ea0*/  UMOV UR57, 0x80000020 ;  /* 0x8000002000397882 */ /* 0x000fe20000000000 */
[----:B------:R-:W-:Y:S01]  /*5eb0*/  R2UR UR4, R0 ;  /* 0x00000000000472ca */ /* 0x000fe200000e0000 */
[----:B------:R-:W-:Y:S01]  /*5ec0*/  STL [R1+0x578], R144 ;  /* 0x0005789001007387 */ /* 0x000fe20000100800 */
[----:B------:R-:W-:Y:S01]  /*5ed0*/  R2UR UR5, R9 ;  /* 0x00000000090572ca */ /* 0x000fe200000e0000 */
[----:B------:R-:W-:-:S02]  /*5ee0*/  UMOV UR59, 0x80000020 ;  /* 0x80000020003b7882 */ /* 0x000fc40000000000 */
[----:B------:R-:W-:Y:S04]  /*5ef0*/  STL [R1+0x574], R145 ;  /* 0x0005749101007387 */ /* 0x000fe80000100800 */
[----:B------:R-:W-:Y:S04]  /*5f00*/  STL [R1+0x570], R146 ;  /* 0x0005709201007387 */ /* 0x000fe80000100800 */
[----:B------:R-:W-:Y:S01]  /*5f10*/  UIMAD UR7, UR4, 0x600, UR6 ;  /* 0x00000600040778a4 */ /* 0x000fe2000f8e0206 */
[----:B------:R-:W-:Y:S01]  /*5f20*/  STL [R1+0x56c], R147 ;  /* 0x00056c9301007387 */ /* 0x000fe20000100800 */
[----:B------:R-:W-:-:S03]  /*5f30*/  UIMAD UR4, UR4, 0x3c0, UR5 ;  /* 0x000003c0040478a4 */ /* 0x000fc6000f8e0205 */
[----:B------:R-:W-:Y:S01]  /*5f40*/  STL [R1+0x568], R148 ;  /* 0x0005689401007387 */ /* 0x000fe20000100800 */
[----:B------:R-:W-:Y:S01]  /*5f50*/  UIADD3 UR5, UR4, 0x40, URZ ;  /* 0x0000004004057890 */ /* 0x000fe2000fffe03f */
[----:B------:R-:W-:Y:S02]  /*5f60*/  UMOV UR56, UR7 ;  /* 0x0000000700387c82 */ /* 0x000fe40008000000 */
[----:B------:R-:W-:Y:S01]  /*5f70*/  STL [R1+0x564], R149 ;  /* 0x0005649501007387 */ /* 0x000fe20000100800 */
[----:B------:R-:W-:Y:S01]  /*5f80*/  UMOV UR58, UR4 ;  /* 0x00000004003a7c82 */ /* 0x000fe20008000000 */
[----:B------:R-:W-:Y:S01]  /*5f90*/  UMOV UR9, UR57 ;  /* 0x0000003900097c82 */ /* 0x000fe20008000000 */
[----:B------:R-:W-:Y:S01]  /*5fa0*/  UMOV UR11, 0x80000020 ;  /* 0x80000020000b7882 */ /* 0x000fe20000000000 */
[----:B------:R-:W-:Y:S01]  /*5fb0*/  STL [R1+0x560], R150 ;  /* 0x0005609601007387 */ /* 0x000fe20000100800 */
[----:B------:R-:W-:-:S03]  /*5fc0*/  UIADD3 UR6, UR4, 0x80, URZ ;  /* 0x0000008004067890 */ /* 0x000fc6000fffe03f */
[----:B------:R-:W-:Y:S04]  /*5fd0*/  STL [R1+0x55c], R151 ;  /* 0x00055c9701007387 */ /* 0x000fe80000100800 */
        /* <DEDUP_REMOVED lines=46> */
[----:B------:R0:W-:Y:S04]  /*62c0*/  STL [R1+0x410], R4 ;  /* 0x0004100401007387 */ /* 0x0001e80000100800 */
[----:B------:R-:W-:Y:S04]  /*62d0*/  STL [R1+0x40c], R3 ;  /* 0x00040c0301007387 */ /* 0x000fe80000100800 */
[----:B------:R-:W-:Y:S04]  /*62e0*/  STL [R1+0x408], R2 ;  /* 0x0004080201007387 */ /* 0x000fe80000100800 */
[----:B------:R-:W-:Y:S04]  /*62f0*/  STL [R1+0x42c], R8 ;  /* 0x00042c0801007387 */ /* 0x000fe80000100800 */
[----:B------:R2:W-:Y:S04]  /*6300*/  STL [R1+0x430], R9 ;  /* 0x0004300901007387 */ /* 0x0005e80000100800 */
[----:B------:R-:W-:Y:S04]  /*6310*/  STL [R1+0x434], R0 ;  /* 0x0004340001007387 */ /* 0x000fe80000100800 */
[----:B0-----:R-:W3:Y:S04]  /*6320*/  LDL.LU.64 R4, [R1+0x120] ;  /* 0x0001200001047983 */ /* 0x001ee80000300a00 */
[----:B-1----:R-:W3:Y:S04]  /*6330*/  LDL.LU.64 R6, [R1+0x128] ;  /* 0x0001280001067983 */ /* 0x002ee80000300a00 */
[----:B--2---:R-:W2:Y:S01]  /*6340*/  LDL.LU.64 R8, [R1+0x130] ;  /* 0x0001300001087983 */ /* 0x004ea20000300a00 */
[----:B----4-:R-:W-:-:S06]  /*6350*/  WARPGROUP.ARRIVE ;  /* 0x00000000000079c5 */ /* 0x010fcc0000000000 */
[----:B------:R-:W-:Y:S03]  /*6360*/  HGMMA.64x16x16.F32.BF16 R168, gdesc[UR56], R168, gsb0 ;  /* 0x0020000038a879f0 */ /* 0x000fe600080018a8 */
[----:B------:R-:W-:Y:S02]  /*6370*/  WARPGROUP.DEPBAR.LE gsb0, 0x0 ;  /* 0x00008000000079c5 */ /* 0x000fe40000010000 */
[----:B------:R0:W-:Y:S04]  /*6380*/  STL.64 [R1+0x240], R168 ;  /* 0x000240a801007387 */ /* 0x0001e80000100a00 */
[----:B------:R1:W-:Y:S04]  /*6390*/  STL.64 [R1+0x248], R170 ;  /* 0x000248aa01007387 */ /* 0x0003e80000100a00 */
[----:B------:R4:W-:Y:S04]  /*63a0*/  STL.64 [R1+0x250], R172 ;  /* 0x000250ac01007387 */ /* 0x0009e80000100a00 */
[----:B------:R4:W-:Y:S04]  /*63b0*/  STL.64 [R1+0x258], R174 ;  /* 0x000258ae01007387 */ /* 0x0009e80000100a00 */
[----:B------:R-:W2:Y:S01]  /*63c0*/  LDL.LU.64 R10, [R1+0x138] ;  /* 0x00013800010a7983 */ /* 0x000ea20000300a00 */
[----:B---3--:R-:W-:Y:S01]  /*63d0*/  WARPGROUP.ARRIVE ;  /* 0x00000000000079c5 */ /* 0x008fe20000000000 */
[----:B------:R-:W-:Y:S01]  /*63e0*/  UMOV UR8, UR56 ;  /* 0x0000003800087c82 */ /* 0x000fe20008000000 */
[----:B------:R-:W-:Y:S01]  /*63f0*/  UMOV UR10, UR5 ;  /* 0x00000005000a7c82 */ /* 0x000fe20008000000 */
[----:B------:R-:W3:Y:S03]  /*6400*/  LDL.LU.64 R120, [R1+0xc0] ;  /* 0x0000c00001787983 */ /* 0x000ee60000300a00 */
[----:B------:R-:W-:Y:S01]  /*6410*/  HGMMA.64x16x16.F32.BF16 R192, gdesc[UR8], R192, gsb0 ;  /* 0x0020000008c079f0 */ /* 0x000fe200080018c0 */
[----:B------:R-:W3:Y:S01]  /*6420*/  LDL.LU.64 R122, [R1+0xc8] ;  /* 0x0000c800017a7983 */ /* 0x000ee20000300a00 */
[----:B------:R-:W-:Y:S01]  /*6430*/  UMOV UR12, UR56 ;  /* 0x00000038000c7c82 */ /* 0x000fe20008000000 */
[----:B------:R-:W-:-:S02]  /*6440*/  UMOV UR13, UR57 ;  /* 0x00000039000d7c82 */ /* 0x000fc40008000000 */
[----:B------:R-:W3:Y:S01]  /*6450*/  LDL.LU.64 R124, [R1+0xd0] ;  /* 0x0000d000017c7983 */ /* 0x000ee20000300a00 */
[----:B------:R-:W-:Y:S01]  /*6460*/  UMOV UR14, UR6 ;  /* 0x00000006000e7c82 */ /* 0x000fe20008000000 */
[----:B------:R-:W-:Y:S02]  /*6470*/  UMOV UR15, 0x80000020 ;  /* 0x80000020000f7882 */ /* 0x000fe40000000000 */
[----:B------:R-:W3:Y:S01]  /*6480*/  LDL.LU.64 R126, [R1+0xd8] ;  /* 0x0000d800017e7983 */ /* 0x000ee20000300a00 */
[----:B------:R-:W-:-:S03]  /*6490*/  UIADD3 UR54, UR4, 0xc0, URZ ;  /* 0x000000c004367890 */ /* 0x000fc6000fffe03f */
[----:B------:R-:W4:Y:S01]  /*64a0*/  LDL.LU.64 R12, [R1+0x60] ;  /* 0x00006000010c7983 */ /* 0x000f220000300a00 */
[----:B------:R-:W-:-:S03]  /*64b0*/  UMOV UR52, UR56 ;  /* 0x0000003800347c82 */ /* 0x000fc60008000000 */
[----:B------:R-:W4:Y:S01]  /*64c0*/  LDL.LU.64 R14, [R1+0x68] ;  /* 0x00006800010e7983 */ /* 0x000f220000300a00 */
[----:B------:R-:W-:Y:S01]  /*64d0*/  UMOV UR53, UR57 ;  /* 0x0000003900357c82 */ /* 0x000fe20008000000 */
[----:B------:R-:W-:Y:S02]  /*64e0*/  UMOV UR55, 0x80000020 ;  /* 0x8000002000377882 */ /* 0x000fe40000000000 */
[----:B------:R-:W4:Y:S04]  /*64f0*/  LDL.LU.64 R16, [R1+0x70] ;  /* 0x0000700001107983 */ /* 0x000f280000300a00 */
[----:B------:R-:W4:Y:S01]  /*6500*/  LDL.LU.64 R18, [R1+0x78] ;  /* 0x0000780001127983 */ /* 0x000f220000300a00 */
[----:B------:R-:W-:Y:S02]  /*6510*/  WARPGROUP.DEPBAR.LE gsb0, 0x0 ;  /* 0x00008000000079c5 */ /* 0x000fe40000010000 */
[----:B------:R-:W-:-:S06]  /*6520*/  WARPGROUP.ARRIVE ;  /* 0x00000000000079c5 */ /* 0x000fcc0000000000 */
[----:B------:R-:W-:Y:S03]  /*6530*/  HGMMA.64x16x16.F32.BF16 R216, gdesc[UR12], R216, gsb0 ;  /* 0x002000000cd879f0 */ /* 0x000fe600080018d8 */
[----:B------:R-:W-:Y:S02]  /*6540*/  WARPGROUP.DEPBAR.LE gsb0, 0x0 ;  /* 0x00008000000079c5 */ /* 0x000fe40000010000 */
[----:B--2---:R-:W-:-:S06]  /*6550*/  WARPGROUP.ARRIVE ;  /* 0x00000000000079c5 */ /* 0x004fcc0000000000 */
[----:B------:R-:W-:Y:S03]  /*6560*/  HGMMA.64x16x16.F32.BF16 R4, gdesc[UR52], R4, gsb0 ;  /* 0x00200000340479f0 */ /* 0x000fe60008001804 */
[----:B------:R-:W-:Y:S02]  /*6570*/  WARPGROUP.DEPBAR.LE gsb0, 0x0 ;  /* 0x00008000000079c5 */ /* 0x000fe40000010000 */
[----:B------:R-:W-:Y:S01]  /*6580*/  IMAD.MOV.U32 R72, RZ, RZ, R4 ;  /* 0x000000ffff487224 */ /* 0x000fe200078e0004 */
[----:B------:R-:W-:Y:S01]  /*6590*/  MOV R73, R5 ;  /* 0x0000000500497202 */ /* 0x000fe20000000f00 */
[----:B------:R-:W-:Y:S01]  /*65a0*/  IMAD.MOV.U32 R74, RZ, RZ, R6 ;  /* 0x000000ffff4a7224 */ /* 0x000fe200078e0006 */
[----:B------:R-:W2:Y:S01]  /*65b0*/  LDL.LU.64 R4, [R1] ;  /* 0x0000000001047983 */ /* 0x000ea20000300a00 */
[----:B------:R-:W-:Y:S01]  /*65c0*/  IMAD.MOV.U32 R75, RZ, RZ, R7 ;  /* 0x000000ffff4b7224 */ /* 0x000fe200078e0007 */
[----:B------:R-:W-:Y:S01]  /*65d0*/  MOV R79, R11 ;  /* 0x0000000b004f7202 */ /* 0x000fe20000000f00 */
[----:B------:R-:W-:Y:S01]  /*65e0*/  IMAD.MOV.U32 R76, RZ, RZ, R8 ;  /* 0x000000ffff4c7224 */ /* 0x000fe200078e0008 */
[----:B------:R-:W2:Y:S01]  /*65f0*/  LDL.LU.64 R6, [R1+0x8] ;  /* 0x0000080001067983 */ /* 0x000ea20000300a00 */
[----:B------:R-:W-:-:S02]  /*6600*/  IMAD.MOV.U32 R77, RZ, RZ, R9 ;  /* 0x000000ffff4d7224 */ /* 0x000fc400078e0009 */
[----:B------:R-:W-:Y:S01]  /*6610*/  IMAD.MOV.U32 R78, RZ, RZ, R10 ;  /* 0x000000ffff4e7224 */ /* 0x000fe200078e000a */
[----:B------:R-:W2:Y:S04]  /*6620*/  LDL.LU.64 R8, [R1+0x10] ;  /* 0x0000100001087983 */ /* 0x000ea80000300a00 */
[----:B------:R-:W2:Y:S01]  /*6630*/  LDL.LU.64 R10, [R1+0x18] ;  /* 0x00001800010a7983 */ /* 0x000ea20000300a00 */
[----:B------:R-:W-:Y:S01]  /*6640*/  UIADD3 UR50, UR4, 0x100, URZ ;  /* 0x0000010004327890 */ /* 0x000fe2000fffe03f */
[----:B---3--:R-:W-:Y:S01]  /*6650*/  WARPGROUP.ARRIVE ;  /* 0x00000000000079c5 */ /* 0x008fe20000000000 */
[----:B------:R-:W-:Y:S01]  /*6660*/  UMOV UR48, UR56 ;  /* 0x0000003800307c82 */ /* 0x000fe20008000000 */
[----:B------:R-:W-:Y:S01]  /*6670*/  UMOV UR49, UR57 ;  /* 0x0000003900317c82 */ /* 0x000fe20008000000 */
[----:B------:R-:W-:Y:S01]  /*6680*/  UMOV UR51, 0x80000020 ;  /* 0x8000002000337882 */ /* 0x000fe20000000000 */
[----:B------:R-:W-:Y:S01]  /*6690*/  UIADD3 UR46, UR4, 0x140, URZ ;  /* 0x00000140042e7890 */ /* 0x000fe2000fffe03f */
[----:B0-----:R-:W3:Y:S03]  /*66a0*/  LDL.LU.64 R168, [R1+0x40] ;  /* 0x0000400001a87983 */ /* 0x001ee60000300a00 */
[----:B------:R-:W-:Y:S01]  /*66b0*/  HGMMA.64x16x16.F32.BF16 R120, gdesc[UR48], R120, gsb0 ;  /* 0x00200000307879f0 */ /* 0x000fe20008001878 */
[----:B------:R-:W-:Y:S01]  /*66c0*/  UMOV UR44, UR56 ;  /* 0x00000038002c7c82 */ /* 0x000fe20008000000 */
[----:B------:R-:W-:Y:S01]  /*66d0*/  UMOV UR45, UR57 ;  /* 0x00000039002d7c82 */ /* 0x000fe20008000000 */
[----:B------:R-:W-:Y:S01]  /*66e0*/  UMOV UR47, 0x80000020 ;  /* 0x80000020002f7882 */ /* 0x000fe20000000000 */
[----:B------:R-:W-:Y:S01]  /*66f0*/  UIADD3 UR42, UR4, 0x180, URZ ;  /* 0x00000180042a7890 */ /* 0x000fe2000fffe03f */
[----:B-1----:R-:W3:Y:S01]  /*6700*/  LDL.LU.64 R170, [R1+0x48] ;  /* 0x0000480001aa7983 */ /* 0x002ee20000300a00 */
[----:B------:R-:W-:Y:S01]  /*6710*/  UMOV UR40, UR56 ;  /* 0x0000003800287c82 */ /* 0x000fe20008000000 */
[----:B------:R-:W-:Y:S01]  /*6720*/  UMOV UR41, UR57 ;  /* 0x0000003900297c82 */ /* 0x000fe20008000000 */
[----:B------:R-:W-:Y:S01]  /*6730*/  UMOV UR43, 0x80000020 ;  /* 0x80000020002b7882 */ /* 0x000fe20000000000 */
[----:B------:R-:W-:Y:S01]  /*6740*/  UIADD3 UR38, UR4, 0x1c0, URZ ;  /* 0x000001c004267890 */ /* 0x000fe2000fffe03f */
[----:B----4-:R-:W3:Y:S01]  /*6750*/  LDL.LU.64 R172, [R1+0x50] ;  /* 0x0000500001ac7983 */ /* 0x010ee20000300a00 */
[----:B------:R-:W-:Y:S01]  /*6760*/  UMOV UR36, UR56 ;  /* 0x0000003800247c82 */ /* 0x000fe20008000000 */
[----:B------:R-:W-:Y:S01]  /*6770*/  UMOV UR37, UR57 ;  /* 0x0000003900257c82 */ /* 0x000fe20008000000 */
[----:B------:R-:W-:Y:S01]  /*6780*/  UMOV UR39, 0x80000020 ;  /* 0x8000002000277882 */ /* 0x000fe20000000000 */
[----:B------:R-:W-:Y:S01]  /*6790*/  UIADD3 UR34, UR4, 0x200, URZ ;  /* 0x0000020004227890 */ /* 0x000fe2000fffe03f */
[----:B------:R-:W3:Y:S01]  /*67a0*/  LDL.LU.64 R174, [R1+0x58] ;  /* 0x0000580001ae7983 */ /* 0x000ee20000300a00 */
[----:B------:R-:W-:-:S02]  /*67b0*/  WARPGROUP.DEPBAR.LE gsb0, 0x0 ;  /* 0x00008000000079c5 */ /* 0x000fc40000010000 */
[----:B------:R-:W-:-:S06]  /*67c0*/  WARPGROUP.ARRIVE ;  /* 0x00000000000079c5 */ /* 0x000fcc0000000000 */
[----:B------:R-:W-:Y:S03]  /*67d0*/  HGMMA.64x16x16.F32.BF16 R12, gdesc[UR44], R12, gsb0 ;  /* 0x002000002c0c79f0 */ /* 0x000fe6000800180c */
[----:B------:R-:W-:Y:S02]  /*67e0*/  WARPGROUP.DEPBAR.LE gsb0, 0x0 ;  /* 0x00008000000079c5 */ /* 0x000fe40000010000 */
[----:B------:R-:W-:Y:S01]  /*67f0*/  UMOV UR32, UR56 ;  /* 0x0000003800207c82 */ /* 0x000fe20008000000 */
[----:B------:R-:W-:Y:S01]  /*6800*/  UMOV UR33, UR57 ;  /* 0x0000003900217c82 */ /* 0x000fe20008000000 */
[----:B------:R-:W-:Y:S01]  /*6810*/  UMOV UR35, 0x80000020 ;  /* 0x8000002000237882 */ /* 0x000fe20000000000 */
[----:B--2---:R-:W-:-:S06]  /*6820*/  WARPGROUP.ARRIVE ;  /* 0x00000000000079c5 */ /* 0x004fcc0000000000 */
[----:B------:R-:W-:Y:S03]  /*6830*/  HGMMA.64x16x16.F32.BF16 R4, gdesc[UR40], R4, gsb0 ;  /* 0x00200000280479f0 */ /* 0x000fe60008001804 */
[----:B------:R-:W-:Y:S02]  /*6840*/  WARPGROUP.DEPBAR.LE gsb0, 0x0 ;  /* 0x00008000000079c5 */ /* 0x000fe40000010000 */
[----:B------:R-:W-:-:S06]  /*6850*/  WARPGROUP.ARRIVE ;  /* 0x00000000000079c5 */ /* 0x000fcc0000000000 */
[----:B------:R-:W-:Y:S03]  /*6860*/  HGMMA.64x16x16.F32.BF16 R208, gdesc[UR36], R208, gsb0 ;  /* 0x0020000024d079f0 */ /* 0x000fe600080018d0 */
[----:B------:R-:W-:Y:S02]  /*6870*/  WARPGROUP.DEPBAR.LE gsb0, 0x0 ;  /* 0x00008000000079c5 */ /* 0x000fe40000010000 */
[----:B------:R-:W-:-:S06]  /*6880*/  WARPGROUP.ARRIVE ;  /* 0x00000000000079c5 */ /* 0x000fcc0000000000 */
[----:B------:R-:W-:Y:S01]  /*6890*/  HGMMA.64x16x16.F32.BF16 R184, gdesc[UR32], R184, gsb0 ;  /* 0x0020000020b879f0 */ /* 0x000fe200080018b8 */
[----:B------:R-:W-:Y:S01]  /*68a0*/  UIADD3 UR30, UR4, 0x240, URZ ;  /* 0x00000240041e7890 */ /* 0x000fe2000fffe03f */
[----:B------:R-:W-:Y:S01]  /*68b0*/  UMOV UR28, UR56 ;  /* 0x00000038001c7c82 */ /* 0x000fe20008000000 */
[----:B------:R-:W-:Y:S01]  /*68c0*/  UMOV UR29, UR57 ;  /* 0x00000039001d7c82 */ /* 0x000fe20008000000 */
[----:B------:R-:W-:Y:S01]  /*68d0*/  UMOV UR31, 0x80000020 ;  /* 0x80000020001f7882 */ /* 0x000fe20000000000 */
        /* <DEDUP_REMOVED lines=24> */
[----:B------:R-:W-:Y:S01]  /*6a60*/  UMOV UR52, UR10 ;  /* 0x0000000a00347c82 */ /* 0x000fe20008000000 */
[----:B------:R-:W-:Y:S01]  /*6a70*/  UIADD3 UR10, UR4, 0x340, URZ ;  /* 0x00000340040a7890 */ /* 0x000fe2000fffe03f */
[----:B------:R-:W-:Y:S01]  /*6a80*/  UMOV UR8, UR14 ;  /* 0x0000000e00087c82 */ /* 0x000fe20008000000 */
[----:B------:R-:W-:Y:S01]  /*6a90*/  UMOV UR9, UR15 ;  /* 0x0000000f00097c82 */ /* 0x000fe20008000000 */
[----:B------:R-:W-:Y:S01]  /*6aa0*/  UMOV UR53, UR11 ;  /* 0x0000000b00357c82 */ /* 0x000fe20008000000 */
[----:B------:R-:W-:Y:S01]  /*6ab0*/  UMOV UR48, UR8 ;  /* 0x0000000800307c82 */ /* 0x000fe20008000000 */
[----:B------:R-:W-:Y:S01]  /*6ac0*/  UMOV UR49, UR9 ;  /* 0x0000000900317c82 */ /* 0x000fe20008000000 */
[----:B------:R-:W-:Y:S01]  /*6ad0*/  UMOV UR8, UR56 ;  /* 0x0000003800087c82 */ /* 0x000fe20008000000 */
[----:B------:R-:W-:Y:S01]  /*6ae0*/  UMOV UR9, UR57 ;  /* 0x0000003900097c82 */ /* 0x000fe20008000000 */
[----:B------:R-:W-:Y:S01]  /*6af0*/  UMOV UR11, 0x80000020 ;  /* 0x80000020000b7882 */ /* 0x000fe20000000000 */
[----:B------:R-:W-:-:S02]  /*6b00*/  WARPGROUP.DEPBAR.LE gsb0, 0x0 ;  /* 0x00008000000079c5 */ /* 0x000fc40000010000 */
        /* <DEDUP_REMOVED lines=10> */
[----:B------:R-:W-:-:S06]  /*6bb0*/  UMOV UR13, 0x80000020 ;  /* 0x80000020000d7882 */ /* 0x000fcc0000000000 */
        /* <DEDUP_REMOVED lines=44> */
[----:B------:R-:W-:Y:S01]  /*6e80*/  IMAD.MOV.U32 R100, RZ, RZ, R124 ;  /* 0x000000ffff647224 */ /* 0x000fe200078e007c */
[----:B------:R-:W-:Y:S01]  /*6e90*/  MOV R101, R125 ;  /* 0x0000007d00657202 */ /* 0x000fe20000000f00 */
[----:B------:R-:W-:Y:S02]  /*6ea0*/  IMAD.MOV.U32 R102, RZ, RZ, R126 ;  /* 0x000000ffff667224 */ /* 0x000fe400078e007e */
[----:B------:R-:W-:Y:S02]  /*6eb0*/  IMAD.MOV.U32 R103, RZ, RZ, R127 ;  /* 0x000000ffff677224 */ /* 0x000fe400078e007f */
[----:B------:R-:W-:Y:S02]  /*6ec0*/  IMAD.MOV.U32 R124, RZ, RZ, R16 ;  /* 0x000000ffff7c7224 */ /* 0x000fe400078e0010 */
[----:B------:R-:W-:Y:S02]  /*6ed0*/  IMAD.MOV.U32 R125, RZ, RZ, R17 ;  /* 0x000000ffff7d7224 */ /* 0x000fe400078e0011 */
[----:B------:R-:W-:Y:S01]  /*6ee0*/  IMAD.MOV.U32 R126, RZ, RZ, R18 ;  /* 0x000000ffff7e7224 */ /* 0x000fe200078e0012 */
[----:B------:R-:W2:Y:S01]  /*6ef0*/  LDL.LU.64 R16, [R1+0xa0] ;  /* 0x0000a00001107983 */ /* 0x000ea20000300a00 */
[----:B------:R-:W-:-:S03]  /*6f00*/  IMAD.MOV.U32 R127, RZ, RZ, R19 ;  /* 0x000000ffff7f7224 */ /* 0x000fc600078e0013 */
[----:B------:R-:W2:Y:S01]  /*6f10*/  LDL.LU.64 R18, [R1+0xa8] ;  /* 0x0000a80001127983 */ /* 0x000ea20000300a00 */
[----:B------:R-:W-:Y:S01]  /*6f20*/  UMOV UR44, UR12 ;  /* 0x0000000c002c7c82 */ /* 0x000fe20008000000 */
[----:B------:R-:W-:Y:S02]  /*6f30*/  UMOV UR45, UR13 ;  /* 0x0000000d002d7c82 */ /* 0x000fe40008000000 */
[----:B------:R-:W2:Y:S04]  /*6f40*/  LDL.LU.64 R20, [R1+0xb0] ;  /* 0x0000b00001147983 */ /* 0x000ea80000300a00 */
[----:B------:R-:W2:Y:S01]  /*6f50*/  LDL.LU.64 R22, [R1+0xb8] ;  /* 0x0000b80001167983 */ /* 0x000ea20000300a00 */
[----:B------:R-:W-:Y:S02]  /*6f60*/  WARPGROUP.DEPBAR.LE gsb0, 0x0 ;  /* 0x00008000000079c5 */ /* 0x000fe40000010000 */
[----:B---3--:R-:W-:-:S06]  /*6f70*/  WARPGROUP.ARRIVE ;  /* 0x00000000000079c5 */ /* 0x008fcc0000000000 */
[----:B------:R-:W-:Y:S01]  /*6f80*/  HGMMA.64x16x16.F32.BF16 R168, gdesc[UR44], R168, gsb0 ;  /* 0x002000002ca879f0 */ /* 0x000fe200080018a8 */
[----:B------:R-:W-:Y:S04]  /*6f90*/  STL [R1+0x4b8], R208 ;  /* 0x0004b8d001007387 */ /* 0x000fe80000100800 */
[----:B------:R-:W-:Y:S04]  /*6fa0*/  STL [R1+0x4b4], R209 ;  /* 0x0004b4d101007387 */ /* 0x000fe80000100800 */
[----:B------:R-:W-:Y:S04]  /*6fb0*/  STL [R1+0x4b0], R210 ;  /* 0x0004b0d201007387 */ /* 0x000fe80000100800 */
[----:B------:R-:W-:Y:S01]  /*6fc0*/  STL [R1+0x4ac], R211 ;  /* 0x0004acd301007387 */ /* 0x000fe20000100800 */
[----:B------:R-:W-:-:S03]  /*6fd0*/  IMAD.MOV.U32 R48, RZ, RZ, R216 ;  /* 0x000000ffff307224 */ /* 0x000fc600078e00d8 */
[----:B------:R-:W-:Y:S01]  /*6fe0*/  STL [R1+0x4a8], R212 ;  /* 0x0004a8d401007387 */ /* 0x000fe20000100800 */
[----:B------:R-:W-:-:S03]  /*6ff0*/  IMAD.MOV.U32 R49, RZ, RZ, R217 ;  /* 0x000000ffff317224 */ /* 0x000fc600078e00d9 */
[----:B------:R-:W-:Y:S01]  /*7000*/  STL [R1+0x4a4], R213 ;  /* 0x0004a4d501007387 */ /* 0x000fe20000100800 */
[----:B------:R-:W-:Y:S01]  /*7010*/  IMAD.MOV.U32 R50, RZ, RZ, R218 ;  /* 0x000000ffff327224 */ /* 0x000fe200078e00da */
[----:B------:R-:W-:Y:S02]  /*7020*/  MOV R51, R219 ;  /* 0x000000db00337202 */ /* 0x000fe40000000f00 */
[----:B------:R-:W-:Y:S01]  /*7030*/  STL [R1+0x4a0], R214 ;  /* 0x0004a0d601007387 */ /* 0x000fe20000100800 */
[----:B------:R-:W-:-:S03]  /*7040*/  IMAD.MOV.U32 R52, RZ, RZ, R220 ;  /* 0x000000ffff347224 */ /* 0x000fc600078e00dc */
[----:B------:R-:W-:Y:S01]  /*7050*/  STL [R1+0x49c], R215 ;  /* 0x00049cd701007387 */ /* 0x000fe20000100800 */
[----:B------:R-:W-:-:S03]  /*7060*/  IMAD.MOV.U32 R53, RZ, RZ, R221 ;  /* 0x000000ffff357224 */ /* 0x000fc600078e00dd */
[----:B------:R-:W3:Y:S04]  /*7070*/  LDL.LU.64 R216, [R1+0x100] ;  /* 0x0001000001d87983 */ /* 0x000ee80000300a00 */
[----:B------:R-:W3:Y:S04]  /*7080*/  LDL.LU.64 R218, [R1+0x108] ;  /* 0x0001080001da7983 */ /* 0x000ee80000300a00 */
[----:B------:R-:W3:Y:S01]  /*7090*/  LDL.LU.64 R220, [R1+0x110] ;  /* 0x0001100001dc7983 */ /* 0x000ee20000300a00 */
[----:B------:R-:W-:Y:S02]  /*70a0*/  IMAD.MOV.U32 R54, RZ, RZ, R222 ;  /* 0x000000ffff367224 */ /* 0x000fe400078e00de */
[----:B------:R-:W-:Y:S01]  /*70b0*/  IMAD.MOV.U32 R55, RZ, RZ, R223 ;  /* 0x000000ffff377224 */ /* 0x000fe200078e00df */
[----:B------:R-:W-:-:S02]  /*70c0*/  WARPGROUP.DEPBAR.LE gsb0, 0x0 ;  /* 0x00008000000079c5 */ /* 0x000fc40000010000 */
[----:B------:R0:W-:Y:S04]  /*70d0*/  STL.64 [R1+0x40], R168 ;  /* 0x000040a801007387 */ /* 0x0001e80000100a00 */
[----:B------:R1:W-:Y:S04]  /*70e0*/  STL.64 [R1+0x48], R170 ;  /* 0x000048aa01007387 */ /* 0x0003e80000100a00 */
[----:B------:R4:W-:Y:S04]  /*70f0*/  STL.64 [R1+0x50], R172 ;  /* 0x000050ac01007387 */ /* 0x0009e80000100a00 */
[----:B------:R4:W-:Y:S04]  /*7100*/  STL.64 [R1+0x58], R174 ;  /* 0x000058ae01007387 */ /* 0x0009e80000100a00 */
[----:B------:R-:W3:Y:S01]  /*7110*/  LDL.LU.64 R222, [R1+0x118] ;  /* 0x0001180001de7983 */ /* 0x000ee20000300a00 */
[----:B------:R-:W-:-:S02]  /*7120*/  IMAD.MOV.U32 R24, RZ, RZ, R192 ;  /* 0x000000ffff187224 */ /* 0x000fc400078e00c0 */
[----:B------:R-:W-:Y:S01]  /*7130*/  IMAD.MOV.U32 R25, RZ, RZ, R193 ;  /* 0x000000ffff197224 */ /* 0x000fe200078e00c1 */
[----:B------:R-:W-:Y:S01]  /*7140*/  MOV R29, R197 ;  /* 0x000000c5001d7202 */ /* 0x000fe20000000f00 */
[----:B------:R-:W-:Y:S01]  /*7150*/  IMAD.MOV.U32 R26, RZ, RZ, R194 ;  /* 0x000000ffff1a7224 */ /* 0x000fe200078e00c2 */
[----:B------:R-:W3:Y:S01]  /*7160*/  LDL.LU.64 R192, [R1+0x160] ;  /* 0x0001600001c07983 */ /* 0x000ee20000300a00 */
[----:B------:R-:W-:Y:S02]  /*7170*/  IMAD.MOV.U32 R27, RZ, RZ, R195 ;  /* 0x000000ffff1b7224 */ /* 0x000fe400078e00c3 */
[----:B------:R-:W-:Y:S01]  /*7180*/  IMAD.MOV.U32 R28, RZ, RZ, R196 ;  /* 0x000000ffff1c7224 */ /* 0x000fe200078e00c4 */
[----:B------:R-:W3:Y:S01]  /*7190*/  LDL.LU.64 R194, [R1+0x168] ;  /* 0x0001680001c27983 */ /* 0x000ee20000300a00 */
[----:B------:R-:W-:Y:S02]  /*71a0*/  IMAD.MOV.U32 R30, RZ, RZ, R198 ;  /* 0x000000ffff1e7224 */ /* 0x000fe400078e00c6 */
[----:B------:R-:W-:Y:S01]  /*71b0*/  IMAD.MOV.U32 R31, RZ, RZ, R199 ;  /* 0x000000ffff1f7224 */ /* 0x000fe200078e00c7 */
[----:B------:R-:W3:Y:S04]  /*71c0*/  LDL.LU.64 R196, [R1+0x170] ;  /* 0x0001700001c47983 */ /* 0x000ee80000300a00 */
[----:B------:R-:W3:Y:S01]  /*71d0*/  LDL.LU.64 R198, [R1+0x178] ;  /* 0x0001780001c67983 */ /* 0x000ee20000300a00 */
[----:B------:R-:W-:Y:S01]  /*71e0*/  IMAD.MOV.U32 R148, RZ, RZ, R8 ;  /* 0x000000ffff947224 */ /* 0x000fe200078e0008 */
[----:B------:R-:W-:Y:S01]  /*71f0*/  MOV R151, R11 ;  /* 0x0000000b00977202 */ /* 0x000fe20000000f00 */
[----:B------:R-:W-:-:S02]  /*7200*/  IMAD.MOV.U32 R149, RZ, RZ, R9 ;  /* 0x000000ffff957224 */ /* 0x000fc400078e0009 */
[----:B------:R-:W-:Y:S01]  /*7210*/  IMAD.MOV.U32 R96, RZ, RZ, R120 ;  /* 0x000000ffff607224 */ /* 0x000fe200078e0078 */
[----:B------:R-:W3:Y:S01]  /*7220*/  LDL.LU.64 R8, [R1+0x1c0] ;  /* 0x0001c00001087983 */ /* 0x000ee20000300a00 */
[----:B------:R-:W-:Y:S02]  /*7230*/  IMAD.MOV.U32 R97, RZ, RZ, R121 ;  /* 0x000000ffff617224 */ /* 0x000fe400078e0079 */
[----:B------:R-:W-:Y:S02]  /*7240*/  IMAD.MOV.U32 R150, RZ, RZ, R10 ;  /* 0x000000ffff967224 */ /* 0x000fe400078e000a */
[----:B------:R-:W-:Y:S01]  /*7250*/  IMAD.MOV.U32 R98, RZ, RZ, R122 ;  /* 0x000000ffff627224 */ /* 0x000fe200078e007a */
[----:B------:R-:W3:Y:S01]  /*7260*/  LDL.LU.64 R10, [R1+0x1c8] ;  /* 0x0001c800010a7983 */ /* 0x000ee20000300a00 */
[----:B------:R-:W-:Y:S01]  /*7270*/  IMAD.MOV.U32 R99, RZ, RZ, R123 ;  /* 0x000000ffff637224 */ /* 0x000fe200078e007b */
[----:B------:R-:W-:Y:S01]  /*7280*/  MOV R123, R15 ;  /* 0x0000000f007b7202 */ /* 0x000fe20000000f00 */
[----:B------:R-:W-:-:S02]  /*7290*/  IMAD.MOV.U32 R120, RZ, RZ, R12 ;  /* 0x000000ffff787224 */ /* 0x000fc400078e000c */
[----:B------:R-:W-:Y:S02]  /*72a0*/  IMAD.MOV.U32 R121, RZ, RZ, R13 ;  /* 0x000000ffff797224 */ /* 0x000fe400078e000d */
[----:B------:R-:W-:Y:S01]  /*72b0*/  IMAD.MOV.U32 R122, RZ, RZ, R14 ;  /* 0x000000ffff7a7224 */ /* 0x000fe200078e000e */
[----:B------:R-:W3:Y:S04]  /*72c0*/  LDL.LU.64 R12, [R1+0x1d0] ;  /* 0x0001d000010c7983 */ /* 0x000ee80000300a00 */
[----:B------:R-:W3:Y:S01]  /*72d0*/  LDL.LU.64 R14, [R1+0x1d8] ;  /* 0x0001d800010e7983 */ /* 0x000ee20000300a00 */
        /* <DEDUP_REMOVED lines=8> */
[----:B------:R-:W-:Y:S01]  /*7360*/  IMAD.MOV.U32 R146, RZ, RZ, R6 ;  /* 0x000000ffff927224 */ /* 0x000fe200078e0006 */
[----:B------:R-:W-:Y:S01]  /*7370*/  MOV R6, UR58 ;  /* 0x0000003a00067c02 */ /* 0x000fe20008000f00 */
[----:B------:R-:W-:Y:S01]  /*7380*/  IMAD.MOV.U32 R147, RZ, RZ, R7 ;  /* 0x000000ffff937224 */ /* 0x000fe200078e0007 */
[----:B------:R-:W-:Y:S01]  /*7390*/  MOV R7, UR59 ;  /* 0x0000003b00077c02 */ /* 0x000fe20008000f00 */
[----:B------:R-:W-:Y:S01]  /*73a0*/  UMOV UR56, UR12 ;  /* 0x0000000c00387c82 */ /* 0x000fe20008000000 */
[----:B------:R-:W-:Y:S01]  /*73b0*/  UMOV UR57, UR13 ;  /* 0x0000000d00397c82 */ /* 0x000fe20008000000 */
[----:B------:R-:W-:Y:S01]  /*73c0*/  UMOV UR58, UR8 ;  /* 0x00000008003a7c82 */ /* 0x000fe20008000000 */
[----:B------:R-:W-:Y:S01]  /*73d0*/  UMOV UR59, UR9 ;  /* 0x00000009003b7c82 */ /* 0x000fe20008000000 */
[----:B0-----:R-:W3:Y:S04]  /*73e0*/  LDL.LU.64 R168, [R1+0x220] ;  /* 0x0002200001a87983 */ /* 0x001ee80000300a00 */
[----:B-1----:R-:W3:Y:S04]  /*73f0*/  LDL.LU.64 R170, [R1+0x228] ;  /* 0x0002280001aa7983 */ /* 0x002ee80000300a00 */
[----:B----4-:R-:W4:Y:S04]  /*7400*/  LDL.LU.64 R172, [R1+0x230] ;  /* 0x0002300001ac7983 */ /* 0x010f280000300a00 */
[----:B------:R-:W4:Y:S01]  /*7410*/  LDL.LU.64 R174, [R1+0x238] ;  /* 0x0002380001ae7983 */ /* 0x000f220000300a00 */
[----:B--2---:R-:W-:-:S06]  /*7420*/  WARPGROUP.ARRIVE ;  /* 0x00000000000079c5 */ /* 0x004fcc0000000000 */
[----:B------:R-:W-:Y:S03]  /*7430*/  HGMMA.64x16x16.F32.BF16 R16, gdesc[UR48], R16, gsb0 ;  /* 0x00200000301079f0 */ /* 0x000fe60008001810 */
[----:B------:R-:W-:Y:S02]  /*7440*/  WARPGROUP.DEPBAR.LE gsb0, 0x0 ;  /* 0x00008000000079c5 */ /* 0x000fe40000010000 */
[----:B---3--:R-:W-:-:S06]  /*7450*/  WARPGROUP.ARRIVE ;  /* 0x00000000000079c5 */ /* 0x008fcc0000000000 */
[----:B------:R-:W-:Y:S03]  /*7460*/  HGMMA.64x16x16.F32.BF16 R216, gdesc[UR52], R216, gsb0 ;  /* 0x0020000034d879f0 */ /* 0x000fe600080018d8 */
        /* <DEDUP_REMOVED lines=9> */
[----:B------:R-:W-:Y:S01]  /*7500*/  HGMMA.64x16x16.F32.BF16 R8, gdesc[UR56], R8, gsb0 ;  /* 0x00200000380879f0 */ /* 0x000fe20008001808 */
[----:B------:R0:W-:Y:S04]  /*7510*/  STL.64 [R1+0x100], R216 ;  /* 0x000100d801007387 */ /* 0x0001e80000100a00 */
[----:B------:R1:W-:Y:S04]  /*7520*/  STL.64 [R1+0x108], R218 ;  /* 0x000108da01007387 */ /* 0x0003e80000100a00 */
[----:B------:R2:W-:Y:S04]  /*7530*/  STL.64 [R1+0x110], R220 ;  /* 0x000110dc01007387 */ /* 0x0005e80000100a00 */
[----:B------:R3:W-:Y:S04]  /*7540*/  STL.64 [R1+0x118], R222 ;  /* 0x000118de01007387 */ /* 0x0007e80000100a00 */
[----:B------:R4:W-:Y:S04]  /*7550*/  STL.64 [R1+0x160], R192 ;  /* 0x000160c001007387 */ /* 0x0009e80000100a00 */
[----:B------:R4:W-:Y:S04]  /*7560*/  STL.64 [R1+0x168], R194 ;  /* 0x000168c201007387 */ /* 0x0009e80000100a00 */
[----:B------:R4:W-:Y:S04]  /*7570*/  STL.64 [R1+0x170], R196 ;  /* 0x000170c401007387 */ /* 0x0009e80000100a00 */
[----:B------:R4:W-:Y:S01]  /*7580*/  STL.64 [R1+0x178], R198 ;  /* 0x000178c601007387 */ /* 0x0009e20000100a00 */
[----:B------:R-:W-:-:S02]  /*7590*/  WARPGROUP.DEPBAR.LE gsb0, 0x0 ;  /* 0x00008000000079c5 */ /* 0x000fc40000010000 */
[----:B------:R-:W-:Y:S01]  /*75a0*/  IMAD.MOV.U32 R0, RZ, RZ, R15 ;  /* 0x000000ffff007224 */ /* 0x000fe200078e000f */
[----:B------:R4:W-:Y:S04]  /*75b0*/  STL.64 [R1+0x1c0], R8 ;  /* 0x0001c00801007387 */ /* 0x0009e80000100a00 */
[----:B------:R4:W-:Y:S04]  /*75c0*/  STL.64 [R1+0x1c8], R10 ;  /* 0x0001c80a01007387 */ /* 0x0009e80000100a00 */
[----:B------:R-:W-:Y:S04]  /*75d0*/  STL.64 [R1+0x1d0], R12 ;  /* 0x0001d00c01007387 */ /* 0x000fe80000100a00 */
[----:B------:R-:W-:Y:S04]  /*75e0*/  STL [R1+0x1d8], R14 ;  /* 0x0001d80e01007387 */ /* 0x000fe80000100800 */
[----:B------:R4:W-:Y:S04]  /*75f0*/  STL [R1+0x438], R0 ;  /* 0x0004380001007387 */ /* 0x0009e80000100800 */
[----:B0-----:R-:W4:Y:S04]  /*7600*/  LDL.LU.64 R216, [R1+0x200] ;  /* 0x0002000001d87983 */ /* 0x001f280000300a00 */
[----:B-1----:R-:W4:Y:S04]  /*7610*/  LDL.LU.64 R218, [R1+0x208] ;  /* 0x0002080001da7983 */ /* 0x002f280000300a00 */
[----:B--2---:R-:W2:Y:S04]  /*7620*/  LDL.LU.64 R220, [R1+0x210] ;  /* 0x0002100001dc7983 */ /* 0x004ea80000300a00 */
[----:B---3--:R-:W2:Y:S04]  /*7630*/  LDL.LU.64 R222, [R1+0x218] ;  /* 0x0002180001de7983 */ /* 0x008ea80000300a00 */
[----:B----4-:R-:W3:Y:S04]  /*7640*/  LDL.LU.64 R192, [R1+0x1a0] ;  /* 0x0001a00001c07983 */ /* 0x010ee80000300a00 */
[----:B------:R-:W3:Y:S04]  /*7650*/  LDL.LU.64 R194, [R1+0x1a8] ;  /* 0x0001a80001c27983 */ /* 0x000ee80000300a00 */
[----:B------:R-:W3:Y:S04]  /*7660*/  LDL.LU.64 R196, [R1+0x1b0] ;  /* 0x0001b00001c47983 */ /* 0x000ee80000300a00 */
[----:B------:R-:W3:Y:S01]  /*7670*/  LDL.LU.64 R198, [R1+0x1b8] ;  /* 0x0001b80001c67983 */ /* 0x000ee20000300a00 */
[----:B------:R-:W-:-:S02]  /*7680*/  R2UR UR59, R7 ;  /* 0x00000000073b72ca */ /* 0x000fc400000e0000 */
[----:B------:R-:W-:Y:S01]  /*7690*/  R2UR UR58, R6 ;  /* 0x00000000063a72ca */ /* 0x000fe200000e0000 */
[----:B------:R-:W-:Y:S01]  /*76a0*/  WARPGROUP.ARRIVE ;  /* 0x00000000000079c5 */ /* 0x000fe20000000000 */
[----:B------:R-:W-:Y:S01]  /*76b0*/  UMOV UR56, UR12 ;  /* 0x0000000c00387c82 */ /* 0x000fe20008000000 */
[----:B------:R-:W-:-:S10]  /*76c0*/  UMOV UR57, UR13 ;  /* 0x0000000d00397c82 */ /* 0x000fd40008000000 */
[----:B------:R-:W-:Y:S01]  /*76d0*/  HGMMA.64x16x16.F32.BF16 R168, gdesc[UR56], R168, gsb0 ;  /* 0x0020000038a879f0 */ /* 0x000fe200080018a8 */
[----:B------:R-:W-:Y:S01]  /*76e0*/  UIADD3 UR5, UR7, 0x400, URZ ;  /* 0x0000040007057890 */ /* 0x000fe2000fffe03f */
[----:B------:R-:W-:-:S06]  /*76f0*/  UMOV UR57, 0x80000020 ;  /* 0x8000002000397882 */ /* 0x000fcc0000000000 */
[----:B------:R-:W-:Y:S01]  /*7700*/  UMOV UR56, UR5 ;  /* 0x0000000500387c82 */ /* 0x000fe20008000000 */
[----:B------:R-:W-:Y:S02]  /*7710*/  WARPGROUP.DEPBAR.LE gsb0, 0x0 ;  /* 0x00008000000079c5 */ /* 0x000fe40000010000 */
[----:B------:R-:W-:Y:S02]  /*7720*/  IMAD.MOV.U32 R210, RZ, RZ, R18 ;  /* 0x000000ffffd27224 */ /* 0x000fe400078e0012 */
[----:B------:R-:W-:Y:S01]  /*7730*/  IMAD.MOV.U32 R211, RZ, RZ, R19 ;  /* 0x000000ffffd37224 */ /* 0x000fe200078e0013 */
[----:B------:R-:W-:Y:S01]  /*7740*/  MOV R19, R170 ;  /* 0x000000aa00137202 */ /* 0x000fe20000000f00 */
[----:B------:R-:W-:Y:S02]  /*7750*/  IMAD.MOV.U32 R9, RZ, RZ, R168 ;  /* 0x000000ffff097224 */ /* 0x000fe400078e00a8 */
[----:B------:R-:W-:Y:S01]  /*7760*/  IMAD.MOV.U32 R8, RZ, RZ, R169 ;  /* 0x000000ffff087224 */ /* 0x000fe200078e00a9 */
[----:B------:R-:W-:Y:S01]  /*7770*/  MOV R145, R5 ;  /* 0x0000000500917202 */ /* 0x000fe20000000f00 */
[----:B------:R-:W-:Y:S01]  /*7780*/  IMAD.MOV.U32 R208, RZ, RZ, R16 ;  /* 0x000000ffffd07224 */ /* 0x000fe200078e0010 */
[----:B------:R-:W4:Y:S01]  /*7790*/  LDL.LU.64 R168, [R1+0x140] ;  /* 0x0001400001a87983 */ /* 0x000f220000300a00 */
[----:B------:R-:W-:-:S02]  /*77a0*/  IMAD.MOV.U32 R209, RZ, RZ, R17 ;  /* 0x000000ffffd17224 */ /* 0x000fc400078e0011 */
[----:B------:R-:W-:Y:S02]  /*77b0*/  IMAD.MOV.U32 R18, RZ, RZ, R171 ;  /* 0x000000ffff127224 */ /* 0x000fe400078e00ab */
[----:B------:R-:W-:Y:S01]  /*77c0*/  IMAD.MOV.U32 R17, RZ, RZ, R172 ;  /* 0x000000ffff117224 */ /* 0x000fe200078e00ac */
[----:B------:R-:W4:Y:S01]  /*77d0*/  LDL.LU.64 R170, [R1+0x148] ;  /* 0x0001480001aa7983 */ /* 0x000f220000300a00 */
[----:B------:R-:W-:Y:S02]  /*77e0*/  IMAD.MOV.U32 R16, RZ, RZ, R173 ;  /* 0x000000ffff107224 */ /* 0x000fe400078e00ad */
[----:B------:R-:W-:Y:S01]  /*77f0*/  IMAD.MOV.U32 R10, RZ, RZ, R174 ;  /* 0x000000ffff0a7224 */ /* 0x000fe200078e00ae */
[----:B------:R-:W4:Y:S01]  /*7800*/  LDL.LU.64 R172, [R1+0x150] ;  /* 0x0001500001ac7983 */ /* 0x000f220000300a00 */
[----:B------:R-:W-:-:S03]  /*7810*/  IMAD.MOV.U32 R5, RZ, RZ, R175 ;  /* 0x000000ffff057224 */ /* 0x000fc600078e00af */
[----:B------:R-:W4:Y:S04]  /*7820*/  LDL.LU.64 R174, [R1+0x158] ;  /* 0x0001580001ae7983 */ /* 0x000f280000300a00 */
[----:B------:R-:W-:Y:S04]  /*7830*/  STL [R1+0x458], R5 ;  /* 0x0004580501007387 */ /* 0x000fe80000100800 */
[----:B------:R-:W-:Y:S04]  /*7840*/  STL [R1+0x454], R10 ;  /* 0x0004540a01007387 */ /* 0x000fe80000100800 */
[----:B------:R-:W-:Y:S04]  /*7850*/  STL [R1+0x450], R16 ;  /* 0x0004501001007387 */ /* 0x000fe80000100800 */
[----:B------:R-:W-:Y:S04]  /*7860*/  STL [R1+0x44c], R17 ;  /* 0x00044c1101007387 */ /* 0x000fe80000100800 */
[----:B------:R-:W-:Y:S04]  /*7870*/  STL [R1+0x448], R18 ;  /* 0x0004481201007387 */ /* 0x000fe80000100800 */
[----:B------:R-:W-:Y:S04]  /*7880*/  STL [R1+0x444], R19 ;  /* 0x0004441301007387 */ /* 0x000fe80000100800 */
[----:B------:R-:W-:Y:S04]  /*7890*/  STL [R1+0x440], R8 ;  /* 0x0004400801007387 */ /* 0x000fe80000100800 */
[----:B------:R0:W-:Y:S01]  /*78a0*/  STL [R1+0x43c], R9 ;  /* 0x00043c0901007387 */ /* 0x0001e20000100800 */
[----:B--2---:R-:W-:-:S06]  /*78b0*/  WARPGROUP.ARRIVE ;  /* 0x00000000000079c5 */ /* 0x004fcc0000000000 */
[----:B------:R-:W-:Y:S01]  /*78c0*/  HGMMA.64x16x16.F32.BF16 R216, gdesc[UR56], R216, gsb0 ;  /* 0x0020000038d879f0 */ /* 0x000fe200080018d8 */
[----:B------:R-:W-:Y:S01]  /*78d0*/  UMOV UR58, UR16 ;  /* 0x00000010003a7c82 */ /* 0x000fe20008000000 */
[----:B------:R-:W-:Y:S01]  /*78e0*/  UMOV UR59, UR17 ;  /* 0x00000011003b7c82 */ /* 0x000fe20008000000 */
[----:B------:R-:W-:Y:S02]  /*78f0*/  WARPGROUP.DEPBAR.LE gsb0, 0x0 ;  /* 0x00008000000079c5 */ /* 0x000fe40000010000 */
[----:B---3--:R-:W-:-:S06]  /*7900*/  WARPGROUP.ARRIVE ;  /* 0x00000000000079c5 */ /* 0x008fcc0000000000 */
[----:B------:R-:W-:Y:S01]  /*7910*/  HGMMA.64x16x16.F32.BF16 R192, gdesc[UR56], R192, gsb0 ;  /* 0x0020000038c079f0 */ /* 0x000fe200080018c0 */
[----:B------:R-:W-:Y:S01]  /*7920*/  MOV R0, R223 ;  /* 0x000000df00007202 */ /* 0x000fe20000000f00 */
[----:B------:R1:W-:Y:S04]  /*7930*/  STL.64 [R1+0x200], R216 ;  /* 0x000200d801007387 */ /* 0x0003e80000100a00 */
[----:B------:R2:W-:Y:S04]  /*7940*/  STL.64 [R1+0x208], R218 ;  /* 0x000208da01007387 */ /* 0x0005e80000100a00 */
[----:B------:R3:W-:Y:S04]  /*7950*/  STL.64 [R1+0x210], R220 ;  /* 0x000210dc01007387 */ /* 0x0007e80000100a00 */
[----:B------:R3:W-:Y:S04]  /*7960*/  STL [R1+0x218], R222 ;  /* 0x000218de01007387 */ /* 0x0007e80000100800 */
[----:B------:R-:W-:Y:S01]  /*7970*/  STL [R1+0x45c], R0 ;  /* 0x00045c0001007387 */ /* 0x000fe20000100800 */
[----:B------:R-:W-:-:S02]  /*7980*/  WARPGROUP.DEPBAR.LE gsb0, 0x0 ;  /* 0x00008000000079c5 */ /* 0x000fc40000010000 */
[----:B0-----:R-:W-:Y:S01]  /*7990*/  IMAD.MOV.U32 R9, RZ, RZ, R199 ;  /* 0x000000ffff097224 */ /* 0x001fe200078e00c7 */
[----:B------:R-:W-:Y:S01]  /*79a0*/  MOV R19, R197 ;  /* 0x000000c500137202 */ /* 0x000fe20000000f00 */
[----:B------:R-:W-:Y:S02]  /*79b0*/  IMAD.MOV.U32 R8, RZ, RZ, R198 ;  /* 0x000000ffff087224 */ /* 0x000fe400078e00c6 */
[----:B------:R-:W-:Y:S01]  /*79c0*/  IMAD.MOV.U32 R5, RZ, RZ, R192 ;  /* 0x000000ffff057224 */ /* 0x000fe200078e00c0 */
[----:B------:R-:W-:Y:S01]  /*79d0*/  STL [R1+0x47c], R9 ;  /* 0x00047c0901007387 */ /* 0x000fe20000100800 */
[----:B------:R-:W-:Y:S02]  /*79e0*/  IMAD.MOV.U32 R10, RZ, RZ, R193 ;  /* 0x000000ffff0a7224 */ /* 0x000fe400078e00c1 */
[----:B------:R-:W-:Y:S01]  /*79f0*/  IMAD.MOV.U32 R16, RZ, RZ, R194 ;  /* 0x000000ffff107224 */ /* 0x000fe200078e00c2 */
[----:B------:R-:W-:Y:S01]  /*7a00*/  STL [R1+0x478], R8 ;  /* 0x0004780801007387 */ /* 0x000fe20000100800 */
[----:B------:R-:W-:-:S02]  /*7a10*/  IMAD.MOV.U32 R17, RZ, RZ, R195 ;  /* 0x000000ffff117224 */ /* 0x000fc400078e00c3 */
[----:B------:R-:W-:Y:S01]  /*7a20*/  IMAD.MOV.U32 R18, RZ, RZ, R196 ;  /* 0x000000ffff127224 */ /* 0x000fe200078e00c4 */
[----:B------:R-:W-:Y:S04]  /*7a30*/  STL [R1+0x474], R19 ;  /* 0x0004741301007387 */ /* 0x000fe80000100800 */
[----:B------:R-:W-:Y:S04]  /*7a40*/  STL [R1+0x470], R5 ;  /* 0x0004700501007387 */ /* 0x000fe80000100800 */
[----:B------:R-:W-:Y:S04]  /*7a50*/  STL [R1+0x46c], R10 ;  /* 0x00046c0a01007387 */ /* 0x000fe80000100800 */
[----:B------:R-:W-:Y:S04]  /*7a60*/  STL [R1+0x468], R16 ;  /* 0x0004681001007387 */ /* 0x000fe80000100800 */
[----:B------:R-:W-:Y:S04]  /*7a70*/  STL [R1+0x464], R17 ;  /* 0x0004641101007387 */ /* 0x000fe80000100800 */
[----:B------:R0:W-:Y:S04]  /*7a80*/  STL [R1+0x460], R18 ;  /* 0x0004601201007387 */ /* 0x0001e80000100800 */
[----:B-1----:R-:W4:Y:S04]  /*7a90*/  LDL.LU.64 R216, [R1+0xe0] ;  /* 0x0000e00001d87983 */ /* 0x002f280000300a00 */
[----:B--2---:R-:W2:Y:S04]  /*7aa0*/  LDL.LU.64 R218, [R1+0xe8] ;  /* 0x0000e80001da7983 */ /* 0x004ea80000300a00 */
[----:B---3--:R-:W2:Y:S04]  /*7ab0*/  LDL.LU.64 R220, [R1+0xf0] ;  /* 0x0000f00001dc7983 */ /* 0x008ea80000300a00 */
[----:B------:R-:W2:Y:S01]  /*7ac0*/  LDL.LU.64 R222, [R1+0xf8] ;  /* 0x0000f80001de7983 */ /* 0x000ea20000300a00 */
[----:B----4-:R-:W-:-:S03]  /*7ad0*/  WARPGROUP.ARRIVE ;  /* 0x00000000000079c5 */ /* 0x010fc60000000000 */
[----:B------:R-:W3:Y:S01]  /*7ae0*/  LDL.LU.64 R192, [R1+0x80] ;  /* 0x0000800001c07983 */ /* 0x000ee20000300a00 */
[----:B------:R-:W-:-:S03]  /*7af0*/  UMOV UR58, UR8 ;  /* 0x00000008003a7c82 */ /* 0x000fc60008000000 */
[----:B------:R-:W3:Y:S01]  /*7b00*/  LDL.LU.64 R194, [R1+0x88] ;  /* 0x0000880001c27983 */ /* 0x000ee20000300a00 */
[----:B------:R-:W-:Y:S02]  /*7b10*/  UMOV UR59, UR9 ;  /* 0x00000009003b7c82 */ /* 0x000fe40008000000 */
[----:B------:R-:W-:Y:S01]  /*7b20*/  HGMMA.64x16x16.F32.BF16 R168, gdesc[UR56], R168, gsb0 ;  /* 0x0020000038a879f0 */ /* 0x000fe200080018a8 */
[----:B------:R-:W3:Y:S04]  /*7b30*/  LDL.LU.64 R196, [R1+0x90] ;  /* 0x0000900001c47983 */ /* 0x000ee80000300a00 */
[----:B------:R-:W3:Y:S01]  /*7b40*/  LDL.LU.64 R198, [R1+0x98] ;  /* 0x0000980001c67983 */ /* 0x000ee20000300a00 */
[----:B------:R-:W-:Y:S02]  /*7b50*/  IMAD.MOV.U32 R144, RZ, RZ, R4 ;  /* 0x000000ffff907224 */ /* 0x000fe400078e0004 */
[----:B------:R-:W-:Y:S01]  /*7b60*/  IMAD.MOV.U32 R215, RZ, RZ, R23 ;  /* 0x000000ffffd77224 */ /* 0x000fe200078e0017 */
[----:B------:R-:W-:Y:S01]  /*7b70*/  UMOV UR52, UR56 ;  /* 0x0000003800347c82 */ /* 0x000fe20008000000 */
[----:B------:R-:W-:Y:S01]  /*7b80*/  UMOV UR53, UR57 ;  /* 0x0000003900357c82 */ /* 0x000fe20008000000 */
[----:B------:R-:W-:-:S02]  /*7b90*/  WARPGROUP.DEPBAR.LE gsb0, 0x0 ;  /* 0x00008000000079c5 */ /* 0x000fc40000010000 */
[----:B------:R-:W-:Y:S01]  /*7ba0*/  IMAD.MOV.U32 R4, RZ, RZ, R168 ;  /* 0x000000ffff047224 */ /* 0x000fe200078e00a8 */
[----:B------:R-:W-:Y:S01]  /*7bb0*/  MOV R235, R171 ;  /* 0x000000ab00eb7202 */ /* 0x000fe20000000f00 */
[----:B------:R-:W-:Y:S02]  /*7bc0*/  IMAD.MOV.U32 R3, RZ, RZ, R169 ;  /* 0x000000ffff037224 */ /* 0x000fe400078e00a9 */
[----:B------:R-:W-:Y:S01]  /*7bd0*/  IMAD.MOV.U32 R2, RZ, RZ, R170 ;  /* 0x000000ffff027224 */ /* 0x000fe200078e00aa */
[----:B------:R-:W4:Y:S01]  /*7be0*/  LDL.LU.64 R168, [R1+0x20] ;  /* 0x0000200001a87983 */ /* 0x000f220000300a00 */
[----:B------:R-:W-:Y:S02]  /*7bf0*/  IMAD.MOV.U32 R234, RZ, RZ, R172 ;  /* 0x000000ffffea7224 */ /* 0x000fe400078e00ac */
[----:B------:R-:W-:Y:S01]  /*7c00*/  IMAD.MOV.U32 R233, RZ, RZ, R173 ;  /* 0x000000ffffe97224 */ /* 0x000fe200078e00ad */
[----:B------:R-:W4:Y:S01]  /*7c10*/  LDL.LU.64 R170, [R1+0x28] ;  /* 0x0000280001aa7983 */ /* 0x000f220000300a00 */
[----:B------:R-:W-:-:S02]  /*7c20*/  IMAD.MOV.U32 R232, RZ, RZ, R174 ;  /* 0x000000ffffe87224 */ /* 0x000fc400078e00ae */
[----:B------:R-:W-:Y:S01]  /*7c30*/  IMAD.MOV.U32 R23, RZ, RZ, R175 ;  /* 0x000000ffff177224 */ /* 0x000fe200078e00af */
[----:B------:R-:W4:Y:S04]  /*7c40*/  LDL.LU.64 R172, [R1+0x30] ;  /* 0x0000300001ac7983 */ /* 0x000f280000300a00 */
[----:B------:R-:W4:Y:S04]  /*7c50*/  LDL.LU.64 R174, [R1+0x38] ;  /* 0x0000380001ae7983 */ /* 0x000f280000300a00 */
        /* <DEDUP_REMOVED lines=8> */
[----:B------:R-:W-:Y:S03]  /*7ce0*/  HGMMA.64x16x16.F32.BF16 R216, gdesc[UR52], R216, gsb0 ;  /* 0x0020000034d879f0 */ /* 0x000fe600080018d8 */
[----:B------:R-:W-:Y:S02]  /*7cf0*/  WARPGROUP.DEPBAR.LE gsb0, 0x0 ;  /* 0x00008000000079c5 */ /* 0x000fe40000010000 */
[----:B0-----:R-:W-:Y:S01]  /*7d00*/  IMAD.MOV.U32 R18, RZ, RZ, R222 ;  /* 0x000000ffff127224 */ /* 0x001fe200078e00de */
[----:B------:R-:W-:Y:S01]  /*7d10*/  MOV R0, R223 ;  /* 0x000000df00007202 */ /* 0x000fe20000000f00 */
[----:B------:R-:W-:Y:S01]  /*7d20*/  IMAD.MOV.U32 R16, RZ, RZ, R220 ;  /* 0x000000ffff107224 */ /* 0x000fe200078e00dc */
[----:B------:R-:W2:Y:S01]  /*7d30*/  LDL.LU.64 R222, [R1+0x5d8] ;  /* 0x0005d80001de7983 */ /* 0x000ea20000300a00 */
        /* <DEDUP_REMOVED lines=8> */
[----:B---3--:R-:W-:Y:S01]  /*7dc0*/  WARPGROUP.ARRIVE ;  /* 0x00000000000079c5 */ /* 0x008fe20000000000 */
[----:B------:R-:W-:Y:S01]  /*7dd0*/  UMOV UR48, UR56 ;  /* 0x0000003800307c82 */ /* 0x000fe20008000000 */
[----:B------:R-:W-:-:S04]  /*7de0*/  UMOV UR49, UR57 ;  /* 0x0000003900317c82 */ /* 0x000fc80008000000 */
[----:B------:R-:W-:Y:S01]  /*7df0*/  HGMMA.64x16x16.F32.BF16 R192, gdesc[UR48], R192, gsb0 ;  /* 0x0020000030c079f0 */ /* 0x000fe200080018c0 */
[----:B------:R-:W-:Y:S01]  /*7e00*/  UMOV UR44, UR56 ;  /* 0x00000038002c7c82 */ /* 0x000fe20008000000 */
[----:B------:R-:W-:Y:S01]  /*7e10*/  UMOV UR45, UR57 ;  /* 0x00000039002d7c82 */ /* 0x000fe20008000000 */
[----:B------:R-:W-:Y:S02]  /*7e20*/  WARPGROUP.DEPBAR.LE gsb0, 0x0 ;  /* 0x00008000000079c5 */ /* 0x000fe40000010000 */
[----:B----4-:R-:W-:Y:S01]  /*7e30*/  WARPGROUP.ARRIVE ;  /* 0x00000000000079c5 */ /* 0x010fe20000000000 */
[----:B-1----:R-:W-:Y:S01]  /*7e40*/  IMAD.MOV.U32 R4, RZ, RZ, R198 ;  /* 0x000000ffff047224 */ /* 0x002fe200078e00c6 */
[----:B------:R-:W-:Y:S01]  /*7e50*/  MOV R3, R197 ;  /* 0x000000c500037202 */ /* 0x000fe20000000f00 */
[----:B------:R-:W-:Y:S02]  /*7e60*/  IMAD.MOV.U32 R9, RZ, RZ, R199 ;  /* 0x000000ffff097224 */ /* 0x000fe400078e00c7 */
[----:B------:R-:W-:Y:S01]  /*7e70*/  IMAD.MOV.U32 R2, RZ, RZ, R196 ;  /* 0x000000ffff027224 */ /* 0x000fe200078e00c4 */
[----:B------:R-:W-:Y:S01]  /*7e80*/  HGMMA.64x16x16.F32.BF16 R168, gdesc[UR44], R168, gsb0 ;  /* 0x002000002ca879f0 */ /* 0x000fe200080018a8 */
[----:B------:R-:W3:Y:S01]  /*7e90*/  LDL.LU.64 R198, [R1+0x5b8] ;  /* 0x0005b80001c67983 */ /* 0x000ee20000300a00 */
[----:B------:R-:W-:-:S02]  /*7ea0*/  IMAD.MOV.U32 R234, RZ, RZ, R194 ;  /* 0x000000ffffea7224 */ /* 0x000fc400078e00c2 */
[----:B------:R-:W-:Y:S01]  /*7eb0*/  IMAD.MOV.U32 R235, RZ, RZ, R195 ;  /* 0x000000ffffeb7224 */ /* 0x000fe200078e00c3 */
[----:B------:R-:W3:Y:S01]  /*7ec0*/  LDL.LU.64 R196, [R1+0x5b0] ;  /* 0x0005b00001c47983 */ /* 0x000ee20000300a00 */
[----:B------:R-:W-:Y:S02]  /*7ed0*/  IMAD.MOV.U32 R232, RZ, RZ, R192 ;  /* 0x000000ffffe87224 */ /* 0x000fe400078e00c0 */
[----:B------:R-:W-:Y:S01]  /*7ee0*/  IMAD.MOV.U32 R233, RZ, RZ, R193 ;  /* 0x000000ffffe97224 */ /* 0x000fe200078e00c1 */
[----:B------:R-:W3:Y:S04]  /*7ef0*/  LDL.LU.64 R194, [R1+0x5a8] ;  /* 0x0005a80001c27983 */ /* 0x000ee80000300a00 */
[----:B------:R-:W3:Y:S01]  /*7f00*/  LDL.LU.64 R192, [R1+0x5a0] ;  /* 0x0005a00001c07983 */ /* 0x000ee20000300a00 */
[----:B------:R-:W-:Y:S01]  /*7f10*/  UMOV UR40, UR56 ;  /* 0x0000003800287c82 */ /* 0x000fe20008000000 */
[----:B------:R-:W-:Y:S01]  /*7f20*/  UMOV UR41, UR57 ;  /* 0x0000003900297c82 */ /* 0x000fe20008000000 */
[----:B------:R-:W-:Y:S01]  /*7f30*/  IMAD.MOV.U32 R212, RZ, RZ, R20 ;  /* 0x000000ffffd47224 */ /* 0x000fe200078e0014 */
[----:B------:R-:W-:Y:S01]  /*7f40*/  MOV R213, R21 ;  /* 0x0000001500d57202 */ /* 0x000fe20000000f00 */
[----:B------:R-:W-:Y:S01]  /*7f50*/  IMAD.MOV.U32 R214, RZ, RZ, R22 ;  /* 0x000000ffffd67224 */ /* 0x000fe200078e0016 */
[----:B------:R-:W-:-:S02]  /*7f60*/  WARPGROUP.DEPBAR.LE gsb0, 0x0 ;  /* 0x00008000000079c5 */ /* 0x000fc40000010000 */
[----:B------:R-:W-:Y:S02]  /*7f70*/  IMAD.MOV.U32 R12, RZ, RZ, R174 ;  /* 0x000000ffff0c7224 */ /* 0x000fe400078e00ae */
[----:B------:R-:W-:Y:S01]  /*7f80*/  IMAD.MOV.U32 R11, RZ, RZ, R175 ;  /* 0x000000ffff0b7224 */ /* 0x000fe200078e00af */
[----:B------:R-:W-:Y:S01]  /*7f90*/  MOV R15, R171 ;  /* 0x000000ab000f7202 */ /* 0x000fe20000000f00 */
        /* <DEDUP_REMOVED lines=8> */
[----:B------:R-:W4:Y:S01]  /*8020*/  LDL.LU.64 R168, [R1+0x580] ;  /* 0x0005800001a87983 */ /* 0x000f220000300a00 */
[----:B--2---:R-:W-:-:S06]  /*8030*/  WARPGROUP.ARRIVE ;  /* 0x00000000000079c5 */ /* 0x004fcc0000000000 */
[----:B------:R-:W-:Y:S03]  /*8040*/  HGMMA.64x16x16.F32.BF16 R216, gdesc[UR40], R216, gsb0 ;  /* 0x0020000028d879f0 */ /* 0x000fe600080018d8 */
[----:B------:R-:W-:Y:S02]  /*8050*/  WARPGROUP.DEPBAR.LE gsb0, 0x0 ;  /* 0x00008000000079c5 */ /* 0x000fe40000010000 */
[----:B------:R0:W-:Y:S04]  /*8060*/  STL.64 [R1+0x2e0], R222 ;  /* 0x0002e0de01007387 */ /* 0x0001e80000100a00 */
[----:B------:R1:W-:Y:S04]  /*8070*/  STL.64 [R1+0x2d8], R220 ;  /* 0x0002d8dc01007387 */ /* 0x0003e80000100a00 */
[----:B------:R2:W-:Y:S04]  /*8080*/  STL.64 [R1+0x2d0], R218 ;  /* 0x0002d0da01007387 */ /* 0x0005e80000100a00 */
[----:B------:R2:W-:Y:S01]  /*8090*/  STL.64 [R1+0x2c8], R216 ;  /* 0x0002c8d801007387 */ /* 0x0005e20000100a00 */
[----:B0-----:R-:W-:-:S02]  /*80a0*/  IMAD.MOV.U32 R222, RZ, RZ, R150 ;  /* 0x000000ffffde7224 */ /* 0x001fc400078e0096 */
[----:B-1----:R-:W-:Y:S02]  /*80b0*/  IMAD.MOV.U32 R220, RZ, RZ, R148 ;  /* 0x000000ffffdc7224 */ /* 0x002fe400078e0094 */
[----:B--2---:R-:W-:Y:S02]  /*80c0*/  IMAD.MOV.U32 R218, RZ, RZ, R146 ;  /* 0x000000ffffda7224 */ /* 0x004fe400078e0092 */
[----:B------:R-:W-:Y:S01]  /*80d0*/  IMAD.MOV.U32 R216, RZ, RZ, R144 ;  /* 0x000000ffffd87224 */ /* 0x000fe200078e0090 */
[----:B------:R-:W-:Y:S01]  /*80e0*/  MOV R217, R145 ;  /* 0x0000009100d97202 */ /* 0x000fe20000000f00 */
[----:B------:R-:W2:Y:S01]  /*80f0*/  LDL.LU R144, [R1+0x578] ;  /* 0x0005780001907983 */ /* 0x000ea20000300800 */
[----:B------:R-:W-:-:S03]  /*8100*/  IMAD.MOV.U32 R219, RZ, RZ, R147 ;  /* 0x000000ffffdb7224 */ /* 0x000fc600078e0093 */
[----:B------:R-:W2:Y:S01]  /*8110*/  LDL.LU R145, [R1+0x574] ;  /* 0x0005740001917983 */ /* 0x000ea20000300800 */
[----:B------:R-:W-:-:S03]  /*8120*/  IMAD.MOV.U32 R221, RZ, RZ, R149 ;  /* 0x000000ffffdd7224 */ /* 0x000fc600078e0095 */
[----:B------:R-:W2:Y:S01]  /*8130*/  LDL.LU R146, [R1+0x570] ;  /* 0x0005700001927983 */ /* 0x000ea20000300800 */
[----:B------:R-:W-:-:S03]  /*8140*/  MOV R223, R151 ;  /* 0x0000009700df7202 */ /* 0x000fc60000000f00 */
[----:B------:R-:W2:Y:S04]  /*8150*/  LDL.LU R147, [R1+0x56c] ;  /* 0x00056c0001937983 */ /* 0x000ea80000300800 */
[----:B------:R-:W2:Y:S04]  /*8160*/  LDL.LU R148, [R1+0x568] ;  /* 0x0005680001947983 */ /* 0x000ea80000300800 */
[----:B------:R-:W2:Y:S04]  /*8170*/  LDL.LU R149, [R1+0x564] ;  /* 0x0005640001957983 */ /* 0x000ea80000300800 */
[----:B------:R-:W2:Y:S04]  /*8180*/  LDL.LU R150, [R1+0x560] ;  /* 0x0005600001967983 */ /* 0x000ea80000300800 */
[----:B------:R-:W2:Y:S01]  /*8190*/  LDL.LU R151, [R1+0x55c] ;  /* 0x00055c0001977983 */ /* 0x000ea20000300800 */
[----:B---3--:R-:W-:Y:S01]  /*81a0*/  WARPGROUP.ARRIVE ;  /* 0x00000000000079c5 */ /* 0x008fe20000000000 */
[----:B------:R-:W-:Y:S01]  /*81b0*/  UMOV UR36, UR56 ;  /* 0x0000003800247c82 */ /* 0x000fe20008000000 */
[----:B------:R-:W-:-:S04]  /*81c0*/  UMOV UR37, UR57 ;  /* 0x0000003900257c82 */ /* 0x000fc80008000000 */
[----:B------:R-:W-:Y:S01]  /*81d0*/  HGMMA.64x16x16.F32.BF16 R192, gdesc[UR36], R192, gsb0 ;  /* 0x0020000024c079f0 */ /* 0x000fe200080018c0 */
[----:B------:R-:W-:Y:S01]  /*81e0*/  UMOV UR32, UR56 ;  /* 0x0000003800207c82 */ /* 0x000fe20008000000 */
[----:B------:R-:W-:Y:S01]  /*81f0*/  UMOV UR33, UR57 ;  /* 0x0000003900217c82 */ /* 0x000fe20008000000 */
[----:B------:R-:W-:Y:S02]  /*8200*/  WARPGROUP.DEPBAR.LE gsb0, 0x0 ;  /* 0x00008000000079c5 */ /* 0x000fe40000010000 */
[----:B------:R0:W-:Y:S01]  /*8210*/  STL.64 [R1+0x300], R198 ;  /* 0x000300c601007387 */ /* 0x0001e20000100a00 */
[----:B----4-:R-:W-:-:S03]  /*8220*/  WARPGROUP.ARRIVE ;  /* 0x00000000000079c5 */ /* 0x010fc60000000000 */
[----:B------:R1:W-:Y:S03]  /*8230*/  STL.64 [R1+0x2f8], R196 ;  /* 0x0002f8c401007387 */ /* 0x0003e60000100a00 */
[----:B------:R-:W-:Y:S01]  /*8240*/  HGMMA.64x16x16.F32.BF16 R168, gdesc[UR32], R168, gsb0 ;  /* 0x0020000020a879f0 */ /* 0x000fe200080018a8 */
[----:B------:R3:W-:Y:S04]  /*8250*/  STL.64 [R1+0x2f0], R194 ;  /* 0x0002f0c201007387 */ /* 0x0007e80000100a00 */
[----:B------:R4:W-:Y:S01]  /*8260*/  STL.64 [R1+0x2e8], R192 ;  /* 0x0002e8c001007387 */ /* 0x0009e20000100a00 */
[----:B0-----:R-:W-:Y:S02]  /*8270*/  IMAD.MOV.U32 R198, RZ, RZ, R126 ;  /* 0x000000ffffc67224 */ /* 0x001fe400078e007e */
[----:B-1----:R-:W-:Y:S01]  /*8280*/  IMAD.MOV.U32 R196, RZ, RZ, R124 ;  /* 0x000000ffffc47224 */ /* 0x002fe200078e007c */
[----:B------:R-:W-:Y:S01]  /*8290*/  MOV R197, R125 ;  /* 0x0000007d00c57202 */ /* 0x000fe20000000f00 */
[----:B---3--:R-:W-:-:S02]  /*82a0*/  IMAD.MOV.U32 R194, RZ, RZ, R122 ;  /* 0x000000ffffc27224 */ /* 0x008fc400078e007a */
[----:B----4-:R-:W-:Y:S02]  /*82b0*/  IMAD.MOV.U32 R192, RZ, RZ, R120 ;  /* 0x000000ffffc07224 */ /* 0x010fe400078e0078 */
[----:B------:R-:W3:Y:S01]  /*82c0*/  LDL.LU R120, [R1+0x558] ;  /* 0x0005580001787983 */ /* 0x000ee20000300800 */
[----:B------:R-:W-:Y:S02]  /*82d0*/  IMAD.MOV.U32 R193, RZ, RZ, R121 ;  /* 0x000000ffffc17224 */ /* 0x000fe400078e0079 */
[----:B------:R-:W-:Y:S01]  /*82e0*/  IMAD.MOV.U32 R195, RZ, RZ, R123 ;  /* 0x000000ffffc37224 */ /* 0x000fe200078e007b */
[----:B------:R-:W3:Y:S04]  /*82f0*/  LDL.LU R121, [R1+0x554] ;  /* 0x0005540001797983 */ /* 0x000ee80000300800 */
[----:B------:R-:W3:Y:S01]  /*8300*/  LDL.LU R122, [R1+0x550] ;  /* 0x00055000017a7983 */ /* 0x000ee20000300800 */
[----:B------:R-:W-:-:S03]  /*8310*/  IMAD.MOV.U32 R199, RZ, RZ, R127 ;  /* 0x000000ffffc77224 */ /* 0x000fc600078e007f */
[----:B------:R-:W3:Y:S04]  /*8320*/  LDL.LU R123, [R1+0x54c] ;  /* 0x00054c00017b7983 */ /* 0x000ee80000300800 */
[----:B------:R-:W3:Y:S04]  /*8330*/  LDL.LU R124, [R1+0x548] ;  /* 0x00054800017c7983 */ /* 0x000ee80000300800 */
[----:B------:R-:W3:Y:S04]  /*8340*/  LDL.LU R125, [R1+0x544] ;  /* 0x00054400017d7983 */ /* 0x000ee80000300800 */
[----:B------:R-:W3:Y:S04]  /*8350*/  LDL.LU R126, [R1+0x540] ;  /* 0x00054000017e7983 */ /* 0x000ee80000300800 */
[----:B------:R-:W3:Y:S01]  /*8360*/  LDL.LU R127, [R1+0x53c] ;  /* 0x00053c00017f7983 */ /* 0x000ee20000300800 */
[----:B------:R-:W-:-:S03]  /*8370*/  WARPGROUP.DEPBAR.LE gsb0, 0x0 ;  /* 0x00008000000079c5 */ /* 0x000fc60000010000 */
[----:B------:R0:W-:Y:S04]  /*8380*/  STL.64 [R1+0x320], R174 ;  /* 0x000320ae01007387 */ /* 0x0001e80000100a00 */
[----:B------:R1:W-:Y:S04]  /*8390*/  STL.64 [R1+0x318], R172 ;  /* 0x000318ac01007387 */ /* 0x0003e80000100a00 */
[----:B------:R4:W-:Y:S01]  /*83a0*/  STL.64 [R1+0x310], R170 ;  /* 0x000310aa01007387 */ /* 0x0009e20000100a00 */
[----:B------:R-:W-:-:S03]  /*83b0*/  UMOV UR28, UR56 ;  /* 0x00000038001c7c82 */ /* 0x000fc60008000000 */
[----:B------:R4:W-:Y:S01]  /*83c0*/  STL.64 [R1+0x308], R168 ;  /* 0x000308a801007387 */ /* 0x0009e20000100a00 */
[----:B------:R-:W-:Y:S01]  /*83d0*/  UMOV UR29, UR57 ;  /* 0x00000039001d7c82 */ /* 0x000fe20008000000 */
[----:B0-----:R-:W-:Y:S02]  /*83e0*/  IMAD.MOV.U32 R174, RZ, RZ, R102 ;  /* 0x000000ffffae7224 */ /* 0x001fe400078e0066 */
[----:B-1----:R-:W-:Y:S02]  /*83f0*/  IMAD.MOV.U32 R172, RZ, RZ, R100 ;  /* 0x000000ffffac7224 */ /* 0x002fe400078e0064 */
[----:B----4-:R-:W-:Y:S01]  /*8400*/  IMAD.MOV.U32 R170, RZ, RZ, R98 ;  /* 0x000000ffffaa7224 */ /* 0x010fe200078e0062 */
[----:B------:R-:W-:Y:S01]  /*8410*/  MOV R171, R99 ;  /* 0x0000006300ab7202 */ /* 0x000fe20000000f00 */
[----:B------:R-:W-:Y:S02]  /*8420*/  IMAD.MOV.U32 R168, RZ, RZ, R96 ;  /* 0x000000ffffa87224 */ /* 0x000fe400078e0060 */
[----:B------:R-:W4:Y:S01]  /*8430*/  LDL.LU R96, [R1+0x538] ;  /* 0x0005380001607983 */ /* 0x000f220000300800 */
[----:B------:R-:W-:-:S03]  /*8440*/  IMAD.MOV.U32 R169, RZ, RZ, R97 ;  /* 0x000000ffffa97224 */ /* 0x000fc600078e0061 */
[----:B------:R-:W4:Y:S01]  /*8450*/  LDL.LU R97, [R1+0x534] ;  /* 0x0005340001617983 */ /* 0x000f220000300800 */
[----:B------:R-:W-:-:S03]  /*8460*/  IMAD.MOV.U32 R173, RZ, RZ, R101 ;  /* 0x000000ffffad7224 */ /* 0x000fc600078e0065 */
[----:B------:R-:W4:Y:S01]  /*8470*/  LDL.LU R98, [R1+0x530] ;  /* 0x0005300001627983 */ /* 0x000f220000300800 */
[----:B------:R-:W-:-:S03]  /*8480*/  IMAD.MOV.U32 R175, RZ, RZ, R103 ;  /* 0x000000ffffaf7224 */ /* 0x000fc600078e0067 */
[----:B------:R-:W4:Y:S04]  /*8490*/  LDL.LU R99, [R1+0x52c] ;  /* 0x00052c0001637983 */ /* 0x000f280000300800 */
[----:B------:R-:W4:Y:S04]  /*84a0*/  LDL.LU R100, [R1+0x528] ;  /* 0x0005280001647983 */ /* 0x000f280000300800 */
[----:B------:R-:W4:Y:S04]  /*84b0*/  LDL.LU R101, [R1+0x524] ;  /* 0x0005240001657983 */ /* 0x000f280000300800 */
[----:B------:R-:W4:Y:S04]  /*84c0*/  LDL.LU R102, [R1+0x520] ;  /* 0x0005200001667983 */ /* 0x000f280000300800 */
[----:B------:R-:W4:Y:S01]  /*84d0*/  LDL.LU R103, [R1+0x51c] ;  /* 0x00051c0001677983 */ /* 0x000f220000300800 */
        /* <DEDUP_REMOVED lines=78> */
[----:B------:R-:W-:Y:S04]  /*89c0*/  STL.64 [R1+0x3a0], R78 ;  /* 0x0003a04e01007387 */ /* 0x000fe80000100a00 */
[----:B------:R-:W-:Y:S04]  /*89d0*/  STL.64 [R1+0x398], R76 ;  /* 0x0003984c01007387 */ /* 0x000fe80000100a00 */
[----:B------:R-:W-:Y:S04]  /*89e0*/  STL.64 [R1+0x390], R74 ;  /* 0x0003904a01007387 */ /* 0x000fe80000100a00 */
[----:B------:R0:W-:Y:S04]  /*89f0*/  STL.64 [R1+0x388], R72 ;  /* 0x0003884801007387 */ /* 0x0001e80000100a00 */
[----:B0-----:R-:W2:Y:S04]  /*8a00*/  LDL.LU R72, [R1+0x240] ;  /* 0x0002400001487983 */ /* 0x001ea80000300800 */
[----:B------:R-:W2:Y:S04]  /*8a10*/  LDL.LU R73, [R1+0x244] ;  /* 0x0002440001497983 */ /* 0x000ea80000300800 */
[----:B------:R-:W2:Y:S04]  /*8a20*/  LDL.LU R74, [R1+0x248] ;  /* 0x00024800014a7983 */ /* 0x000ea80000300800 */
        /* <DEDUP_REMOVED lines=12> */
[----:B----4-:R-:W-:-:S06]  /*8af0*/  WARPGROUP.ARRIVE ;  /* 0x00000000000079c5 */ /* 0x010fcc0000000000 */
[----:B------:R-:W-:Y:S01]  /*8b00*/  HGMMA.64x16x16.F32.BF16 R24, gdesc[UR12], R24, gsb0 ;  /* 0x002000000c1879f0 */ /* 0x000fe20008001818 */
[----:B------:R-:W-:Y:S01]  /*8b10*/  UMOV UR51, UR7 ;  /* 0x0000000700337c82 */ /* 0x000fe20008000000 */
[----:B------:R-:W-:Y:S02]  /*8b20*/  UIADD3 UR58, UR4, 0x2, URZ ;  /* 0x00000002043a7890 */ /* 0x000fe4000fffe03f */
[----:B------:R-:W-:Y:S01]  /*8b30*/  UIADD3 UR5, UR51, 0x2, URZ ;  /* 0x0000000233057890 */ /* 0x000fe2000fffe03f */
[----:B------:R-:W-:Y:S01]  /*8b40*/  UMOV UR57, 0x80000020 ;  /* 0x8000002000397882 */ /* 0x000fe20000000000 */
[----:B------:R-:W-:-:S05]  /*8b50*/  UMOV UR59, 0x80000020 ;  /* 0x80000020003b7882 */ /* 0x000fca0000000000 */
[----:B------:R-:W-:Y:S01]  /*8b60*/  UMOV UR56, UR5 ;  /* 0x0000000500387c82 */ /* 0x000fe20008000000 */
[----:B------:R-:W-:Y:S02]  /*8b70*/  WARPGROUP.DEPBAR.LE gsb0, 0x0 ;  /* 0x00008000000079c5 */ /* 0x000fe40000010000 */
[----:B------:R-:W-:Y:S01]  /*8b80*/  UIADD3 UR6, UR4, 0x42, URZ ;  /* 0x0000004204067890 */ /* 0x000fe2000fffe03f */
[----:B------:R-:W-:Y:S01]  /*8b90*/  UMOV UR44, UR56 ;  /* 0x00000038002c7c82 */ /* 0x000fe20008000000 */
[----:B------:R-:W-:Y:S01]  /*8ba0*/  UMOV UR45, UR57 ;  /* 0x00000039002d7c82 */ /* 0x000fe20008000000 */
[----:B------:R-:W-:-:S04]  /*8bb0*/  UMOV UR47, 0x80000020 ;  /* 0x80000020002f7882 */ /* 0x000fc80000000000 */
[----:B------:R-:W-:Y:S01]  /*8bc0*/  UMOV UR46, UR6 ;  /* 0x00000006002e7c82 */ /* 0x000fe20008000000 */
[----:B------:R-:W-:Y:S01]  /*8bd0*/  UIADD3 UR54, UR4, 0x82, URZ ;  /* 0x0000008204367890 */ /* 0x000fe2000fffe03f */
        /* <DEDUP_REMOVED lines=39> */
[----:B------:R-:W-:Y:S04]  /*8e50*/  STL.64 [R1+0x3c0], R54 ;  /* 0x0003c03601007387 */ /* 0x000fe80000100a00 */
[----:B------:R-:W-:Y:S04]  /*8e60*/  STL.64 [R1+0x3b8], R52 ;  /* 0x0003b83401007387 */ /* 0x000fe80000100a00 */
[----:B------:R-:W-:Y:S04]  /*8e70*/  STL.64 [R1+0x3b0], R50 ;  /* 0x0003b03201007387 */ /* 0x000fe80000100a00 */
[----:B------:R-:W-:Y:S01]  /*8e80*/  STL.64 [R1+0x3a8], R48 ;  /* 0x0003a83001007387 */ /* 0x000fe20000100a00 */
[----:B------:R-:W-:-:S02]  /*8e90*/  WARPGROUP.DEPBAR.LE gsb0, 0x0 ;  /* 0x00008000000079c5 */ /* 0x000fc40000010000 */
[----:B------:R-:W-:-:S06]  /*8ea0*/  WARPGROUP.ARRIVE ;  /* 0x00000000000079c5 */ /* 0x000fcc0000000000 */
[----:B------:R-:W-:Y:S01]  /*8eb0*/  HGMMA.64x16x16.F32.BF16 R216, gdesc[UR36], R216, gsb0 ;  /* 0x0020000024d879f0 */ /* 0x000fe200080018d8 */
[----:B------:R-:W-:Y:S04]  /*8ec0*/  STL.64 [R1+0x3e0], R30 ;  /* 0x0003e01e01007387 */ /* 0x000fe80000100a00 */
        /* <DEDUP_REMOVED lines=23> */
[----:B------:R-:W-:Y:S01]  /*9040*/  STL.64 [R1+0x60], R192 ;  /* 0x000060c001007387 */ /* 0x000fe20000100a00 */
[----:B------:R-:W-:-:S03]  /*9050*/  WARPGROUP.DEPBAR.LE gsb0, 0x0 ;  /* 0x00008000000079c5 */ /* 0x000fc60000010000 */
[----:B------:R-:W-:Y:S04]  /*9060*/  STL.64 [R1+0x68], R194 ;  /* 0x000068c201007387 */ /* 0x000fe80000100a00 */
[----:B------:R-:W-:Y:S04]  /*9070*/  STL.64 [R1+0x70], R196 ;  /* 0x000070c401007387 */ /* 0x000fe80000100a00 */
[----:B------:R-:W-:Y:S04]  /*9080*/  STL.64 [R1+0x78], R198 ;  /* 0x000078c601007387 */ /* 0x000fe80000100a00 */
[----:B------:R0:W-:Y:S04]  /*9090*/  STL.64 [R1], R216 ;  /* 0x000000d801007387 */ /* 0x0001e80000100a00 */
[----:B------:R1:W-:Y:S04]  /*90a0*/  STL.64 [R1+0x8], R218 ;  /* 0x000008da01007387 */ /* 0x0003e80000100a00 */
[----:B------:R2:W-:Y:S04]  /*90b0*/  STL.64 [R1+0x10], R220 ;  /* 0x000010dc01007387 */ /* 0x0005e80000100a00 */
[----:B------:R3:W-:Y:S01]  /*90c0*/  STL.64 [R1+0x18], R222 ;  /* 0x000018de01007387 */ /* 0x0007e20000100a00 */
[----:B0-----:R-:W-:Y:S01]  /*90d0*/  IMAD.MOV.U32 R216, RZ, RZ, R208 ;  /* 0x000000ffffd87224 */ /* 0x001fe200078e00d0 */
[----:B------:R-:W-:-:S02]  /*90e0*/  MOV R217, R209 ;  /* 0x000000d100d97202 */ /* 0x000fc40000000f00 */
[----:B------:R-:W4:Y:S01]  /*90f0*/  LDL.LU R208, [R1+0x4b8] ;  /* 0x0004b80001d07983 */ /* 0x000f220000300800 */
[----:B-1----:R-:W-:Y:S02]  /*9100*/  IMAD.MOV.U32 R218, RZ, RZ, R210 ;  /* 0x000000ffffda7224 */ /* 0x002fe400078e00d2 */
[----:B------:R-:W-:Y:S01]  /*9110*/  IMAD.MOV.U32 R219, RZ, RZ, R211 ;  /* 0x000000ffffdb7224 */ /* 0x000fe200078e00d3 */
[----:B------:R-:W4:Y:S01]  /*9120*/  LDL.LU R209, [R1+0x4b4] ;  /* 0x0004b40001d17983 */ /* 0x000f220000300800 */
[----:B--2---:R-:W-:-:S03]  /*9130*/  IMAD.MOV.U32 R220, RZ, RZ, R212 ;  /* 0x000000ffffdc7224 */ /* 0x004fc600078e00d4 */
[----:B------:R-:W4:Y:S01]  /*9140*/  LDL.LU R210, [R1+0x4b0] ;  /* 0x0004b00001d27983 */ /* 0x000f220000300800 */
[----:B------:R-:W-:-:S03]  /*9150*/  IMAD.MOV.U32 R221, RZ, RZ, R213 ;  /* 0x000000ffffdd7224 */ /* 0x000fc600078e00d5 */
[----:B------:R-:W4:Y:S01]  /*9160*/  LDL.LU R211, [R1+0x4ac] ;  /* 0x0004ac0001d37983 */ /* 0x000f220000300800 */
[----:B---3--:R-:W-:Y:S01]  /*9170*/  IMAD.MOV.U32 R222, RZ, RZ, R214 ;  /* 0x000000ffffde7224 */ /* 0x008fe200078e00d6 */
[----:B------:R-:W-:Y:S02]  /*9180*/  MOV R223, R215 ;  /* 0x000000d700df7202 */ /* 0x000fe40000000f00 */
[----:B------:R-:W4:Y:S04]  /*9190*/  LDL.LU R212, [R1+0x4a8] ;  /* 0x0004a80001d47983 */ /* 0x000f280000300800 */
[----:B------:R-:W4:Y:S04]  /*91a0*/  LDL.LU R213, [R1+0x4a4] ;  /* 0x0004a40001d57983 */ /* 0x000f280000300800 */
[----:B------:R-:W4:Y:S04]  /*91b0*/  LDL.LU R214, [R1+0x4a0] ;  /* 0x0004a00001d67983 */ /* 0x000f280000300800 */
[----:B------:R-:W4:Y:S01]  /*91c0*/  LDL.LU R215, [R1+0x49c] ;  /* 0x00049c0001d77983 */ /* 0x000f220000300800 */
[----:B------:R-:W-:Y:S01]  /*91d0*/  UIADD3 UR34, UR4, 0x1c2, URZ ;  /* 0x000001c204227890 */ /* 0x000fe2000fffe03f */
[----:B------:R-:W-:Y:S01]  /*91e0*/  UMOV UR32, UR56 ;  /* 0x0000003800207c82 */ /* 0x000fe20008000000 */
[----:B------:R-:W-:Y:S01]  /*91f0*/  UMOV UR33, UR57 ;  /* 0x0000003900217c82 */ /* 0x000fe20008000000 */
[----:B------:R-:W-:Y:S01]  /*9200*/  UMOV UR35, 0x80000020 ;  /* 0x8000002000237882 */ /* 0x000fe20000000000 */
[----:B------:R-:W-:Y:S01]  /*9210*/  UIADD3 UR30, UR4, 0x202, URZ ;  /* 0x00000202041e7890 */ /* 0x000fe2000fffe03f */
[----:B------:R-:W2:Y:S01]  /*9220*/  LDL.LU R192, [R1+0x40] ;  /* 0x0000400001c07983 */ /* 0x000ea20000300800 */
        /* <DEDUP_REMOVED lines=28> */
[----:B------:R-:W-:Y:S01]  /*93f0*/  UMOV UR48, UR6 ;  /* 0x0000000600307c82 */ /* 0x000fe20008000000 */
[----:B----4-:R-:W-:Y:S01]  /*9400*/  WARPGROUP.ARRIVE ;  /* 0x00000000000079c5 */ /* 0x010fe20000000000 */
[----:B------:R-:W-:Y:S01]  /*9410*/  UMOV UR49, UR7 ;  /* 0x0000000700317c82 */ /* 0x000fe20008000000 */
[----:B------:R-:W-:Y:S01]  /*9420*/  UMOV UR5, UR57 ;  /* 0x0000003900057c82 */ /* 0x000fe20008000000 */
[----:B------:R-:W2:Y:S03]  /*9430*/  LDL.LU R198, [R1+0x58] ;  /* 0x0000580001c67983 */ /* 0x000ea60000300800 */
[----:B------:R-:W-:Y:S01]  /*9440*/  HGMMA.64x16x16.F32.BF16 R208, gdesc[UR32], R208, gsb0 ;  /* 0x0020000020d079f0 */ /* 0x000fe200080018d0 */
[----:B------:R-:W-:Y:S01]  /*9450*/  UIADD3 UR6, UR4, 0x382, URZ ;  /* 0x0000038204067890 */ /* 0x000fe2000fffe03f */
[----:B------:R-:W2:Y:S01]  /*9460*/  LDL.LU R199, [R1+0x5c] ;  /* 0x00005c0001c77983 */ /* 0x000ea20000300800 */
        /* <DEDUP_REMOVED lines=72> */
[----:B--2---:R-:W-:-:S06]  /*98f0*/  WARPGROUP.ARRIVE ;  /* 0x00000000000079c5 */ /* 0x004fcc0000000000 */
[----:B------:R-:W-:Y:S01]  /*9900*/  HGMMA.64x16x16.F32.BF16 R192, gdesc[UR40], R192, gsb0 ;  /* 0x0020000028c079f0 */ /* 0x000fe200080018c0 */
[----:B------:R-:W-:Y:S01]  /*9910*/  UMOV UR44, UR4 ;  /* 0x00000004002c7c82 */ /* 0x000fe20008000000 */
[----:B------:R-:W-:Y:S01]  /*9920*/  UMOV UR45, UR5 ;  /* 0x00000005002d7c82 */ /* 0x000fe20008000000 */
[----:B------:R-:W-:Y:S02]  /*9930*/  WARPGROUP.DEPBAR.LE gsb0, 0x0 ;  /* 0x00008000000079c5 */ /* 0x000fe40000010000 */
[----:B------:R-:W-:-:S06]  /*9940*/  WARPGROUP.ARRIVE ;  /* 0x00000000000079c5 */ /* 0x000fcc0000000000 */
[----:B------:R-:W-:Y:S01]  /*9950*/  HGMMA.64x16x16.F32.BF16 R216, gdesc[UR44], R216, gsb0 ;  /* 0x002000002cd879f0 */ /* 0x000fe200080018d8 */
[----:B------:R-:W-:Y:S04]  /*9960*/  STL.64 [R1+0x400], R214 ;  /* 0x000400d601007387 */ /* 0x000fe80000100a00 */
[----:B------:R-:W-:Y:S04]  /*9970*/  STL.64 [R1+0x3f8], R212 ;  /* 0x0003f8d401007387 */ /* 0x000fe80000100a00 */
[----:B------:R-:W-:Y:S04]  /*9980*/  STL.64 [R1+0x3f0], R210 ;  /* 0x0003f0d201007387 */ /* 0x000fe80000100a00 */
[----:B------:R-:W-:Y:S04]  /*9990*/  STL.64 [R1+0x3e8], R208 ;  /* 0x0003e8d001007387 */ /* 0x000fe80000100a00 */
[----:B------:R0:W-:Y:S04]  /*99a0*/  STL.64 [R1+0x40], R192 ;  /* 0x000040c001007387 */ /* 0x0001e80000100a00 */
[----:B------:R1:W-:Y:S04]  /*99b0*/  STL.64 [R1+0x48], R194 ;  /* 0x000048c201007387 */ /* 0x0003e80000100a00 */
[----:B------:R2:W-:Y:S04]  /*99c0*/  STL.64 [R1+0x50], R196 ;  /* 0x000050c401007387 */ /* 0x0005e80000100a00 */
[----:B------:R3:W-:Y:S01]  /*99d0*/  STL.64 [R1+0x58], R198 ;  /* 0x000058c601007387 */ /* 0x0007e20000100a00 */
[----:B0-----:R-:W-:-:S03]  /*99e0*/  IMAD.MOV.U32 R192, RZ, RZ, R232 ;  /* 0x000000ffffc07224 */ /* 0x001fc600078e00e8 */
[----:B------:R-:W4:Y:S01]  /*99f0*/  LDL.LU R232, [R1+0x498] ;  /* 0x0004980001e87983 */ /* 0x000f220000300800 */
[----:B------:R-:W-:Y:S02]  /*9a00*/  IMAD.MOV.U32 R193, RZ, RZ, R233 ;  /* 0x000000ffffc17224 */ /* 0x000fe400078e00e9 */
[----:B-1----:R-:W-:Y:S02]  /*9a10*/  IMAD.MOV.U32 R194, RZ, RZ, R234 ;  /* 0x000000ffffc27224 */ /* 0x002fe400078e00ea */
[----:B------:R-:W-:Y:S01]  /*9a20*/  IMAD.MOV.U32 R195, RZ, RZ, R235 ;  /* 0x000000ffffc37224 */ /* 0x000fe200078e00eb */
[----:B--2---:R-:W-:Y:S01]  /*9a30*/  MOV R197, R3 ;  /* 0x0000000300c57202 */ /* 0x004fe20000000f00 */
[----:B------:R-:W-:Y:S02]  /*9a40*/  IMAD.MOV.U32 R196, RZ, RZ, R2 ;  /* 0x000000ffffc47224 */ /* 0x000fe400078e0002 */
[----:B---3--:R-:W-:Y:S01]  /*9a50*/  IMAD.MOV.U32 R198, RZ, RZ, R4 ;  /* 0x000000ffffc67224 */ /* 0x008fe200078e0004 */
[----:B------:R-:W-:-:S02]  /*9a60*/  WARPGROUP.DEPBAR.LE gsb0, 0x0 ;  /* 0x00008000000079c5 */ /* 0x000fc40000010000 */
[----:B------:R0:W-:Y:S04]  /*9a70*/  STL.64 [R1+0xa0], R216 ;  /* 0x0000a0d801007387 */ /* 0x0001e80000100a00 */
[----:B------:R-:W-:Y:S04]  /*9a80*/  STL.64 [R1+0xa8], R218 ;  /* 0x0000a8da01007387 */ /* 0x000fe80000100a00 */
[----:B------:R1:W-:Y:S04]  /*9a90*/  STL.64 [R1+0xb0], R220 ;  /* 0x0000b0dc01007387 */ /* 0x0003e80000100a00 */
[----:B------:R-:W-:Y:S04]  /*9aa0*/  STL.64 [R1+0xb8], R222 ;  /* 0x0000b8de01007387 */ /* 0x000fe80000100a00 */
[----:B------:R-:W2:Y:S04]  /*9ab0*/  LDL.LU R233, [R1+0x494] ;  /* 0x0004940001e97983 */ /* 0x000ea80000300800 */
[----:B------:R-:W3:Y:S01]  /*9ac0*/  LDL.LU R234, [R1+0x490] ;  /* 0x0004900001ea7983 */ /* 0x000ee20000300800 */
[----:B------:R-:W-:-:S03]  /*9ad0*/  IMAD.MOV.U32 R199, RZ, RZ, R9 ;  /* 0x000000ffffc77224 */ /* 0x000fc600078e0009 */
[----:B------:R-:W4:Y:S01]  /*9ae0*/  LDL.LU R235, [R1+0x48c] ;  /* 0x00048c0001eb7983 */ /* 0x000f220000300800 */
[----:B------:R-:W-:-:S03]  /*9af0*/  IMAD.MOV.U32 R168, RZ, RZ, R8 ;  /* 0x000000ffffa87224 */ /* 0x000fc600078e0008 */
[----:B------:R-:W2:Y:S01]  /*9b00*/  LDL.LU R2, [R1+0x488] ;  /* 0x0004880001027983 */ /* 0x000ea20000300800 */
[----:B------:R-:W-:-:S03]  /*9b10*/  IMAD.MOV.U32 R169, RZ, RZ, R19 ;  /* 0x000000ffffa97224 */ /* 0x000fc600078e0013 */
[----:B------:R-:W3:Y:S01]  /*9b20*/  LDL.LU R3, [R1+0x484] ;  /* 0x0004840001037983 */ /* 0x000ee20000300800 */
[----:B------:R-:W-:-:S03]  /*9b30*/  IMAD.MOV.U32 R170, RZ, RZ, R5 ;  /* 0x000000ffffaa7224 */ /* 0x000fc600078e0005 */
[----:B------:R-:W4:Y:S01]  /*9b40*/  LDL.LU R4, [R1+0x480] ;  /* 0x0004800001047983 */ /* 0x000f220000300800 */
[----:B------:R-:W-:-:S03]  /*9b50*/  MOV R171, R10 ;  /* 0x0000000a00ab7202 */ /* 0x000fc60000000f00 */
[----:B------:R-:W2:Y:S01]  /*9b60*/  LDL.LU R9, [R1+0x47c] ;  /* 0x00047c0001097983 */ /* 0x000ea20000300800 */
[----:B------:R-:W-:-:S03]  /*9b70*/  IMAD.MOV.U32 R172, RZ, RZ, R16 ;  /* 0x000000ffffac7224 */ /* 0x000fc600078e0010 */
[----:B------:R-:W3:Y:S01]  /*9b80*/  LDL.LU R8, [R1+0x478] ;  /* 0x0004780001087983 */ /* 0x000ee20000300800 */
        /* <DEDUP_REMOVED lines=8> */
[----:B------:R-:W-:-:S03]  /*9c10*/  IMAD.MOV.U32 R175, RZ, RZ, R0 ;  /* 0x000000ffffaf7224 */ /* 0x000fc600078e0000 */
[----:B------:R-:W4:Y:S01]  /*9c20*/  LDL.LU R0, [R1+0x45c] ;  /* 0x00045c0001007983 */ /* 0x000f220000300800 */
[----:B--2---:R-:W-:Y:S01]  /*9c30*/  MOV R127, R9 ;  /* 0x00000009007f7202 */ /* 0x004fe20000000f00 */
[----:B---3--:R-:W-:Y:S02]  /*9c40*/  IMAD.MOV.U32 R126, RZ, RZ, R8 ;  /* 0x000000ffff7e7224 */ /* 0x008fe400078e0008 */
[----:B----4-:R-:W-:Y:S02]  /*9c50*/  IMAD.MOV.U32 R120, RZ, RZ, R5 ;  /* 0x000000ffff787224 */ /* 0x010fe400078e0005 */
[----:B------:R-:W2:Y:S01]  /*9c60*/  LDL.LU R5, [R1+0x458] ;  /* 0x0004580001057983 */ /* 0x000ea20000300800 */
[----:B------:R-:W-:-:S03]  /*9c70*/  MOV R121, R10 ;  /* 0x0000000a00797202 */ /* 0x000fc60000000f00 */
[----:B------:R-:W3:Y:S01]  /*9c80*/  LDL.LU R10, [R1+0x454] ;  /* 0x00045400010a7983 */ /* 0x000ee20000300800 */
[----:B------:R-:W-:-:S03]  /*9c90*/  IMAD.MOV.U32 R122, RZ, RZ, R16 ;  /* 0x000000ffff7a7224 */ /* 0x000fc600078e0010 */
[----:B------:R-:W4:Y:S01]  /*9ca0*/  LDL.LU R16, [R1+0x450] ;  /* 0x0004500001107983 */ /* 0x000f220000300800 */
[----:B------:R-:W-:-:S03]  /*9cb0*/  IMAD.MOV.U32 R123, RZ, RZ, R17 ;  /* 0x000000ffff7b7224 */ /* 0x000fc600078e0011 */
[----:B------:R-:W2:Y:S01]  /*9cc0*/  LDL.LU R17, [R1+0x44c] ;  /* 0x00044c0001117983 */ /* 0x000ea20000300800 */
[----:B------:R-:W-:Y:S02]  /*9cd0*/  IMAD.MOV.U32 R125, RZ, RZ, R19 ;  /* 0x000000ffff7d7224 */ /* 0x000fe400078e0013 */
[----:B------:R-:W-:Y:S02]  /*9ce0*/  IMAD.MOV.U32 R124, RZ, RZ, R18 ;  /* 0x000000ffff7c7224 */ /* 0x000fe400078e0012 */
[----:B------:R-:W3:Y:S04]  /*9cf0*/  LDL.LU R18, [R1+0x448] ;  /* 0x0004480001127983 */ /* 0x000ee80000300800 */
[----:B------:R-:W4:Y:S04]  /*9d00*/  LDL.LU R19, [R1+0x444] ;  /* 0x0004440001137983 */ /* 0x000f280000300800 */
[----:B------:R-:W2:Y:S04]  /*9d10*/  LDL.LU R8, [R1+0x440] ;  /* 0x0004400001087983 */ /* 0x000ea80000300800 */
[----:B------:R-:W4:Y:S04]  /*9d20*/  LDL.LU R9, [R1+0x43c] ;  /* 0x00043c0001097983 */ /* 0x000f280000300800 */
[----:B------:R-:W2:Y:S04]  /*9d30*/  LDL.LU R96, [R1+0x200] ;  /* 0x0002000001607983 */ /* 0x000ea80000300800 */
[----:B------:R-:W2:Y:S04]  /*9d40*/  LDL.LU R97, [R1+0x204] ;  /* 0x0002040001617983 */ /* 0x000ea80000300800 */
[----:B------:R-:W2:Y:S01]  /*9d50*/  LDL.LU R98, [R1+0x208] ;  /* 0x0002080001627983 */ /* 0x000ea20000300800 */
[----:B------:R-:W-:-:S03]  /*9d60*/  IMAD.MOV.U32 R103, RZ, RZ, R0 ;  /* 0x000000ffff677224 */ /* 0x000fc600078e0000 */
[----:B------:R-:W2:Y:S04]  /*9d70*/  LDL.LU R99, [R1+0x20c] ;  /* 0x00020c0001637983 */ /* 0x000ea80000300800 */
[----:B------:R-:W2:Y:S04]  /*9d80*/  LDL.LU R100, [R1+0x210] ;  /* 0x0002100001647983 */ /* 0x000ea80000300800 */
[----:B------:R-:W2:Y:S04]  /*9d90*/  LDL.LU R101, [R1+0x214] ;  /* 0x0002140001657983 */ /* 0x000ea80000300800 */
[----:B------:R-:W2:Y:S04]  /*9da0*/  LDL.LU R102, [R1+0x218] ;  /* 0x0002180001667983 */ /* 0x000ea80000300800 */
        /* <DEDUP_REMOVED lines=23> */
[----:B------:R-:W3:Y:S01]  /*9f20*/  LDL.LU R54, [R1+0x1d8] ;  /* 0x0001d80001367983 */ /* 0x000ee20000300800 */
[----:B------:R-:W-:Y:S01]  /*9f30*/  UMOV UR12, UR48 ;  /* 0x00000030000c7c82 */ /* 0x000fe20008000000 */
[----:B------:R-:W-:Y:S01]  /*9f40*/  UMOV UR13, UR49 ;  /* 0x00000031000d7c82 */ /* 0x000fe20008000000 */
[----:B------:R-:W-:Y:S01]  /*9f50*/  UMOV UR48, UR4 ;  /* 0x0000000400307c82 */ /* 0x000fe20008000000 */
[----:B------:R-:W-:Y:S01]  /*9f60*/  UMOV UR49, UR5 ;  /* 0x0000000500317c82 */ /* 0x000fe20008000000 */
[----:B------:R-:W-:Y:S01]  /*9f70*/  UMOV UR9, UR53 ;  /* 0x0000003500097c82 */ /* 0x000fe20008000000 */
[----:B------:R-:W-:Y:S01]  /*9f80*/  UMOV UR52, UR4 ;  /* 0x0000000400347c82 */ /* 0x000fe20008000000 */
[----:B------:R-:W-:Y:S01]  /*9f90*/  UMOV UR53, UR5 ;  /* 0x0000000500357c82 */ /* 0x000fe20008000000 */
[----:B------:R-:W-:Y:S01]  /*9fa0*/  MOV R7, UR59 ;  /* 0x0000003b00077c02 */ /* 0x000fe20008000f00 */
[----:B------:R-:W-:Y:S01]  /*9fb0*/  UMOV UR56, UR4 ;  /* 0x0000000400387c82 */ /* 0x000fe20008000000 */
[----:B------:R-:W-:Y:S01]  /*9fc0*/  MOV R6, UR58 ;  /* 0x0000003a00067c02 */ /* 0x000fe20008000f00 */
[----:B------:R-:W-:Y:S01]  /*9fd0*/  UMOV UR57, UR5 ;  /* 0x0000000500397c82 */ /* 0x000fe20008000000 */
[----:B------:R-:W-:Y:S01]  /*9fe0*/  UMOV UR58, UR12 ;  /* 0x0000000c003a7c82 */ /* 0x000fe20008000000 */
[----:B------:R-:W-:Y:S01]  /*9ff0*/  UMOV UR59, UR13 ;  /* 0x0000000d003b7c82 */ /* 0x000fe20008000000 */
[----:B------:R-:W-:Y:S01]  /*a000*/  UIADD3 UR8, UR9, 0x402, URZ ;  /* 0x0000040209087890 */ /* 0x000fe2000fffe03f */
[----:B--2---:R-:W-:-:S06]  /*a010*/  WARPGROUP.ARRIVE ;  /* 0x00000000000079c5 */ /* 0x004fcc0000000000 */
[----:B------:R-:W-:Y:S03]  /*a020*/  HGMMA.64x16x16.F32.BF16 R208, gdesc[UR48], R208, gsb0 ;  /* 0x0020000030d079f0 */ /* 0x000fe600080018d0 */
[----:B------:R-:W-:Y:S02]  /*a030*/  WARPGROUP.DEPBAR.LE gsb0, 0x0 ;  /* 0x00008000000079c5 */ /* 0x000fe40000010000 */
[----:B----4-:R-:W-:-:S06]  /*a040*/  WARPGROUP.ARRIVE ;  /* 0x00000000000079c5 */ /* 0x010fcc0000000000 */
[----:B------:R-:W-:Y:S01]  /*a050*/  HGMMA.64x16x16.F32.BF16 R24, gdesc[UR52], R24, gsb0 ;  /* 0x00200000341879f0 */ /* 0x000fe20008001818 */
[----:B---3--:R-:W-:Y:S01]  /*a060*/  IMAD.MOV.U32 R55, RZ, RZ, R0 ;  /* 0x000000ffff377224 */ /* 0x008fe200078e0000 */
[----:B------:R-:W-:Y:S01]  /*a070*/  MOV R75, R18 ;  /* 0x00000012004b7202 */ /* 0x000fe20000000f00 */
[----:B------:R-:W-:Y:S01]  /*a080*/  IMAD.MOV.U32 R72, RZ, RZ, R9 ;  /* 0x000000ffff487224 */ /* 0x000fe200078e0009 */
[----:B------:R-:W-:Y:S01]  /*a090*/  MOV R145, R3 ;  /* 0x0000000300917202 */ /* 0x000fe20000000f00 */
[----:B------:R-:W-:Y:S01]  /*a0a0*/  IMAD.MOV.U32 R73, RZ, RZ, R8 ;  /* 0x000000ffff497224 */ /* 0x000fe200078e0008 */
[----:B------:R-:W-:Y:S01]  /*a0b0*/  MOV R151, R23 ;  /* 0x0000001700977202 */ /* 0x000fe20000000f00 */
[----:B------:R-:W-:Y:S01]  /*a0c0*/  IMAD.MOV.U32 R74, RZ, RZ, R19 ;  /* 0x000000ffff4a7224 */ /* 0x000fe200078e0013 */
[----:B------:R2:W5:Y:S01]  /*a0d0*/  LDL.LU R0, [R1+0x434] ;  /* 0x0004340001007983 */ /* 0x0005620000300800 */
[----:B------:R-:W-:Y:S02]  /*a0e0*/  IMAD.MOV.U32 R76, RZ, RZ, R17 ;  /* 0x000000ffff4c7224 */ /* 0x000fe400078e0011 */
[----:B------:R-:W-:Y:S01]  /*a0f0*/  IMAD.MOV.U32 R77, RZ, RZ, R16 ;  /* 0x000000ffff4d7224 */ /* 0x000fe200078e0010 */
[----:B------:R2:W5:Y:S01]  /*a100*/  LDL.LU R9, [R1+0x430] ;  /* 0x0004300001097983 */ /* 0x0005620000300800 */
[----:B------:R-:W-:-:S02]  /*a110*/  IMAD.MOV.U32 R78, RZ, RZ, R10 ;  /* 0x000000ffff4e7224 */ /* 0x000fc400078e000a */
[----:B------:R-:W-:Y:S01]  /*a120*/  IMAD.MOV.U32 R79, RZ, RZ, R5 ;  /* 0x000000ffff4f7224 */ /* 0x000fe200078e0005 */
[----:B------:R2:W5:Y:S01]  /*a130*/  LDL.LU R8, [R1+0x42c] ;  /* 0x00042c0001087983 */ /* 0x0005620000300800 */
[----:B------:R-:W-:Y:S02]  /*a140*/  IMAD.MOV.U32 R144, RZ, RZ, R4 ;  /* 0x000000ffff907224 */ /* 0x000fe400078e0004 */
[----:B------:R-:W-:Y:S01]  /*a150*/  IMAD.MOV.U32 R146, RZ, RZ, R2 ;  /* 0x000000ffff927224 */ /* 0x000fe200078e0002 */
[----:B------:R2:W5:Y:S01]  /*a160*/  LDL.LU R19, [R1+0x428] ;  /* 0x0004280001137983 */ /* 0x0005620000300800 */
[----:B------:R-:W-:Y:S02]  /*a170*/  IMAD.MOV.U32 R147, RZ, RZ, R235 ;  /* 0x000000ffff937224 */ /* 0x000fe400078e00eb */
[----:B------:R-:W-:Y:S01]  /*a180*/  IMAD.MOV.U32 R148, RZ, RZ, R234 ;  /* 0x000000ffff947224 */ /* 0x000fe200078e00ea */
[----:B------:R2:W5:Y:S01]  /*a190*/  LDL.LU R18, [R1+0x424] ;  /* 0x0004240001127983 */ /* 0x0005620000300800 */
[----:B------:R-:W-:-:S02]  /*a1a0*/  IMAD.MOV.U32 R149, RZ, RZ, R233 ;  /* 0x000000ffff957224 */ /* 0x000fc400078e00e9 */
[----:B------:R-:W-:Y:S01]  /*a1b0*/  IMAD.MOV.U32 R150, RZ, RZ, R232 ;  /* 0x000000ffff967224 */ /* 0x000fe200078e00e8 */
[----:B------:R2:W5:Y:S04]  /*a1c0*/  LDL.LU R17, [R1+0x420] ;  /* 0x0004200001117983 */ /* 0x0005680000300800 */
[----:B------:R2:W5:Y:S04]  /*a1d0*/  LDL.LU R16, [R1+0x41c] ;  /* 0x00041c0001107983 */ /* 0x0005680000300800 */
[----:B------:R2:W5:Y:S04]  /*a1e0*/  LDL.LU R10, [R1+0x418] ;  /* 0x00041800010a7983 */ /* 0x0005680000300800 */
[----:B------:R2:W5:Y:S04]  /*a1f0*/  LDL.LU R5, [R1+0x414] ;  /* 0x0004140001057983 */ /* 0x0005680000300800 */
[----:B------:R2:W5:Y:S04]  /*a200*/  LDL.LU R4, [R1+0x410] ;  /* 0x0004100001047983 */ /* 0x0005680000300800 */
[----:B------:R2:W5:Y:S01]  /*a210*/  LDL.LU R3, [R1+0x40c] ;  /* 0x00040c0001037983 */ /* 0x0005620000300800 */
[----:B------:R-:W-:-:S02]  /*a220*/  WARPGROUP.DEPBAR.LE gsb0, 0x0 ;  /* 0x00008000000079c5 */ /* 0x000fc40000010000 */
[----:B------:R-:W-:Y:S01]  /*a230*/  WARPGROUP.ARRIVE ;  /* 0x00000000000079c5 */ /* 0x000fe20000000000 */
[----:B------:R2:W5:Y:S05]  /*a240*/  LDL.LU R2, [R1+0x408] ;  /* 0x0004080001027983 */ /* 0x00056a0000300800 */
[----:B------:R-:W-:Y:S01]  /*a250*/  HGMMA.64x16x16.F32.BF16 R48, gdesc[UR56], R48, gsb0 ;  /* 0x00200000383079f0 */ /* 0x000fe20008001830 */
[----:B------:R-:W-:Y:S02]  /*a260*/  R2UR UR59, R7 ;  /* 0x00000000073b72ca */ /* 0x000fe400000e0000 */
[----:B------:R-:W-:Y:S01]  /*a270*/  R2UR UR58, R6 ;  /* 0x00000000063a72ca */ /* 0x000fe200000e0000 */
[----:B------:R-:W-:Y:S01]  /*a280*/  UMOV UR56, UR4 ;  /* 0x0000000400387c82 */ /* 0x000fe20008000000 */
[----:B------:R-:W-:Y:S01]  /*a290*/  UMOV UR57, UR5 ;  /* 0x0000000500397c82 */ /* 0x000fe20008000000 */
[----:B------:R-:W-:-:S02]  /*a2a0*/  WARPGROUP.DEPBAR.LE gsb0, 0x0 ;  /* 0x00008000000079c5 */ /* 0x000fc40000010000 */
[----:B------:R-:W-:-:S08]  /*a2b0*/  WARPGROUP.ARRIVE ;  /* 0x00000000000079c5 */ /* 0x000fd00000000000 */
[----:B------:R-:W-:Y:S01]  /*a2c0*/  HGMMA.64x16x16.F32.BF16 R72, gdesc[UR56], R72, gsb0 ;  /* 0x00200000384879f0 */ /* 0x000fe20008001848 */
[----:B------:R-:W-:Y:S01]  /*a2d0*/  UMOV UR56, UR8 ;  /* 0x0000000800387c82 */ /* 0x000fe20008000000 */
[----:B------:R-:W-:Y:S01]  /*a2e0*/  UMOV UR57, 0x80000020 ;  /* 0x8000002000397882 */ /* 0x000fe20000000000 */
        /* <DEDUP_REMOVED lines=20> */
[----:B------:R-:W-:Y:S01]  /*a430*/  STL.64 [R1+0x100], R208 ;  /* 0x000100d001007387 */ /* 0x000fe20000100a00 */
[----:B------:R-:W-:Y:S02]  /*a440*/  WARPGROUP.DEPBAR.LE gsb0, 0x0 ;  /* 0x00008000000079c5 */ /* 0x000fe40000010000 */
[----:B------:R-:W-:-:S06]  /*a450*/  WARPGROUP.ARRIVE ;  /* 0x00000000000079c5 */ /* 0x000fcc0000000000 */
[----:B------:R-:W-:Y:S01]  /*a460*/  HGMMA.64x16x16.F32.BF16 R192, gdesc[UR44], R192, gsb0 ;  /* 0x002000002cc079f0 */ /* 0x000fe200080018c0 */
[----:B------:R-:W-:Y:S04]  /*a470*/  STL.64 [R1+0x108], R210 ;  /* 0x000108d201007387 */ /* 0x000fe80000100a00 */
[----:B------:R-:W-:Y:S04]  /*a480*/  STL.64 [R1+0x110], R212 ;  /* 0x000110d401007387 */ /* 0x000fe80000100a00 */
[----:B------:R3:W-:Y:S01]  /*a490*/  STL.64 [R1+0x118], R214 ;  /* 0x000118d601007387 */ /* 0x0007e20000100a00 */
[----:B0-----:R-:W-:Y:S01]  /*a4a0*/  IMAD.MOV.U32 R216, RZ, RZ, R22 ;  /* 0x000000ffffd87224 */ /* 0x001fe200078e0016 */
[----:B-1----:R-:W-:Y:S01]  /*a4b0*/  MOV R221, R13 ;  /* 0x0000000d00dd7202 */ /* 0x002fe20000000f00 */
[----:B------:R-:W-:-:S02]  /*a4c0*/  IMAD.MOV.U32 R217, RZ, RZ, R21 ;  /* 0x000000ffffd97224 */ /* 0x000fc400078e0015 */
[----:B------:R-:W-:Y:S02]  /*a4d0*/  IMAD.MOV.U32 R218, RZ, RZ, R20 ;  /* 0x000000ffffda7224 */ /* 0x000fe400078e0014 */
        /* <DEDUP_REMOVED lines=12> */
[----:B------:R-:W-:-:S02]  /*a5a0*/  WARPGROUP.DEPBAR.LE gsb0, 0x0 ;  /* 0x00008000000079c5 */ /* 0x000fc40000010000 */
[----:B------:R-:W-:Y:S01]  /*a5b0*/  WARPGROUP.ARRIVE ;  /* 0x00000000000079c5 */ /* 0x000fe20000000000 */
[----:B------:R-:W-:Y:S01]  /*a5c0*/  UMOV UR40, UR56 ;  /* 0x0000003800287c82 */ /* 0x000fe20008000000 */
[----:B0-----:R-:W3:Y:S04]  /*a5d0*/  LDL.LU.64 R30, [R1+0x3e0] ;  /* 0x0003e000011e7983 */ /* 0x001ee80000300a00 */
[----:B------:R-:W3:Y:S04]  /*a5e0*/  LDL.LU.64 R28, [R1+0x3d8] ;  /* 0x0003d800011c7983 */ /* 0x000ee80000300a00 */
[----:B------:R-:W3:Y:S01]  /*a5f0*/  LDL.LU.64 R26, [R1+0x3d0] ;  /* 0x0003d000011a7983 */ /* 0x000ee20000300a00 */
[----:B------:R-:W-:-:S02]  /*a600*/  UMOV UR41, UR57 ;  /* 0x0000003900297c82 */ /* 0x000fc40008000000 */
[----:B------:R-:W-:Y:S01]  /*a610*/  HGMMA.64x16x16.F32.BF16 R216, gdesc[UR40], R216, gsb0 ;  /* 0x0020000028d879f0 */ /* 0x000fe200080018d8 */
        /* <DEDUP_REMOVED lines=112> */
[----:B------:R-:W-:Y:S01]  /*ad20*/  BPT.TRAP 0x1 ;  /* 0x000000040000795c */ /* 0x000fe20000300000 */
.L_x_27:
[----:B------:R-:W2:Y:S04]  /*ad30*/  LDL R6, [R1+0x280] ;  /* 0x0002800001067983 */ /* 0x000ea80000100800 */
[----:B------:R-:W3:Y:S04]  /*ad40*/  LDL R11, [R1+0x28c] ;  /* 0x00028c00010b7983 */ /* 0x000ee80000100800 */
[----:B------:R-:W4:Y:S01]  /*ad50*/  LDL R7, [R1+0x284] ;  /* 0x0002840001077983 */ /* 0x000f220000100800 */
[----:B-----5:R-:W-:Y:S02]  /*ad60*/  R2UR UR6, R5 ;  /* 0x00000000050672ca */ /* 0x020fe400000e0000 */
[----:B------:R-:W-:-:S02]  /*ad70*/  R2UR UR5, R17 ;  /* 0x00000000110572ca */ /* 0x000fc400000e0000 */
[----:B--2---:R-:W-:-:S09]  /*ad80*/  ISETP.NE.AND P1, PT, R6, RZ, PT ;  /* 0x000000ff0600720c */ /* 0x004fd20003f25270 */
[----:B------:R-:W-:Y:S01]  /*ad90*/  IMAD.U32 R6, RZ, RZ, UR6 ;  /* 0x00000006ff067e24 */ /* 0x000fe2000f8e00ff */
[----:B---3--:R-:W-:-:S04]  /*ada0*/  R2UR UR4, R11 ;  /* 0x000000000b0472ca */ /* 0x008fc800000e0000 */
[----:B------:R-:W-:-:S05]  /*adb0*/  @P1 LEA R6, R6, UR5, 0x3 ;  /* 0x0000000506061c11 */ /* 0x000fca000f8e18ff */
[----:B------:R-:W-:-:S04]  /*adc0*/  @P1 VIADD R6, R6, 0x28 ;  /* 0x0000002806061836 */ /* 0x000fc80000000000 */
[----:B------:R-:W-:Y:S01]  /*add0*/  UISETP.GT.U32.AND UP0, UPT, UR4, 0x1, UPT ;  /* 0x000000010400788c */ /* 0x000fe2000bf04070 */
[----:B----4-:R-:W-:-:S04]  /*ade0*/  @P1 PRMT R6, R7, 0x654, R6 ;  /* 0x0000065407061816 */ /* 0x010fc80000000006 */
[----:B------:R0:W-:Y:S01]  /*adf0*/  @P1 SYNCS.ARRIVE.TRANS64.RED.A1T0 RZ, [R6+URZ], RZ ;  /* 0x000000ff06ff19a7 */ /* 0x0001e2000810043f */
[----:B------:R-:W-:-:S13]  /*ae00*/  PLOP3.LUT P1, PT, PT, PT, UP0, 0x80, 0x0 ;  /* 0x000000000000781c */ /* 0x000fda0003f2f008 */
[----:B0-----:R-:W-:Y:S05]  /*ae10*/  @P1 BRA `(.L_x_28) ;  /* 0x0000000000041947 */ /* 0x001fea0003800000 */
[----:B------:R-:W-:Y:S01]  /*ae20*/  BPT.TRAP 0x1 ;  /* 0x000000040000795c */ /* 0x000fe20000300000 */
.L_x_28:
[----:B------:R-:W-:Y:S02]  /*ae30*/  R2UR UR4, R0 ;  /* 0x00000000000472ca */ /* 0x000fe400000e0000 */
[----:B------:R-:W-:Y:S02]  /*ae40*/  R2UR UR5, R5 ;  /* 0x00000000050572ca */ /* 0x000fe400000e0000 */
[C---:B------:R-:W-:Y:S02]  /*ae50*/  ISETP.GT.AND P1, PT, R3.reuse, 0x1, PT ;  /* 0x000000010300780c */ /* 0x040fe40003f24270 */
[----:B------:R-:W-:-:S07]  /*ae60*/  IADD3 R3, R3, -0x1, RZ ;  /* 0xffffffff03037810 */ /* 0x000fce0007ffe0ff */
[----:B------:R-:W-:Y:S02]  /*ae70*/  UIADD3 UR4, UR4, 0x1, URZ ;  /* 0x0000000104047890 */ /* 0x000fe4000fffe03f */
[----:B------:R-:W-:Y:S02]  /*ae80*/  UIADD3 UR5, UR5, 0x1, URZ ;  /* 0x0000000105057890 */ /* 0x000fe4000fffe03f */
[----:B------:R-:W-:Y:S02]  /*ae90*/  UISETP.NE.AND UP0, UPT, UR4, 0x5, UPT ;  /* 0x000000050400788c */ /* 0x000fe4000bf05270 */
[----:B------:R-:W-:Y:S02]  /*aea0*/  UISETP.NE.AND UP1, UPT, UR5, 0x5, UPT ;  /* 0x000000050500788c */ /* 0x000fe4000bf25270 */
[----:B------:R-:W-:Y:S02]  /*aeb0*/  USEL UR6, UR4, URZ, UP0 ;  /* 0x0000003f04067287 */ /* 0x000fe40008000000 */
[----:B------:R-:W-:-:S02]  /*aec0*/  USEL UR4, URZ, 0x1, UP0 ;  /* 0x000000013f047887 */ /* 0x000fc40008000000 */
[----:B------:R-:W-:Y:S02]  /*aed0*/  USEL UR5, UR5, URZ, UP1 ;  /* 0x0000003f05057287 */ /* 0x000fe40008800000 */
[----:B------:R-:W-:Y:S02]  /*aee0*/  IMAD.U32 R0, RZ, RZ, UR6 ;  /* 0x00000006ff007e24 */ /* 0x000fe4000f8e00ff */
[----:B------:R-:W-:Y:S02]  /*aef0*/  LOP3.LUT R4, R4, UR4, RZ, 0x3c, !PT ;  /* 0x0000000404047c12 */ /* 0x000fe4000f8e3cff */
[----:B------:R-:W-:Y:S01]  /*af00*/  IMAD.U32 R5, RZ, RZ, UR5 ;  /* 0x00000005ff057e24 */ /* 0x000fe2000f8e00ff */
[----:B------:R-:W-:Y:S06]  /*af10*/  @P1 BRA `(.L_x_29) ;  /* 0xffffffac004c1947 */ /* 0x000fec000383ffff */
.L_x_22:
[----:B------:R0:W5:Y:S01]  /*af20*/  LDL R7, [R1+0x2b8] ;  /* 0x0002b80001077983 */ /* 0x0001620000100800 */
[----:B------:R-:W1:Y:S02]  /*af30*/  LDC R0, c[0x0][0x28c] ;  /* 0x0000a300ff007b82 */ /* 0x000e640000000800 */
[----:B-1----:R-:W-:-:S13]  /*af40*/  ISETP.GE.AND P1, PT, R0, 0x1, PT ;  /* 0x000000010000780c */ /* 0x002fda0003f26270 */
[----:B0-----:R-:W-:Y:S05]  /*af50*/  @!P1 BRA `(.L_x_30) ;  /* 0x0000000000549947 */ /* 0x001fea0003800000 */
[----:B------:R-:W-:Y:S05]  /*af60*/  @!P0 BRA `(.L_x_31) ;  /* 0x0000000000048947 */ /* 0x000fea0003800000 */
[----:B------:R-:W-:Y:S01]  /*af70*/  BPT.TRAP 0x1 ;  /* 0x000000040000795c */ /* 0x000fe20000300000 */
.L_x_31:
[----:B------:R-:W2:Y:S04]  /*af80*/  LDL R0, [R1+0x280] ;  /* 0x0002800001007983 */ /* 0x000ea80000100800 */
[----:B------:R-:W3:Y:S04]  /*af90*/  LDL R4, [R1+0x28c] ;  /* 0x00028c0001047983 */ /* 0x000ee80000100800 */
[----:B------:R-:W4:Y:S01]  /*afa0*/  LDL R3, [R1+0x284] ;  /* 0x0002840001037983 */ /* 0x000f220000100800 */
[----:B-----5:R-:W-:Y:S02]  /*afb0*/  R2UR UR6, R7 ;  /* 0x00000000070672ca */ /* 0x020fe400000e0000 */
[----:B------:R-:W-:-:S02]  /*afc0*/  R2UR UR5, R17 ;  /* 0x00000000110572ca */ /* 0x000fc400000e0000 */
[----:B--2---:R-:W-:Y:S02]  /*afd0*/  ISETP.NE.AND P0, PT, R0, RZ, PT ;  /* 0x000000ff0000720c */ /* 0x004fe40003f05270 */
[----:B---3--:R-:W-:-:S11]  /*afe0*/  R2UR UR4, R4 ;  /* 0x00000000040472ca */ /* 0x008fd600000e0000 */
[----:B------:R-:W-:-:S04]  /*aff0*/  @P0 VIADD R10, R10, UR6 ;  /* 0x000000060a0a0c36 */ /* 0x000fc80008000000 */
[----:B------:R-:W-:-:S05]  /*b000*/  @P0 IMAD.WIDE.U32 R4, R10, -0x33333333, RZ ;  /* 0xcccccccd0a040825 */ /* 0x000fca00078e00ff */
[----:B------:R-:W-:-:S05]  /*b010*/  @P0 SHF.R.U32.HI R0, RZ, 0x2, R5 ;  /* 0x00000002ff000819 */ /* 0x000fca0000011605 */
[----:B------:R-:W-:-:S05]  /*b020*/  @P0 IMAD R0, R0, -0x5, R10 ;  /* 0xfffffffb00000824 */ /* 0x000fca00078e020a */
[----:B------:R-:W-:Y:S01]  /*b030*/  @P0 LEA R0, R0, UR5, 0x3 ;  /* 0x0000000500000c11 */ /* 0x000fe2000f8e18ff */
[----:B------:R-:W-:-:S04]  /*b040*/  UISETP.GT.U32.AND UP0, UPT, UR4, 0x1, UPT ;  /* 0x000000010400788c */ /* 0x000fc8000bf04070 */
[----:B------:R-:W-:-:S05]  /*b050*/  @P0 VIADD R0, R0, 0x28 ;  /* 0x0000002800000836 */ /* 0x000fca0000000000 */
[----:B----4-:R-:W-:-:S04]  /*b060*/  @P0 PRMT R0, R3, 0x654, R0 ;  /* 0x0000065403000816 */ /* 0x010fc80000000000 */
[----:B------:R0:W-:Y:S01]  /*b070*/  @P0 SYNCS.ARRIVE.TRANS64.RED.A1T0 RZ, [R0+URZ], RZ ;  /* 0x000000ff00ff09a7 */ /* 0x0001e2000810043f */
[----:B------:R-:W-:-:S13]  /*b080*/  PLOP3.LUT P0, PT, PT, PT, UP0, 0x80, 0x0 ;  /* 0x000000000000781c */ /* 0x000fda0003f0f008 */
[----:B0-----:R-:W-:Y:S05]  /*b090*/  @P0 BRA `(.L_x_30) ;  /* 0x0000000000040947 */ /* 0x001fea0003800000 */
[----:B------:R-:W-:Y:S01]  /*b0a0*/  BPT.TRAP 0x1 ;  /* 0x000000040000795c */ /* 0x000fe20000300000 */
.L_x_30:
[----:B------:R-:W2:Y:S01]  /*b0b0*/  LDL R0, [R1+0x2c0] ;  /* 0x0002c00001007983 */ /* 0x000ea20000100800 */
[----:B------:R-:W0:Y:S01]  /*b0c0*/  S2R R6, SR_TID.X ;  /* 0x0000000000067919 */ /* 0x000e220000002100 */
[----:B-----5:R-:W-:Y:S01]  /*b0d0*/  R2UR UR4, R18 ;  /* 0x00000000120472ca */ /* 0x020fe200000e0000 */
[----:B------:R-:W-:Y:S01]  /*b0e0*/  ULDC.64 UR8, c[0x0][0x5d0] ;  /* 0x0001740000087ab9 */ /* 0x000fe20000000a00 */
[----:B------:R-:W3:Y:S04]  /*b0f0*/  LDL.LU R5, [R1+0x2bc] ;  /* 0x0002bc0001057983 */ /* 0x000ee80000300800 */
[----:B------:R-:W4:Y:S01]  /*b100*/  LDL R22, [R1+0x290] ;  /* 0x0002900001167983 */ /* 0x000f220000100800 */
[----:B------:R-:W-:Y:S02]  /*b110*/  R2UR UR7, R19 ;  /* 0x00000000130772ca */ /* 0x000fe400000e0000 */
[----:B------:R-:W-:-:S04]  /*b120*/  R2UR UR14, R7 ;  /* 0x00000000070e72ca */ /* 0x000fc800000e0000 */
[----:B------:R-:W-:-:S06]  /*b130*/  UIMAD UR6, UR4, 0xf0, URZ ;  /* 0x000000f0040678a4 */ /* 0x000fcc000f8e023f */
[----:B------:R-:W-:Y:S01]  /*b140*/  MOV R18, UR6 ;  /* 0x0000000600127c02 */ /* 0x000fe20008000f00 */
[----:B------:R-:W-:Y:S02]  /*b150*/  UIMAD.WIDE UR10, UR7, 0x180, URZ ;  /* 0x00000180070a78a5 */ /* 0x000fe4000f8e023f */
[----:B------:R-:W-:Y:S01]  /*b160*/  UIMAD UR7, UR7, 0x180, URZ ;  /* 0x00000180070778a4 */ /* 0x000fe2000f8e023f */
[----:B0-----:R-:W-:Y:S01]  /*b170*/  SHF.R.U32.HI R3, RZ, 0x7, R6 ;  /* 0x00000007ff037819 */ /* 0x001fe20000011606 */
[C---:B------:R-:W-:Y:S01]  /*b180*/  IMAD.SHL.U32 R19, R6.reuse, 0x2, RZ ;  /* 0x0000000206137824 */ /* 0x040fe200078e00ff */
[----:B------:R-:W-:Y:S02]  /*b190*/  LOP3.LUT R4, R6, 0x60, RZ, 0xc0, !PT ;  /* 0x0000006006047812 */ /* 0x000fe400078ec0ff */
[----:B------:R-:W-:Y:S02]  /*b1a0*/  LOP3.LUT R3, R3, 0x1, RZ, 0xc0, !PT ;  /* 0x0000000103037812 */ /* 0x000fe400078ec0ff */
[----:B------:R-:W-:-:S02]  /*b1b0*/  SHF.R.U32.HI R4, RZ, 0x1, R4 ;  /* 0x00000001ff047819 */ /* 0x000fc40000011604 */
[----:B------:R-:W-:Y:S01]  /*b1c0*/  LOP3.LUT R18, R18, 0x6, R19, 0xf8, !PT ;  /* 0x0000000612127812 */ /* 0x000fe200078ef813 */
[----:B------:R-:W-:-:S03]  /*b1d0*/  IMAD.SHL.U32 R17, R3, 0x40, RZ ;  /* 0x0000004003117824 */ /* 0x000fc600078e00ff */
[----:B------:R-:W-:Y:S02]  /*b1e0*/  SHF.R.S32.HI R19, RZ, 0x1f, R18 ;  /* 0x0000001fff137819 */ /* 0x000fe40000011412 */
[----:B--2---:R-:W-:Y:S02]  /*b1f0*/  R2UR UR5, R0 ;  /* 0x00000000000572ca */ /* 0x004fe400000e0000 */
[----:B------:R-:W-:-:S04]  /*b200*/  SHF.R.U32.HI R0, RZ, 0x2, R6 ;  /* 0x00000002ff007819 */ /* 0x000fc80000011606 */
[----:B------:R-:W-:Y:S02]  /*b210*/  LOP3.LUT R0, R0, 0x7, RZ, 0xc0, !PT ;  /* 0x0000000700007812 */ /* 0x000fe400078ec0ff */
[----:B---3--:R-:W-:Y:S02]  /*b220*/  R2UR UR13, R5 ;  /* 0x00000000050d72ca */ /* 0x008fe400000e0000 */
[--C-:B------:R-:W-:Y:S02]  /*b230*/  LOP3.LUT R17, R17, 0x40, R0.reuse, 0xe2, !PT ;  /* 0x0000004011117812 */ /* 0x100fe400078ee200 */
[----:B----4-:R-:W-:Y:S01]  /*b240*/  R2UR UR15, R22 ;  /* 0x00000000160f72ca */ /* 0x010fe200000e0000 */
[----:B------:R-:W-:Y:S01]  /*b250*/  UISETP.GE.U32.AND UP2, UPT, UR5, 0x5, UPT ;  /* 0x000000050500788c */ /* 0x000fe2000bf46070 */
[----:B------:R-:W-:Y:S02]  /*b260*/  IADD3 R0, RZ, -R4, -R0 ;  /* 0x80000004ff007210 */ /* 0x000fe40007ffe800 */
[----:B------:R-:W-:Y:S01]  /*b270*/  LOP3.LUT R17, R17, UR10, R4, 0xfe, !PT ;  /* 0x0000000a11117c12 */ /* 0x000fe2000f8efe04 */
[----:B------:R-:W-:-:S02]  /*b280*/  IMAD.U32 R4, RZ, RZ, UR8 ;  /* 0x00000008ff047e24 */ /* 0x000fc4000f8e00ff */
[----:B------:R-:W-:-:S06]  /*b290*/  IMAD R0, R3, -0x40, R0 ;  /* 0xffffffc003007824 */ /* 0x000fcc00078e0200 */
[----:B------:R-:W-:Y:S02]  /*b2a0*/  USHF.R.S32.HI UR12, URZ, 0x1f, UR15 ;  /* 0x0000001f3f0c7899 */ /* 0x000fe4000801140f */
[----:B------:R-:W-:Y:S02]  /*b2b0*/  IMAD.WIDE.U32 R4, R4, UR15, R18 ;  /* 0x0000000f04047c25 */ /* 0x000fe4000f8e0012 */
[----:B------:R-:W-:Y:S02]  /*b2c0*/  UIMAD UR4, UR12, UR8, URZ ;  /* 0x000000080c0472a4 */ /* 0x000fe4000f8e023f */
[----:B------:R-:W-:Y:S02]  /*b2d0*/  UIADD3 UR8, UR5, UR14, URZ ;  /* 0x0000000e05087290 */ /* 0x000fe4000fffe03f */
[----:B------:R-:W-:Y:S02]  /*b2e0*/  UIMAD UR4, UR15, UR9, UR4 ;  /* 0x000000090f0472a4 */ /* 0x000fe4000f8e0204 */
[----:B------:R-:W-:Y:S01]  /*b2f0*/  UISETP.GT.U32.AND UP1, UPT, UR8, 0x4, UPT ;  /* 0x000000040800788c */ /* 0x000fe2000bf24070 */
[----:B------:R-:W-:-:S02]  /*b300*/  ULDC UR9, c[0x0][0x284] ;  /* 0x0000a10000097ab9 */ /* 0x000fc40000000800 */
[----:B------:R-:W-:Y:S01]  /*b310*/  IMAD.U32 R3, RZ, RZ, UR9 ;  /* 0x00000009ff037e24 */ /* 0x000fe2000f8e00ff */
[----:B------:R-:W-:Y:S01]  /*b320*/  UISETP.LT.U32.AND UP1, UPT, UR5, 0x5, UP1 ;  /* 0x000000050500788c */ /* 0x000fe20008f21070 */
[----:B------:R-:W-:Y:S01]  /*b330*/  VIADD R5, R5, UR4 ;  /* 0x0000000405057c36 */ /* 0x000fe20008000000 */
[----:B------:R-:W-:Y:S02]  /*b340*/  ULDC UR4, c[0x0][0x288] ;  /* 0x0000a20000047ab9 */ /* 0x000fe40000000800 */
[----:B------:R-:W-:Y:S01]  /*b350*/  IADD3 R3, R3, -UR7, R0 ;  /* 0x8000000703037c10 */ /* 0x000fe2000fffe000 */
[----:B------:R-:W-:Y:S01]  /*b360*/  UISETP.GE.AND UP0, UPT, UR6, UR4, UPT ;  /* 0x000000040600728c */ /* 0x000fe2000bf06270 */
[----:B------:R-:W-:Y:S01]  /*b370*/  LOP3.LUT R0, R6, 0x3, RZ, 0xc0, !PT ;  /* 0x0000000306007812 */ /* 0x000fe200078ec0ff */
[----:B------:R-:W-:Y:S02]  /*b380*/  IMAD.MOV.U32 R6, RZ, RZ, -0x2 ;  /* 0xfffffffeff067424 */ /* 0x000fe400078e00ff */
[----:B------:R-:W-:-:S02]  /*b390*/  UISETP.GE.OR UP0, UPT, UR7, UR9, UP0 ;  /* 0x000000090700728c */ /* 0x000fc40008706670 */
[----:B------:R-:W-:Y:S01]  /*b3a0*/  IMAD R0, R0, R6, UR4 ;  /* 0x0000000400007e24 */ /* 0x000fe2000f8e0206 */
[----:B------:R-:W-:Y:S02]  /*b3b0*/  UIMAD.WIDE.U32 UR4, UR8, -0x33333333, URZ ;  /* 0xcccccccd080478a5 */ /* 0x000fe4000f8e003f */
[----:B------:R-:W-:Y:S01]  /*b3c0*/  USEL UR7, URZ, 0x1, !UP1 ;  /* 0x000000013f077887 */ /* 0x000fe2000c800000 */
[----:B------:R-:W-:Y:S01]  /*b3d0*/  PLOP3.LUT P0, PT, PT, PT, UP0, 0x80, 0x0 ;  /* 0x000000000000781c */ /* 0x000fe20003f0f008 */
[----:B------:R-:W-:Y:S01]  /*b3e0*/  USHF.R.U32.HI UR4, URZ, 0x2, UR5 ;  /* 0x000000023f047899 */ /* 0x000fe20008011605 */
[----:B------:R-:W-:Y:S01]  /*b3f0*/  IADD3 R0, R0, -UR6, RZ ;  /* 0x8000000600007c10 */ /* 0x000fe2000fffe0ff */
[----:B------:R-:W-:Y:S02]  /*b400*/  ULOP3.LUT UR13, UR13, UR7, URZ, 0x3c, !UPT ;  /* 0x000000070d0d7292 */ /* 0x000fe4000f8e3c3f */
[----:B------:R-:W-:Y:S02]  /*b410*/  UIMAD UR5, UR4, -0x5, UR8 ;  /* 0xfffffffb040578a4 */ /* 0x000fe4000f8e0208 */
[----:B------:R-:W-:Y:S01]  /*b420*/  @UP2 ULOP3.LUT UR13, UR13, 0x1, UR4, 0x78, !UPT ;  /* 0x000000010d0d2892 */ /* 0x000fe2000f8e7804 */
[----:B------:R-:W-:-:S03]  /*b430*/  UMOV UR6, 0xffffffff ;  /* 0xffffffff00067882 */ /* 0x000fc60000000000 */
[----:B------:R-:W-:-:S05]  /*b440*/  IMAD.U32 R7, RZ, RZ, UR5 ;  /* 0x00000005ff077e24 */ /* 0x000fca000f8e00ff */
[----:B------:R0:W-:Y:S02]  /*b450*/  STL [R1+0x2b8], R7 ;  /* 0x0002b80701007387 */ /* 0x0001e40000100800 */
[----:B0-----:R-:W-:-:S05]  /*b460*/  IMAD.U32 R7, RZ, RZ, UR13 ;  /* 0x0000000dff077e24 */ /* 0x001fca000f8e00ff */
[----:B------:R0:W-:Y:S01]  /*b470*/  STL [R1+0x2bc], R7 ;  /* 0x0002bc0701007387 */ /* 0x0001e20000100800 */
[----:B------:R-:W-:Y:S05]  /*b480*/  @P0 BRA `(.L_x_32) ;  /* 0x0000018c00dc0947 */ /* 0x000fea0003800000 */
[----:B------:R-:W-:Y:S01]  /*b490*/  FSETP.NEU.AND P2, PT, R16, RZ, PT ;  /* 0x000000ff1000720b */ /* 0x000fe20003f4d000 */
[----:B------:R-:W-:Y:S01]  /*b4a0*/  ULDC.64 UR8, c[0x0][0x5c8] ;  /* 0x0001720000087ab9 */ /* 0x000fe20000000a00 */
[----:B------:R-:W-:Y:S01]  /*b4b0*/  ISETP.GT.AND P0, PT, R3, RZ, PT ;  /* 0x000000ff0300720c */ /* 0x000fe20003f04270 */
[----:B------:R-:W-:Y:S01]  /*b4c0*/  UIMAD UR4, UR11, UR8, URZ ;  /* 0x000000080b0472a4 */ /* 0x000fe2000f8e023f */
[----:B------:R-:W-:Y:S01]  /*b4d0*/  IMAD.U32 R11, RZ, RZ, UR9 ;  /* 0x00000009ff0b7e24 */ /* 0x000fe2000f8e00ff */
[----:B------:R-:W-:Y:S01]  /*b4e0*/  BSSY B0, `(.L_x_32) ;  /* 0x00018f1000007945 */ /* 0x000fe20003800000 */
[----:B------:R-:W-:Y:S01]  /*b4f0*/  IMAD.WIDE.U32 R4, R17, UR8, R4 ;  /* 0x0000000811047c25 */ /* 0x000fe2000f8e0004 */
[----:B------:R-:W-:-:S03]  /*b500*/  ISETP.GT.AND P1, PT, R0, RZ, P0 ;  /* 0x000000ff0000720c */ /* 0x000fc60000724270 */
[----:B------:R-:W-:-:S04]  /*b510*/  IMAD R11, R17, R11, UR4 ;  /* 0x00000004110b7e24 */ /* 0x000fc8000f8e020b */
[----:B------:R-:W-:Y:S01]  /*b520*/  IMAD.IADD R11, R5, 0x1, R11 ;  /* 0x00000001050b7824 */ /* 0x000fe200078e020b */
[----:B------:R-:W-:Y:S06]  /*b530*/  @!P2 BRA `(.L_x_33) ;  /* 0x0000012400f4a947 */ /* 0x000fec0003800000 */
[----:B------:R-:W1:Y:S01]  /*b540*/  LDC.64 R8, c[0x0][0x5b0] ;  /* 0x00016c00ff087b82 */ /* 0x000e620000000a00 */
[----:B------:R-:W2:Y:S01]  /*b550*/  LDL.LU R20, [R1+0x240] ;  /* 0x0002400001147983 */ /* 0x000ea20000300800 */
[----:B------:R-:W-:-:S03]  /*b560*/  R2UR UR7, R22 ;  /* 0x00000000160772ca */ /* 0x000fc600000e0000 */
[----:B------:R-:W-:Y:S03]  /*b570*/  STL.64 [R1+0x2c8], R24 ;  /* 0x0002c81801007387 */ /* 0x000fe60000100a00 */
[----:B------:R-:W3:Y:S01]  /*b580*/  LDC.64 R14, c[0x0][0x5a8] ;  /* 0x00016a00ff0e7b82 */ /* 0x000ee20000000a00 */
[----:B-1----:R-:W-:Y:S01]  /*b590*/  IMAD.MOV.U32 R235, RZ, RZ, R9 ;  /* 0x000000ffffeb7224 */ /* 0x002fe200078e0009 */
[----:B------:R1:W-:Y:S01]  /*b5a0*/  STL.64 [R1+0x268], R8 ;  /* 0x0002680801007387 */ /* 0x0003e20000100a00 */
[----:B------:R-:W-:-:S05]  /*b5b0*/  IMAD.MOV.U32 R21, RZ, RZ, R8 ;  /* 0x000000ffff157224 */ /* 0x000fca00078e0008 */
[----:B------:R-:W-:Y:S01]  /*b5c0*/  R2UR UR4, R21 ;  /* 0x00000000150472ca */ /* 0x000fe200000e0000 */
[----:B-1----:R-:W1:-:S12]  /*b5d0*/  LDC.64 R8, c[0x0][0x5b8] ;  /* 0x00016e00ff087b82 */ /* 0x002e580000000a00 */
[----:B------:R-:W-:-:S06]  /*b5e0*/  UIMAD UR4, UR11, UR4, URZ ;  /* 0x000000040b0472a4 */ /* 0x000fcc000f8e023f */
[----:B------:R-:W-:Y:S01]  /*b5f0*/  IMAD R233, R17, R235, UR4 ;  /* 0x0000000411e97e24 */ /* 0x000fe2000f8e02eb */
[----:B------:R-:W-:Y:S01]  /*b600*/  ULDC.64 UR4, c[0x0][0x5c0] ;  /* 0x0001700000047ab9 */ /* 0x000fe20000000a00 */
[----:B-1----:R-:W-:Y:S01]  /*b610*/  IMAD.MOV.U32 R232, RZ, RZ, R8 ;  /* 0x000000ffffe87224 */ /* 0x002fe200078e0008 */
[----:B0-----:R-:W-:Y:S01]  /*b620*/  MOV R7, R9 ;  /* 0x0000000900077202 */ /* 0x001fe20000000f00 */
[----:B------:R-:W-:Y:S02]  /*b630*/  STL [R1+0x278], R8 ;  /* 0x0002780801007387 */ /* 0x000fe40000100800 */
[C---:B------:R-:W-:Y:S02]  /*b640*/  IMAD R5, R232.reuse, UR12, RZ ;  /* 0x0000000ce8057c24 */ /* 0x040fe4000f8e02ff */
[----:B------:R-:W-:-:S04]  /*b650*/  IMAD.WIDE.U32 R12, R232, UR7, R18 ;  /* 0x00000007e80c7c25 */ /* 0x000fc8000f8e0012 */
[----:B------:R-:W-:Y:S02]  /*b660*/  IMAD R23, R7, UR7, R5 ;  /* 0x0000000707177c24 */ /* 0x000fe4000f8e0205 */
[----:B------:R-:W-:Y:S02]  /*b670*/  IMAD.MOV.U32 R6, RZ, RZ, R12 ;  /* 0x000000ffff067224 */ /* 0x000fe400078e000c */
[----:B------:R-:W-:Y:S01]  /*b680*/  IMAD.IADD R7, R13, 0x1, R23 ;  /* 0x000000010d077824 */ /* 0x000fe200078e0217 */
[----:B------:R-:W-:Y:S04]  /*b690*/  STL [R1+0x294], R23 ;  /* 0x0002941701007387 */ /* 0x000fe80000100800 */
[----:B------:R0:W-:Y:S04]  /*b6a0*/  STL.64 [R1+0x270], R6 ;  /* 0x0002700601007387 */ /* 0x0001e80000100a00 */
[----:B------:R-:W-:Y:S01]  /*b6b0*/  STL [R1+0x298], R233 ;  /* 0x000298e901007387 */ /* 0x000fe20000100800 */
[----:B0-----:R-:W-:-:S04]  /*b6c0*/  IMAD.WIDE.U32 R6, R17, R21, R6 ;  /* 0x0000001511067225 */ /* 0x001fc800078e0006 */
[----:B------:R-:W-:Y:S01]  /*b6d0*/  IMAD.IADD R5, R7, 0x1, R233 ;  /* 0x0000000107057824 */ /* 0x000fe200078e02e9 */
[----:B---3--:R-:W-:-:S04]  /*b6e0*/  LEA R8, P2, R6, R14, 0x1 ;  /* 0x0000000e06087211 */ /* 0x008fc800078408ff */
[----:B------:R-:W-:-:S05]  /*b6f0*/  LEA.HI.X R9, R6, R15, R5, 0x1, P2 ;  /* 0x0000000f06097211 */ /* 0x000fca00010f0c05 */
[----:B------:R-:W3:Y:S01]  /*b700*/  @P1 LDG.E.LTC128B.U16 R6, desc[UR60][R8.64] ;  /* 0x0000003c08061981 */ /* 0x000ee2000c1e1520 */
[----:B------:R-:W-:-:S04]  /*b710*/  LEA R10, P2, R4, UR4, 0x1 ;  /* 0x00000004040a7c11 */ /* 0x000fc8000f8408ff */
[----:B------:R-:W-:Y:S01]  /*b720*/  LEA.HI.X R11, R4, UR5, R11, 0x1, P2 ;  /* 0x00000005040b7c11 */ /* 0x000fe200090f0c0b */
[----:B------:R-:W-:-:S04]  /*b730*/  IMAD.WIDE.U32 R4, R17, R21, R18 ;  /* 0x0000001511047225 */ /* 0x000fc800078e0012 */
[----:B------:R-:W-:Y:S02]  /*b740*/  IMAD.IADD R5, R233, 0x1, R5 ;  /* 0x00000001e9057824 */ /* 0x000fe400078e0205 */
[----:B------:R-:W-:-:S04]  /*b750*/  IMAD.WIDE.U32 R4, R232, UR7, R4 ;  /* 0x00000007e8047c25 */ /* 0x000fc8000f8e0004 */
[----:B------:R-:W-:Y:S01]  /*b760*/  IMAD.IADD R5, R23, 0x1, R5 ;  /* 0x0000000117057824 */ /* 0x000fe200078e0205 */
[----:B------:R-:W-:-:S04]  /*b770*/  LEA R24, P2, R4, R14, 0x1 ;  /* 0x0000000e04187211 */ /* 0x000fc800078408ff */
[----:B------:R-:W-:-:S05]  /*b780*/  LEA.HI.X R25, R4, R15, R5, 0x1, P2 ;  /* 0x0000000f04197211 */ /* 0x000fca00010f0c05 */
[----:B------:R0:W-:Y:S04]  /*b790*/  STL.64 [R1+0x260], R24 ;  /* 0x0002601801007387 */ /* 0x0001e80000100a00 */
[----:B0-----:R0:W5:Y:S01]  /*b7a0*/  LDL.LU.64 R24, [R1+0x2c8] ;  /* 0x0002c80001187983 */ /* 0x0011620000300a00 */
[----:B------:R-:W-:Y:S01]  /*b7b0*/  ISETP.GT.AND P2, PT, R0, 0x1, P0 ;  /* 0x000000010000780c */ /* 0x000fe20000744270 */
[----:B------:R-:W-:Y:S01]  /*b7c0*/  BSSY B1, `(.L_x_34) ;  /* 0x000000a000017945 */ /* 0x000fe20003800000 */
[----:B---3--:R-:W-:-:S05]  /*b7d0*/  SHF.L.U32 R7, R6, 0x10, RZ ;  /* 0x0000001006077819 */ /* 0x008fca00000006ff */
[----:B------:R-:W-:-:S04]  /*b7e0*/  FMUL R7, R7, R16 ;  /* 0x0000001007077220 */ /* 0x000fc80000400000 */
[----:B--2---:R-:W-:-:S05]  /*b7f0*/  FFMA R7, R20, R2, R7 ;  /* 0x0000000214077223 */ /* 0x004fca0000000007 */
[----:B------:R-:W-:-:S05]  /*b800*/  F2FP.BF16.F32.PACK_AB R4, RZ, R7 ;  /* 0x00000007ff04723e */ /* 0x000fca00000010ff */
[----:B------:R0:W-:Y:S01]  /*b810*/  @P1 STG.E.U16 desc[UR60][R10.64], R4 ;  /* 0x000000040a001986 */ /* 0x0001e2000c10153c */
[----:B------:R-:W-:Y:S01]  /*b820*/  PRMT R8, R6, 0x7610, R8 ;  /* 0x0000761006087816 */ /* 0x000fe20000000008 */
[----:B------:R-:W-:Y:S06]  /*b830*/  @!P2 BRA `(.L_x_35) ;  /* 0x000000000008a947 */ /* 0x000fec0003800000 */
[----:B0-----:R-:W2:Y:S04]  /*b840*/  LDL.64 R4, [R1+0x260] ;  /* 0x0002600001047983 */ /* 0x001ea80000100a00 */
[----:B--2---:R1:W5:Y:S02]  /*b850*/  LDG.E.LTC128B.U16 R8, desc[UR60][R4.64+0x2] ;  /* 0x0000023c04087981 */ /* 0x004364000c1e1520 */
.L_x_35:
[----:B------:R-:W-:Y:S05]  /*b860*/  BSYNC B1 ;  /* 0x0000000000017941 */ /* 0x000fea0003800000 */
.L_x_34:
[----:B-1----:R-:W2:Y:S04]  /*b870*/  LDL.LU R5, [R1+0x244] ;  /* 0x0002440001057983 */ /* 0x002ea80000300800 */
[----:B-----5:R1:W-:Y:S04]  /*b880*/  STL.64 [R1+0x2c8], R24 ;  /* 0x0002c81801007387 */ /* 0x0203e80000100a00 */
[----:B-1----:R-:W3:Y:S01]  /*b890*/  LDL.64 R24, [R1+0x270] ;  /* 0x0002700001187983 */ /* 0x002ee20000100a00 */
[----:B0-----:R-:W-:Y:S01]  /*b8a0*/  IMAD.U32 R4, R8, 0x10000, RZ ;  /* 0x0001000008047824 */ /* 0x001fe200078e00ff */
[C---:B------:R-:W-:Y:S01]  /*b8b0*/  SHF.L.U64.HI R7, R21.reuse, 0x3, R235 ;  /* 0x0000000315077819 */ /* 0x040fe200000102eb */
[----:B------:R-:W-:Y:S01]  /*b8c0*/  IMAD.SHL.U32 R6, R21, 0x8, RZ ;  /* 0x0000000815067824 */ /* 0x000fe200078e00ff */
[----:B------:R-:W4:Y:S01]  /*b8d0*/  LDL.LU R234, [R1+0x248] ;  /* 0x0002480001ea7983 */ /* 0x000f220000300800 */
[----:B------:R-:W-:Y:S01]  /*b8e0*/  FMUL R4, R4, R16 ;  /* 0x0000001004047220 */ /* 0x000fe20000400000 */
[----:B------:R-:W-:-:S02]  /*b8f0*/  ISETP.GT.AND P1, PT, R3, 0x8, PT ;  /* 0x000000080300780c */ /* 0x000fc40003f24270 */
[----:B------:R0:W-:Y:S01]  /*b900*/  STL.64 [R1+0x240], R6 ;  /* 0x0002400601007387 */ /* 0x0001e20000100a00 */
[----:B------:R-:W-:Y:S02]  /*b910*/  R2UR UR4, R22 ;  /* 0x00000000160472ca */ /* 0x000fe400000e0000 */
[----:B------:R-:W-:Y:S01]  /*b920*/  ISETP.GT.AND P3, PT, R0, RZ, P1 ;  /* 0x000000ff0000720c */ /* 0x000fe20000f64270 */
[----:B--2---:R-:W-:Y:S01]  /*b930*/  FFMA R20, R5, R2, R4 ;  /* 0x0000000205147223 */ /* 0x004fe20000000004 */
[----:B------:R-:W-:-:S04]  /*b940*/  IMAD.WIDE.U32 R4, R17, R21, R6 ;  /* 0x0000001511047225 */ /* 0x000fc800078e0006 */
[----:B------:R-:W-:Y:S01]  /*b950*/  IMAD.IADD R9, R233, 0x1, R5 ;  /* 0x00000001e9097824 */ /* 0x000fe200078e0205 */
[----:B0-----:R-:W-:Y:S02]  /*b960*/  IADD3 R7, P4, R12, R4, RZ ;  /* 0x000000040c077210 */ /* 0x001fe40007f9e0ff */
[----:B------:R-:W-:-:S03]  /*b970*/  F2FP.BF16.F32.PACK_AB R20, RZ, R20 ;  /* 0x00000014ff14723e */ /* 0x000fc600000010ff */
[----:B---3--:R-:W-:Y:S01]  /*b980*/  IMAD.X R21, R9, 0x1, R25, P4 ;  /* 0x0000000109157824 */ /* 0x008fe200020e0619 */
[C---:B------:R-:W-:Y:S01]  /*b990*/  LEA R6, P4, R7.reuse, R14, 0x1 ;  /* 0x0000000e07067211 */ /* 0x040fe200078808ff */
[----:B------:R0:W-:Y:S03]  /*b9a0*/  @P2 STG.E.U16 desc[UR60][R10.64+0x2], R20 ;  /* 0x000002140a002986 */ /* 0x0001e6000c10153c */
[----:B------:R-:W-:Y:S01]  /*b9b0*/  LEA.HI.X R7, R7, R15, R21, 0x1, P4 ;  /* 0x0000000f07077211 */ /* 0x000fe200020f0c15 */
[----:B------:R-:W5:Y:S04]  /*b9c0*/  LDL.LU.64 R24, [R1+0x2c8] ;  /* 0x0002c80001187983 */ /* 0x000f680000300a00 */
[----:B------:R1:W2:Y:S01]  /*b9d0*/  @P3 LDG.E.LTC128B.U16 R8, desc[UR60][R6.64] ;  /* 0x0000003c06083981 */ /* 0x0002a2000c1e1520 */
[----:B------:R-:W-:Y:S01]  /*b9e0*/  IMAD.U32 R21, RZ, RZ, UR8 ;  /* 0x00000008ff157e24 */ /* 0x000fe2000f8e00ff */
[----:B------:R-:W-:Y:S01]  /*b9f0*/  ISETP.GT.AND P4, PT, R0, 0x1, P1 ;  /* 0x000000010000780c */ /* 0x000fe20000f84270 */
[----:B------:R-:W-:Y:S01]  /*ba00*/  BSSY B1, `(.L_x_36) ;  /* 0x0000017000017945 */ /* 0x000fe20003800000 */
[----:B0-----:R-:W-:Y:S01]  /*ba10*/  IMAD.U32 R20, RZ, RZ, UR9 ;  /* 0x00000009ff147e24 */ /* 0x001fe2000f8e00ff */
[----:B-1----:R-:W-:-:S04]  /*ba20*/  IADD3 R6, P2, R18, R4, RZ ;  /* 0x0000000412067210 */ /* 0x002fc80007f5e0ff */
[----:B------:R-:W-:-:S03]  /*ba30*/  IADD3.X R7, R19, R9, RZ, P2, !PT ;  /* 0x0000000913077210 */ /* 0x000fc600017fe4ff */
[----:B------:R-:W-:-:S04]  /*ba40*/  IMAD.WIDE.U32 R6, R232, UR4, R6 ;  /* 0x00000004e8067c25 */ /* 0x000fc8000f8e0006 */
[----:B------:R-:W-:Y:S01]  /*ba50*/  IMAD.IADD R7, R23, 0x1, R7 ;  /* 0x0000000117077824 */ /* 0x000fe200078e0207 */
[----:B------:R-:W-:-:S04]  /*ba60*/  LEA R236, P2, R6, R14, 0x1 ;  /* 0x0000000e06ec7211 */ /* 0x000fc800078408ff */
[----:B------:R-:W-:Y:S01]  /*ba70*/  LEA.HI.X R237, R6, R15, R7, 0x1, P2 ;  /* 0x0000000f06ed7211 */ /* 0x000fe200010f0c07 */
[----:B--2---:R-:W-:-:S04]  /*ba80*/  IMAD.U32 R6, R8, 0x10000, RZ ;  /* 0x0001000008067824 */ /* 0x004fc800078e00ff */
[----:B------:R-:W-:-:S04]  /*ba90*/  FMUL R6, R6, R16 ;  /* 0x0000001006067220 */ /* 0x000fc80000400000 */
[----:B----4-:R-:W-:Y:S01]  /*baa0*/  FFMA R7, R234, R2, R6 ;  /* 0x00000002ea077223 */ /* 0x010fe20000000006 */
[----:B------:R-:W-:Y:S01]  /*bab0*/  IMAD.U32 R6, RZ, RZ, UR8 ;  /* 0x00000008ff067e24 */ /* 0x000fe2000f8e00ff */
[----:B------:R-:W-:-:S03]  /*bac0*/  SHF.L.U64.HI R234, R21, 0x4, R20 ;  /* 0x0000000415ea7819 */ /* 0x000fc60000010214 */
[----:B------:R-:W-:Y:S02]  /*bad0*/  F2FP.BF16.F32.PACK_AB R7, RZ, R7 ;  /* 0x00000007ff07723e */ /* 0x000fe400000010ff */
[----:B------:R-:W-:Y:S02]  /*bae0*/  SHF.L.U32 R235, R6, 0x4, RZ ;  /* 0x0000000406eb7819 */ /* 0x000fe400000006ff */
[----:B------:R-:W-:Y:S02]  /*baf0*/  PRMT R20, R7, 0x7610, R20 ;  /* 0x0000761007147816 */ /* 0x000fe40000000014 */
[----:B------:R-:W-:Y:S01]  /*bb00*/  IADD3 R6, P2, R235, R10, RZ ;  /* 0x0000000aeb067210 */ /* 0x000fe20007f5e0ff */
[----:B------:R0:W-:Y:S04]  /*bb10*/  STL [R1+0x27c], R235 ;  /* 0x00027ceb01007387 */ /* 0x0001e80000100800 */
[----:B------:R-:W-:Y:S01]  /*bb20*/  IMAD.X R7, R234, 0x1, R11, P2 ;  /* 0x00000001ea077824 */ /* 0x000fe200010e060b */
[----:B------:R0:W-:Y:S04]  /*bb30*/  STL [R1+0x248], R234 ;  /* 0x000248ea01007387 */ /* 0x0001e80000100800 */
[----:B------:R0:W-:Y:S01]  /*bb40*/  @P3 STG.E.U16 desc[UR60][R6.64], R20 ;  /* 0x0000001406003986 */ /* 0x0001e2000c10153c */
[----:B------:R-:W-:Y:S05]  /*bb50*/  @!P4 BRA `(.L_x_37) ;  /* 0x000000000004c947 */ /* 0x000fea0003800000 */
[----:B------:R1:W5:Y:S02]  /*bb60*/  LDG.E.LTC128B.U16 R8, desc[UR60][R236.64+0x2] ;  /* 0x0000023cec087981 */ /* 0x000364000c1e1520 */
.L_x_37:
[----:B------:R-:W-:Y:S05]  /*bb70*/  BSYNC B1 ;  /* 0x0000000000017941 */ /* 0x000fea0003800000 */
.L_x_36:
[----:B------:R-:W2:Y:S01]  /*bb80*/  LDL.LU R21, [R1+0x24c] ;  /* 0x00024c0001157983 */ /* 0x000ea20000300800 */
[----:B0----5:R-:W-:Y:S01]  /*bb90*/  IMAD.U32 R20, R8, 0x10000, RZ ;  /* 0x0001000008147824 */ /* 0x021fe200078e00ff */
[----:B------:R-:W-:Y:S01]  /*bba0*/  ISETP.GT.AND P2, PT, R0, 0x8, P0 ;  /* 0x000000080000780c */ /* 0x000fe20000744270 */
[----:B------:R-:W-:Y:S01]  /*bbb0*/  IMAD.MOV.U32 R234, RZ, RZ, R6 ;  /* 0x000000ffffea7224 */ /* 0x000fe200078e0006 */
[----:B------:R-:W-:Y:S01]  /*bbc0*/  BSSY B1, `(.L_x_38) ;  /* 0x0000009000017945 */ /* 0x000fe20003800000 */
[----:B------:R-:W-:Y:S01]  /*bbd0*/  FMUL R20, R20, R16 ;  /* 0x0000001014147220 */ /* 0x000fe20000400000 */
[----:B------:R-:W-:-:S03]  /*bbe0*/  IMAD.MOV.U32 R235, RZ, RZ, R7 ;  /* 0x000000ffffeb7224 */ /* 0x000fc600078e0007 */
[----:B--2---:R-:W-:-:S05]  /*bbf0*/  FFMA R20, R21, R2, R20 ;  /* 0x0000000215147223 */ /* 0x004fca0000000014 */
[----:B------:R-:W-:-:S05]  /*bc00*/  F2FP.BF16.F32.PACK_AB R20, RZ, R20 ;  /* 0x00000014ff14723e */ /* 0x000fca00000010ff */
[----:B------:R0:W-:Y:S01]  /*bc10*/  @P4 STG.E.U16 desc[UR60][R234.64+0x2], R20 ;  /* 0x00000214ea004986 */ /* 0x0001e2000c10153c */
[----:B------:R-:W-:Y:S05]  /*bc20*/  @!P2 BRA `(.L_x_39) ;  /* 0x000000000008a947 */ /* 0x000fea0003800000 */
[----:B0-----:R-:W2:Y:S04]  /*bc30*/  LDL.64 R20, [R1+0x260] ;  /* 0x0002600001147983 */ /* 0x001ea80000100a00 */
[----:B--2---:R2:W5:Y:S02]  /*bc40*/  LDG.E.LTC128B.U16 R8, desc[UR60][R20.64+0x10] ;  /* 0x0000103c14087981 */ /* 0x004564000c1e1520 */
.L_x_39:
[----:B------:R-:W-:Y:S05]  /*bc50*/  BSYNC B1 ;  /* 0x0000000000017941 */ /* 0x000fea0003800000 */
.L_x_38:
[----:B--2---:R-:W2:Y:S01]  /*bc60*/  LDL.LU R21, [R1+0x250] ;  /* 0x0002500001157983 */ /* 0x004ea20000300800 */
[----:B0----5:R-:W-:Y:S01]  /*bc70*/  IMAD.U32 R20, R8, 0x10000, RZ ;  /* 0x0001000008147824 */ /* 0x021fe200078e00ff */
[----:B------:R-:W-:Y:S01]  /*bc80*/  ISETP.GT.AND P3, PT, R0, 0x9, P0 ;  /* 0x000000090000780c */ /* 0x000fe20000764270 */
[----:B------:R-:W-:Y:S02]  /*bc90*/  BSSY B1, `(.L_x_40) ;  /* 0x0000008000017945 */ /* 0x000fe40003800000 */
[----:B------:R-:W-:-:S04]  /*bca0*/  FMUL R20, R20, R16 ;  /* 0x0000001014147220 */ /* 0x000fc80000400000 */
[----:B--2---:R-:W-:-:S05]  /*bcb0*/  FFMA R20, R21, R2, R20 ;  /* 0x0000000215147223 */ /* 0x004fca0000000014 */
[----:B------:R-:W-:-:S05]  /*bcc0*/  F2FP.BF16.F32.PACK_AB R20, RZ, R20 ;  /* 0x00000014ff14723e */ /* 0x000fca00000010ff */
[----:B------:R0:W-:Y:S01]  /*bcd0*/  @P2 STG.E.U16 desc[UR60][R10.64+0x10], R20 ;  /* 0x000010140a002986 */ /* 0x0001e2000c10153c */
[----:B------:R-:W-:Y:S05]  /*bce0*/  @!P3 BRA `(.L_x_41) ;  /* 0x000000000008b947 */ /* 0x000fea0003800000 */
[----:B0-----:R-:W2:Y:S04]  /*bcf0*/  LDL.64 R20, [R1+0x260] ;  /* 0x0002600001147983 */ /* 0x001ea80000100a00 */
[----:B--2---:R2:W5:Y:S02]  /*bd00*/  LDG.E.LTC128B.U16 R8, desc[UR60][R20.64+0x12] ;  /* 0x0000123c14087981 */ /* 0x004564000c1e1520 */
.L_x_41:
[----:B------:R-:W-:Y:S05]  /*bd10*/  BSYNC B1 ;  /* 0x0000000000017941 */ /* 0x000fea0003800000 */
.L_x_40:
[----:B--2---:R-:W2:Y:S01]  /*bd20*/  LDL.LU R21, [R1+0x254] ;  /* 0x0002540001157983 */ /* 0x004ea20000300800 */
[----:B0----5:R-:W-:Y:S01]  /*bd30*/  SHF.L.U32 R20, R8, 0x10, RZ ;  /* 0x0000001008147819 */ /* 0x021fe200000006ff */
[----:B------:R-:W-:Y:S01]  /*bd40*/  BSSY B1, `(.L_x_42) ;  /* 0x0000008000017945 */ /* 0x000fe20003800000 */
[----:B------:R-:W-:-:S03]  /*bd50*/  ISETP.GT.AND P2, PT, R0, 0x8, P1 ;  /* 0x000000080000780c */ /* 0x000fc60000f44270 */
[----:B------:R-:W-:-:S04]  /*bd60*/  FMUL R20, R20, R16 ;  /* 0x0000001014147220 */ /* 0x000fc80000400000 */
[----:B--2---:R-:W-:-:S05]  /*bd70*/  FFMA R20, R21, R2, R20 ;  /* 0x0000000215147223 */ /* 0x004fca0000000014 */
[----:B------:R-:W-:-:S05]  /*bd80*/  F2FP.BF16.F32.PACK_AB R20, RZ, R20 ;  /* 0x00000014ff14723e */ /* 0x000fca00000010ff */
[----:B------:R0:W-:Y:S01]  /*bd90*/  @P3 STG.E.U16 desc[UR60][R10.64+0x12], R20 ;  /* 0x000012140a003986 */ /* 0x0001e2000c10153c */
[----:B------:R-:W-:Y:S05]  /*bda0*/  @!P2 BRA `(.L_x_43) ;  /* 0x000000000004a947 */ /* 0x000fea0003800000 */
[----:B------:R2:W5:Y:S02]  /*bdb0*/  LDG.E.LTC128B.U16 R8, desc[UR60][R236.64+0x10] ;  /* 0x0000103cec087981 */ /* 0x000564000c1e1520 */
.L_x_43:
[----:B------:R-:W-:Y:S05]  /*bdc0*/  BSYNC B1 ;  /* 0x0000000000017941 */ /* 0x000fea0003800000 */
.L_x_42:
[----:B------:R-:W3:Y:S01]  /*bdd0*/  LDL.LU R21, [R1+0x258] ;  /* 0x0002580001157983 */ /* 0x000ee20000300800 */
[----:B0----5:R-:W-:Y:S01]  /*bde0*/  IMAD.U32 R20, R8, 0x10000, RZ ;  /* 0x0001000008147824 */ /* 0x021fe200078e00ff */
[----:B------:R-:W-:Y:S01]  /*bdf0*/  ISETP.GT.AND P4, PT, R0, 0x9, P1 ;  /* 0x000000090000780c */ /* 0x000fe20000f84270 */
[----:B------:R-:W-:Y:S02]  /*be00*/  BSSY B1, `(.L_x_44) ;  /* 0x0000007000017945 */ /* 0x000fe40003800000 */
[----:B------:R-:W-:-:S04]  /*be10*/  FMUL R20, R20, R16 ;  /* 0x0000001014147220 */ /* 0x000fc80000400000 */
[----:B---3--:R-:W-:-:S05]  /*be20*/  FFMA R20, R21, R2, R20 ;  /* 0x0000000215147223 */ /* 0x008fca0000000014 */
[----:B------:R-:W-:-:S05]  /*be30*/  F2FP.BF16.F32.PACK_AB R20, RZ, R20 ;  /* 0x00000014ff14723e */ /* 0x000fca00000010ff */
[----:B------:R0:W-:Y:S01]  /*be40*/  @P2 STG.E.U16 desc[UR60][R234.64+0x10], R20 ;  /* 0x00001014ea002986 */ /* 0x0001e2000c10153c */
[----:B------:R-:W-:Y:S05]  /*be50*/  @!P4 BRA `(.L_x_45) ;  /* 0x000000000004c947 */ /* 0x000fea0003800000 */
[----:B------:R3:W5:Y:S02]  /*be60*/  LDG.E.LTC128B.U16 R8, desc[UR60][R236.64+0x12] ;  /* 0x0000123cec087981 */ /* 0x000764000c1e1520 */
.L_x_45:
[----:B------:R-:W-:Y:S05]  /*be70*/  BSYNC B1 ;  /* 0x0000000000017941 */ /* 0x000fea0003800000 */
.L_x_44:
[----:B------:R-:W4:Y:S01]  /*be80*/  LDL.LU R21, [R1+0x26c] ;  /* 0x00026c0001157983 */ /* 0x000f220000300800 */
[----:B-----5:R-:W-:-:S03]  /*be90*/  IMAD.U32 R5, R8, 0x10000, RZ ;  /* 0x0001000008057824 */ /* 0x020fc600078e00ff */
[----:B------:R1:W-:Y:S01]  /*bea0*/  STL.64 [R1+0x2c8], R24 ;  /* 0x0002c81801007387 */ /* 0x0003e20000100a00 */
[----:B------:R-:W-:Y:S01]  /*beb0*/  R2UR UR4, R22 ;  /* 0x00000000160472ca */ /* 0x000fe200000e0000 */
[----:B0-----:R-:W-:Y:S01]  /*bec0*/  FMUL R20, R5, R16 ;  /* 0x0000001005147220 */ /* 0x001fe20000400000 */
[----:B------:R-:W-:Y:S01]  /*bed0*/  IMAD.MOV.U32 R5, RZ, RZ, R9 ;  /* 0x000000ffff057224 */ /* 0x000fe200078e0009 */
[----:B-1----:R-:W2:Y:S04]  /*bee0*/  LDL.64 R24, [R1+0x270] ;  /* 0x0002700001187983 */ /* 0x002ea80000100a00 */
[----:B------:R0:W-:Y:S04]  /*bef0*/  STL [R1+0x2c4], R10 ;  /* 0x0002c40a01007387 */ /* 0x0001e80000100800 */
[----:B0-----:R-:W3:Y:S04]  /*bf00*/  LDL R10, [R1+0x268] ;  /* 0x00026800010a7983 */ /* 0x001ee80000100800 */
[----:B------:R-:W2:Y:S04]  /*bf10*/  LDL.LU R22, [R1+0x220] ;  /* 0x0002200001167983 */ /* 0x000ea80000300800 */
[----:B------:R-:W2:Y:S01]  /*bf20*/  LDL.LU R9, [R1+0x25c] ;  /* 0x00025c0001097983 */ /* 0x000ea20000300800 */
[----:B------:R-:W-:-:S04]  /*bf30*/  ISETP.GT.AND P2, PT, R3, 0x80, PT ;  /* 0x000000800300780c */ /* 0x000fc80003f44270 */
[----:B------:R-:W-:Y:S01]  /*bf40*/  ISETP.GT.AND P3, PT, R0, RZ, P2 ;  /* 0x000000ff0000720c */ /* 0x000fe20001764270 */
[----:B----4-:R-:W-:-:S05]  /*bf50*/  IMAD R21, R21, 0x78, RZ ;  /* 0x0000007815157824 */ /* 0x010fca00078e02ff */
[----:B------:R-:W-:Y:S01]  /*bf60*/  STL [R1+0x26c], R21 ;  /* 0x00026c1501007387 */ /* 0x000fe20000100800 */
[----:B---3--:R-:W-:-:S05]  /*bf70*/  IMAD.WIDE.U32 R4, R10, 0x78, R4 ;  /* 0x000000780a047825 */ /* 0x008fca00078e0004 */
[----:B------:R0:W-:Y:S01]  /*bf80*/  STL.64 [R1+0x250], R4 ;  /* 0x0002500401007387 */ /* 0x0001e20000100a00 */
[----:B--2---:R-:W-:Y:S01]  /*bf90*/  FFMA R9, R9, R2, R20 ;  /* 0x0000000209097223 */ /* 0x004fe20000000014 */
[----:B------:R-:W-:-:S04]  /*bfa0*/  IMAD.IADD R20, R5, 0x1, R21 ;  /* 0x0000000105147824 */ /* 0x000fc800078e0215 */
[----:B------:R-:W-:Y:S01]  /*bfb0*/  F2FP.BF16.F32.PACK_AB R9, RZ, R9 ;  /* 0x00000009ff09723e */ /* 0x000fe200000010ff */
[----:B------:R1:W-:Y:S01]  /*bfc0*/  STL [R1+0x258], R20 ;  /* 0x0002581401007387 */ /* 0x0003e20000100800 */
[----:B0-----:R-:W-:-:S05]  /*bfd0*/  IADD3 R5, P5, R12, R4, RZ ;  /* 0x000000040c057210 */ /* 0x001fca0007fbe0ff */
[----:B-1----:R-:W-:Y:S01]  /*bfe0*/  IMAD.X R20, R20, 0x1, R25, P5 ;  /* 0x0000000114147824 */ /* 0x002fe200028e0619 */
[C---:B------:R-:W-:Y:S01]  /*bff0*/  LEA R4, P5, R5.reuse, R14, 0x1 ;  /* 0x0000000e05047211 */ /* 0x040fe200078a08ff */
[----:B------:R-:W-:Y:S03]  /*c000*/  @P4 STG.E.U16 desc[UR60][R234.64+0x12], R9 ;  /* 0x00001209ea004986 */ /* 0x000fe6000c10153c */
[----:B------:R-:W-:Y:S01]  /*c010*/  LEA.HI.X R5, R5, R15, R20, 0x1, P5 ;  /* 0x0000000f05057211 */ /* 0x000fe200028f0c14 */
[----:B------:R-:W5:Y:S04]  /*c020*/  LDL.LU.64 R24, [R1+0x2c8] ;  /* 0x0002c80001187983 */ /* 0x000f680000300a00 */
[----:B------:R0:W2:Y:S04]  /*c030*/  @P3 LDG.E.LTC128B.U16 R8, desc[UR60][R4.64] ;  /* 0x0000003c04083981 */ /* 0x0000a8000c1e1520 */
[----:B------:R-:W0:Y:S01]  /*c040*/  LDL.64 R4, [R1+0x240] ;  /* 0x0002400001047983 */ /* 0x000e220000100a00 */
[----:B------:R-:W-:Y:S01]  /*c050*/  BSSY B1, `(.L_x_46) ;  /* 0x0000020000017945 */ /* 0x000fe20003800000 */
[----:B0-----:R-:W-:-:S04]  /*c060*/  IMAD.WIDE.U32 R4, R10, 0x78, R4 ;  /* 0x000000780a047825 */ /* 0x001fc800078e0004 */
[----:B------:R-:W-:Y:S01]  /*c070*/  IMAD.MOV.U32 R20, RZ, RZ, R4 ;  /* 0x000000ffff147224 */ /* 0x000fe200078e0004 */
[----:B------:R-:W-:Y:S01]  /*c080*/  IADD3 R21, R21, R5, RZ ;  /* 0x0000000515157210 */ /* 0x000fe20007ffe0ff */
[----:B------:R0:W-:Y:S02]  /*c090*/  STL.64 [R1+0x2a0], R4 ;  /* 0x0002a00401007387 */ /* 0x0001e40000100a00 */
[----:B0-----:R-:W-:Y:S02]  /*c0a0*/  IMAD.WIDE.U32 R4, R17, R10, R20 ;  /* 0x0000000a11047225 */ /* 0x001fe400078e0014 */
[----:B------:R0:W5:Y:S01]  /*c0b0*/  LDL.LU R10, [R1+0x2c4] ;  /* 0x0002c400010a7983 */ /* 0x0001620000300800 */
[----:B------:R-:W-:-:S03]  /*c0c0*/  IADD3 R4, P4, R18, R4, RZ ;  /* 0x0000000412047210 */ /* 0x000fc60007f9e0ff */
[----:B--2---:R0:W-:Y:S01]  /*c0d0*/  STL [R1+0x24c], R8 ;  /* 0x00024c0801007387 */ /* 0x0041e20000100800 */
[----:B------:R-:W-:-:S03]  /*c0e0*/  IADD3.X R5, R19, R233, R5, P4, !PT ;  /* 0x000000e913057210 */ /* 0x000fc600027fe405 */
[----:B------:R-:W-:-:S04]  /*c0f0*/  IMAD.WIDE.U32 R4, R232, UR4, R4 ;  /* 0x00000004e8047c25 */ /* 0x000fc8000f8e0004 */
[----:B------:R-:W-:Y:S01]  /*c100*/  IMAD.IADD R5, R23, 0x1, R5 ;  /* 0x0000000117057824 */ /* 0x000fe200078e0205 */
[C---:B------:R-:W-:Y:S02]  /*c110*/  LEA R232, P4, R4.reuse, R14, 0x1 ;  /* 0x0000000e04e87211 */ /* 0x040fe400078808ff */
[----:B------:R-:W-:Y:S02]  /*c120*/  MOV R23, R7 ;  /* 0x0000000700177202 */ /* 0x000fe40000000f00 */
[----:B------:R-:W-:Y:S01]  /*c130*/  LEA.HI.X R233, R4, R15, R5, 0x1, P4 ;  /* 0x0000000f04e97211 */ /* 0x000fe200020f0c05 */
[----:B------:R-:W-:Y:S01]  /*c140*/  IMAD.U32 R4, R8, 0x10000, RZ ;  /* 0x0001000008047824 */ /* 0x000fe200078e00ff */
[----:B------:R-:W-:Y:S01]  /*c150*/  ISETP.GT.AND P4, PT, R0, 0x1, P2 ;  /* 0x000000010000780c */ /* 0x000fe20001784270 */
[----:B------:R-:W-:Y:S02]  /*c160*/  IMAD.U32 R5, RZ, RZ, UR8 ;  /* 0x00000008ff057e24 */ /* 0x000fe4000f8e00ff */
[----:B------:R-:W-:-:S04]  /*c170*/  FMUL R4, R4, R16 ;  /* 0x0000001004047220 */ /* 0x000fc80000400000 */
[----:B------:R-:W-:Y:S01]  /*c180*/  FFMA R4, R22, R2, R4 ;  /* 0x0000000216047223 */ /* 0x000fe20000000004 */
[----:B------:R-:W-:Y:S02]  /*c190*/  IMAD.MOV.U32 R22, RZ, RZ, R6 ;  /* 0x000000ffff167224 */ /* 0x000fe400078e0006 */
[----:B------:R-:W-:Y:S02]  /*c1a0*/  IMAD.U32 R6, RZ, RZ, UR9 ;  /* 0x00000009ff067e24 */ /* 0x000fe4000f8e00ff */
[----:B------:R-:W-:Y:S01]  /*c1b0*/  F2FP.BF16.F32.PACK_AB R4, RZ, R4 ;  /* 0x00000004ff04723e */ /* 0x000fe200000010ff */
[----:B------:R-:W-:-:S03]  /*c1c0*/  IMAD.WIDE.U32 R22, R5, 0xf0, R22 ;  /* 0x000000f005167825 */ /* 0x000fc600078e0016 */
[----:B------:R-:W-:Y:S01]  /*c1d0*/  PRMT R7, R4, 0x7610, R7 ;  /* 0x0000761004077816 */ /* 0x000fe20000000007 */
[----:B------:R-:W-:Y:S02]  /*c1e0*/  IMAD R6, R6, 0xf0, RZ ;  /* 0x000000f006067824 */ /* 0x000fe400078e02ff */
[----:B------:R-:W-:Y:S02]  /*c1f0*/  @P3 IMAD.MOV.U32 R4, RZ, RZ, R22 ;  /* 0x000000ffff043224 */ /* 0x000fe400078e0016 */
[----:B------:R-:W-:-:S05]  /*c200*/  IMAD.IADD R5, R23, 0x1, R6 ;  /* 0x0000000117057824 */ /* 0x000fca00078e0206 */
[----:B------:R0:W-:Y:S01]  /*c210*/  @P3 STG.E.U16 desc[UR60][R4.64], R7 ;  /* 0x0000000704003986 */ /* 0x0001e2000c10153c */
[----:B------:R-:W-:Y:S05]  /*c220*/  @!P4 BRA `(.L_x_47) ;  /* 0x000000000008c947 */ /* 0x000fea0003800000 */
[----:B0-----:R-:W2:Y:S04]  /*c230*/  LDG.E.LTC128B.U16 R7, desc[UR60][R232.64+0x2] ;  /* 0x0000023ce8077981 */ /* 0x001ea8000c1e1520 */
[----:B--2---:R1:W-:Y:S02]  /*c240*/  STL [R1+0x24c], R7 ;  /* 0x00024c0701007387 */ /* 0x0043e40000100800 */
.L_x_47:
[----:B------:R-:W-:Y:S05]  /*c250*/  BSYNC B1 ;  /* 0x0000000000017941 */ /* 0x000fea0003800000 */
.L_x_46:
[----:B0-----:R-:W2:Y:S04]  /*c260*/  LDL.LU R8, [R1+0x224] ;  /* 0x0002240001087983 */ /* 0x001ea80000300800 */
[----:B-----5:R-:W-:Y:S04]  /*c270*/  STL [R1+0x2f4], R24 ;  /* 0x0002f41801007387 */ /* 0x020fe80000100800 */
[----:B------:R-:W-:Y:S04]  /*c280*/  STL [R1+0x2f0], R19 ;  /* 0x0002f01301007387 */ /* 0x000fe80000100800 */
[----:B------:R0:W-:Y:S04]  /*c290*/  STL.64 [R1+0x2e8], R22 ;  /* 0x0002e81601007387 */ /* 0x0001e80000100a00 */
[----:B0-----:R-:W3:Y:S04]  /*c2a0*/  LDL.64 R22, [R1+0x240] ;  /* 0x0002400001167983 */ /* 0x001ee80000100a00 */
[----:B------:R0:W-:Y:S04]  /*c2b0*/  STL.64 [R1+0x2e0], R20 ;  /* 0x0002e01401007387 */ /* 0x0001e80000100a00 */
[----:B0-----:R-:W4:Y:S04]  /*c2c0*/  LDL.64 R20, [R1+0x270] ;  /* 0x0002700001147983 */ /* 0x001f280000100a00 */
[----:B------:R0:W-:Y:S04]  /*c2d0*/  STL [R1+0x2dc], R18 ;  /* 0x0002dc1201007387 */ /* 0x0001e80000100800 */
[----:B0-----:R-:W2:Y:S04]  /*c2e0*/  LDL.LU R18, [R1+0x288] ;  /* 0x0002880001127983 */ /* 0x001ea80000300800 */
[----:B------:R0:W-:Y:S04]  /*c2f0*/  STL [R1+0x2d8], R17 ;  /* 0x0002d81101007387 */ /* 0x0001e80000100800 */
[----:B0-----:R-:W4:Y:S04]  /*c300*/  LDL.LU R17, [R1+0x258] ;  /* 0x0002580001117983 */ /* 0x001f280000300800 */
[----:B------:R0:W-:Y:S04]  /*c310*/  STL.64 [R1+0x2d0], R10 ;  /* 0x0002d00a01007387 */ /* 0x0001e80000100a00 */
[----:B0-----:R-:W3:Y:S04]  /*c320*/  LDL.LU.64 R10, [R1+0x250] ;  /* 0x00025000010a7983 */ /* 0x001ee80000300a00 */
[----:B------:R0:W-:Y:S04]  /*c330*/  STL [R1+0x2c8], R5 ;  /* 0x0002c80501007387 */ /* 0x0001e80000100800 */
[----:B0-----:R-:W1:Y:S01]  /*c340*/  LDL.LU R5, [R1+0x24c] ;  /* 0x00024c0001057983 */ /* 0x001e620000300800 */
[----:B------:R-:W-:-:S03]  /*c350*/  ISETP.GT.AND P5, PT, R3, 0x88, PT ;  /* 0x000000880300780c */ /* 0x000fc60003fa4270 */
[----:B------:R-:W-:Y:S01]  /*c360*/  STL [R1+0x2c4], R4 ;  /* 0x0002c40401007387 */ /* 0x000fe20000100800 */
[----:B--2---:R-:W-:-:S09]  /*c370*/  LOP3.LUT R18, R18, 0xfffffffb, RZ, 0xc0, !PT ;  /* 0xfffffffb12127812 */ /* 0x004fd200078ec0ff */
[----:B------:R-:W-:Y:S01]  /*c380*/  @P5 LOP3.LUT R18, R18, 0x4, RZ, 0xfc, !PT ;  /* 0x0000000412125812 */ /* 0x000fe200078efcff */
[----:B-1----:R-:W-:-:S04]  /*c390*/  IMAD.U32 R7, R5, 0x10000, RZ ;  /* 0x0001000005077824 */ /* 0x002fc800078e00ff */
[----:B------:R-:W-:-:S04]  /*c3a0*/  FMUL R7, R7, R16 ;  /* 0x0000001007077220 */ /* 0x000fc80000400000 */
[----:B------:R-:W-:Y:S01]  /*c3b0*/  FFMA R7, R8, R2, R7 ;  /* 0x0000000208077223 */ /* 0x000fe20000000007 */
[----:B------:R-:W-:-:S04]  /*c3c0*/  IMAD.U32 R8, RZ, RZ, UR8 ;  /* 0x00000008ff087e24 */ /* 0x000fc8000f8e00ff */
[----:B------:R-:W-:-:S04]  /*c3d0*/  F2FP.BF16.F32.PACK_AB R9, RZ, R7 ;  /* 0x00000007ff09723e */ /* 0x000fc800000010ff */
[----:B------:R-:W-:Y:S01]  /*c3e0*/  PRMT R24, R9, 0x7610, R24 ;  /* 0x0000761009187816 */ /* 0x000fe20000000018 */
[----:B------:R-:W-:Y:S01]  /*c3f0*/  IMAD.WIDE.U32 R8, R8, 0xf0, R234 ;  /* 0x000000f008087825 */ /* 0x000fe200078e00ea */
[----:B---3--:R-:W-:Y:S02]  /*c400*/  IADD3 R10, P3, R22, R10, RZ ;  /* 0x0000000a160a7210 */ /* 0x008fe40007f7e0ff */
[----:B------:R-:W-:Y:S02]  /*c410*/  PRMT R19, R24, 0x7610, R19 ;  /* 0x0000761018137816 */ /* 0x000fe40000000013 */
[----:B------:R-:W-:Y:S01]  /*c420*/  IADD3 R7, R6, R9, RZ ;  /* 0x0000000906077210 */ /* 0x000fe20007ffe0ff */
[----:B------:R-:W-:Y:S01]  /*c430*/  @P4 IMAD.MOV.U32 R6, RZ, RZ, R8 ;  /* 0x000000ffff064224 */ /* 0x000fe200078e0008 */
[----:B------:R0:W5:Y:S01]  /*c440*/  LDL.LU R24, [R1+0x2f4] ;  /* 0x0002f40001187983 */ /* 0x0001620000300800 */
[----:B----4-:R-:W-:-:S03]  /*c450*/  IMAD.X R11, R17, 0x1, R23, P3 ;  /* 0x00000001110b7824 */ /* 0x010fc600018e0617 */
[----:B------:R1:W-:Y:S01]  /*c460*/  @P4 STG.E.U16 desc[UR60][R6.64+0x2], R19 ;  /* 0x0000021306004986 */ /* 0x0003e2000c10153c */
[----:B------:R-:W-:-:S03]  /*c470*/  IADD3 R17, P4, R10, R12, RZ ;  /* 0x0000000c0a117210 */ /* 0x000fc60007f9e0ff */
[----:B-1----:R0:W5:Y:S04]  /*c480*/  LDL.LU R19, [R1+0x2f0] ;  /* 0x0002f00001137983 */ /* 0x0021680000300800 */
[----:B------:R0:W5:Y:S01]  /*c490*/  LDL.LU.64 R22, [R1+0x2e8] ;  /* 0x0002e80001167983 */ /* 0x0001620000300a00 */
[----:B------:R-:W-:Y:S02]  /*c4a0*/  PRMT R4, R5, 0x7610, R4 ;  /* 0x0000761005047816 */ /* 0x000fe40000000004 */
[----:B------:R-:W-:Y:S01]  /*c4b0*/  ISETP.GT.AND P3, PT, R0, RZ, P5 ;  /* 0x000000ff0000720c */ /* 0x000fe20002f64270 */
[----:B------:R-:W-:Y:S04]  /*c4c0*/  STL.64 [R1+0x220], R10 ;  /* 0x0002200a01007387 */ /* 0x000fe80000100a00 */
[----:B------:R1:W-:Y:S02]  /*c4d0*/  STL [R1+0x288], R18 ;  /* 0x0002881201007387 */ /* 0x0003e40000100800 */
[----:B-1----:R-:W-:Y:S01]  /*c4e0*/  IMAD.X R18, R11, 0x1, R21, P4 ;  /* 0x000000010b127824 */ /* 0x002fe200020e0615 */
[C---:B------:R-:W-:Y:S01]  /*c4f0*/  LEA R10, P4, R17.reuse, R14, 0x1 ;  /* 0x0000000e110a7211 */ /* 0x040fe200078808ff */
[----:B------:R0:W5:Y:S03]  /*c500*/  LDL.LU.64 R20, [R1+0x2e0] ;  /* 0x0002e00001147983 */ /* 0x0001660000300a00 */
[----:B------:R-:W-:-:S02]  /*c510*/  LEA.HI.X R11, R17, R15, R18, 0x1, P4 ;  /* 0x0000000f110b7211 */ /* 0x000fc400020f0c12 */
[----:B------:R0:W5:Y:S04]  /*c520*/  LDL.LU R18, [R1+0x2dc] ;  /* 0x0002dc0001127983 */ /* 0x0001680000300800 */
[----:B------:R0:W5:Y:S04]  /*c530*/  LDL.LU R17, [R1+0x2d8] ;  /* 0x0002d80001117983 */ /* 0x0001680000300800 */
[----:B------:R1:W-:Y:S04]  /*c540*/  STL.64 [R1+0x250], R10 ;  /* 0x0002500a01007387 */ /* 0x0003e80000100a00 */
[----:B-1----:R0:W5:Y:S04]  /*c550*/  LDL.LU.64 R10, [R1+0x2d0] ;  /* 0x0002d000010a7983 */ /* 0x0021680000300a00 */
[----:B------:R0:W5:Y:S04]  /*c560*/  LDL.LU R5, [R1+0x2c8] ;  /* 0x0002c80001057983 */ /* 0x0001680000300800 */
[----:B------:R1:W-:Y:S04]  /*c570*/  STL.S16 [R1+0x24c], R4 ;  /* 0x00024c0401007387 */ /* 0x0003e80000100600 */
[----:B-1----:R0:W5:Y:S01]  /*c580*/  LDL.LU R4, [R1+0x2c4] ;  /* 0x0002c40001047983 */ /* 0x0021620000300800 */
[----:B------:R-:W-:Y:S04]  /*c590*/  BSSY B1, `(.L_x_48) ;  /* 0x0000009000017945 */ /* 0x000fe80003800000 */
[----:B------:R-:W-:Y:S05]  /*c5a0*/  @!P3 BRA `(.L_x_49) ;  /* 0x00000000001cb947 */ /* 0x000fea0003800000 */
[----:B------:R1:W-:Y:S04]  /*c5b0*/  STL.64 [R1+0x2c8], R2 ;  /* 0x0002c80201007387 */ /* 0x0003e80000100a00 */
[----:B-1----:R-:W2:Y:S04]  /*c5c0*/  LDL.LU.64 R2, [R1+0x250] ;  /* 0x0002500001027983 */ /* 0x002ea80000300a00 */
[----:B------:R2:W-:Y:S04]  /*c5d0*/  STL [R1+0x2c4], R0 ;  /* 0x0002c40001007387 */ /* 0x0005e80000100800 */
[----:B--2---:R-:W2:Y:S04]  /*c5e0*/  LDG.E.LTC128B.U16 R0, desc[UR60][R2.64] ;  /* 0x0000003c02007981 */ /* 0x004ea8000c1e1520 */
[----:B------:R1:W5:Y:S04]  /*c5f0*/  LDL.LU.64 R2, [R1+0x2c8] ;  /* 0x0002c80001027983 */ /* 0x0003680000300a00 */
[----:B--2---:R2:W-:Y:S04]  /*c600*/  STL [R1+0x24c], R0 ;  /* 0x00024c0001007387 */ /* 0x0045e80000100800 */
[----:B--2---:R1:W5:Y:S02]  /*c610*/  LDL.LU R0, [R1+0x2c4] ;  /* 0x0002c40001007983 */ /* 0x0043640000300800 */
.L_x_49:
[----:B------:R-:W-:Y:S05]  /*c620*/  BSYNC B1 ;  /* 0x0000000000017941 */ /* 0x000fea0003800000 */
.L_x_48:
[----:B-----5:R-:W2:Y:S04]  /*c630*/  LDL R4, [R1+0x290] ;  /* 0x0002900001047983 */ /* 0x020ea80000100800 */
[----:B------:R3:W-:Y:S04]  /*c640*/  STL [R1+0x2e4], R12 ;  /* 0x0002e40c01007387 */ /* 0x0007e80000100800 */
[----:B---3--:R-:W3:Y:S04]  /*c650*/  LDL.LU R12, [R1+0x228] ;  /* 0x00022800010c7983 */ /* 0x008ee80000300800 */
[----:B------:R4:W-:Y:S04]  /*c660*/  STL [R1+0x2e0], R7 ;  /* 0x0002e00701007387 */ /* 0x0009e80000100800 */
[----:B----4-:R-:W4:Y:S04]  /*c670*/  LDL R7, [R1+0x27c] ;  /* 0x00027c0001077983 */ /* 0x010f280000100800 */
[----:B------:R0:W-:Y:S04]  /*c680*/  STL.64 [R1+0x2d8], R10 ;  /* 0x0002d80a01007387 */ /* 0x0001e80000100a00 */
[----:B0-----:R-:W3:Y:S04]  /*c690*/  LDL.64 R10, [R1+0x240] ;  /* 0x00024000010a7983 */ /* 0x001ee80000100a00 */
[----:B------:R0:W-:Y:S04]  /*c6a0*/  STL.64 [R1+0x2d0], R8 ;  /* 0x0002d00801007387 */ /* 0x0001e80000100a00 */
[----:B0-----:R-:W3:Y:S04]  /*c6b0*/  LDL.LU.64 R8, [R1+0x2a0] ;  /* 0x0002a00001087983 */ /* 0x001ee80000300a00 */
[----:B------:R0:W-:Y:S04]  /*c6c0*/  STL [R1+0x2c8], R6 ;  /* 0x0002c80601007387 */ /* 0x0001e80000100800 */
[----:B0-----:R-:W3:Y:S04]  /*c6d0*/  LDL R6, [R1+0x298] ;  /* 0x0002980001067983 */ /* 0x001ee80000100800 */
[----:B------:R0:W-:Y:S04]  /*c6e0*/  STL [R1+0x2c4], R3 ;  /* 0x0002c40301007387 */ /* 0x0001e80000100800 */
[----:B0-----:R-:W3:Y:S01]  /*c6f0*/  LDL.LU R3, [R1+0x24c] ;  /* 0x00024c0001037983 */ /* 0x001ee20000300800 */
[----:B--2---:R-:W-:-:S02]  /*c700*/  R2UR UR4, R4 ;  /* 0x00000000040472ca */ /* 0x004fc400000e0000 */
[----:B----4-:R-:W-:Y:S01]  /*c710*/  IADD3 R22, P4, R7, R22, RZ ;  /* 0x0000001607167210 */ /* 0x010fe20007f9e0ff */
[----:B---3--:R-:W-:-:S04]  /*c720*/  IMAD.U32 R4, R3, 0x10000, RZ ;  /* 0x0001000003047824 */ /* 0x008fc800078e00ff */
[----:B------:R-:W-:-:S04]  /*c730*/  FMUL R4, R4, R16 ;  /* 0x0000001004047220 */ /* 0x000fc80000400000 */
[----:B------:R-:W-:Y:S02]  /*c740*/  FFMA R4, R12, R2, R4 ;  /* 0x000000020c047223 */ /* 0x000fe40000000004 */
[----:B------:R0:W5:Y:S04]  /*c750*/  LDL.LU R12, [R1+0x2e4] ;  /* 0x0002e400010c7983 */ /* 0x0001680000300800 */
[----:B------:R0:W5:Y:S04]  /*c760*/  LDL.LU R7, [R1+0x2e0] ;  /* 0x0002e00001077983 */ /* 0x0001680000300800 */
[----:B------:R-:W2:Y:S01]  /*c770*/  LDL R23, [R1+0x248] ;  /* 0x0002480001177983 */ /* 0x000ea20000100800 */
[----:B------:R-:W-:Y:S01]  /*c780*/  F2FP.BF16.F32.PACK_AB R4, RZ, R4 ;  /* 0x00000004ff04723e */ /* 0x000fe200000010ff */
[----:B--2---:R-:W-:-:S02]  /*c790*/  IMAD.X R23, R5, 0x1, R23, P4 ;  /* 0x0000000105177824 */ /* 0x004fc400020e0617 */
[----:B------:R-:W2:Y:S04]  /*c7a0*/  LDL R5, [R1+0x268] ;  /* 0x0002680001057983 */ /* 0x000ea80000100800 */
[----:B------:R3:W-:Y:S04]  /*c7b0*/  @P3 STG.E.U16 desc[UR60][R22.64], R4 ;  /* 0x0000000416003986 */ /* 0x0007e8000c10153c */
[----:B---3--:R-:W3:Y:S04]  /*c7c0*/  LDL R22, [R1+0x278] ;  /* 0x0002780001167983 */ /* 0x008ee80000100800 */
[----:B------:R-:W4:Y:S01]  /*c7d0*/  LDL R23, [R1+0x294] ;  /* 0x0002940001177983 */ /* 0x000f220000100800 */
[----:B------:R-:W-:-:S04]  /*c7e0*/  IADD3 R8, P3, R10, R8, RZ ;  /* 0x000000080a087210 */ /* 0x000fc80007f7e0ff */
[----:B------:R-:W-:Y:S02]  /*c7f0*/  IADD3.X R9, R21, R11, RZ, P3, !PT ;  /* 0x0000000b15097210 */ /* 0x000fe40001ffe4ff */
[----:B------:R0:W5:Y:S04]  /*c800*/  LDL.LU.64 R10, [R1+0x2d8] ;  /* 0x0002d800010a7983 */ /* 0x0001680000300a00 */
[----:B------:R1:W-:Y:S01]  /*c810*/  STL.64 [R1+0x250], R8 ;  /* 0x0002500801007387 */ /* 0x0003e20000100a00 */
[----:B------:R-:W-:Y:S01]  /*c820*/  BSSY B1, `(.L_x_50) ;  /* 0x0000011000017945 */ /* 0x000fe20003800000 */
[----:B--2---:R-:W-:Y:S02]  /*c830*/  IMAD.WIDE.U32 R4, R17, R5, R8 ;  /* 0x0000000511047225 */ /* 0x004fe400078e0008 */
[----:B-1----:R0:W5:Y:S01]  /*c840*/  LDL.LU.64 R8, [R1+0x2d0] ;  /* 0x0002d00001087983 */ /* 0x0021620000300a00 */
[----:B------:R-:W-:-:S04]  /*c850*/  IADD3 R4, P3, R18, R4, RZ ;  /* 0x0000000412047210 */ /* 0x000fc80007f7e0ff */
[----:B------:R-:W-:Y:S02]  /*c860*/  IADD3.X R5, R19, R6, R5, P3, !PT ;  /* 0x0000000613057210 */ /* 0x000fe40001ffe405 */
[----:B------:R0:W5:Y:S01]  /*c870*/  LDL.LU R6, [R1+0x2c8] ;  /* 0x0002c80001067983 */ /* 0x0001620000300800 */
[----:B---3--:R-:W-:-:S04]  /*c880*/  IMAD.WIDE.U32 R4, R22, UR4, R4 ;  /* 0x0000000416047c25 */ /* 0x008fc8000f8e0004 */
[----:B----4-:R-:W-:Y:S01]  /*c890*/  IMAD.IADD R5, R23, 0x1, R5 ;  /* 0x0000000117057824 */ /* 0x010fe200078e0205 */
[----:B------:R-:W-:-:S04]  /*c8a0*/  LEA R22, P3, R4, R14, 0x1 ;  /* 0x0000000e04167211 */ /* 0x000fc800078608ff */
[----:B------:R-:W-:Y:S02]  /*c8b0*/  LEA.HI.X R23, R4, R15, R5, 0x1, P3 ;  /* 0x0000000f04177211 */ /* 0x000fe400018f0c05 */
[----:B------:R-:W-:Y:S02]  /*c8c0*/  PRMT R4, R3, 0x7610, R4 ;  /* 0x0000761003047816 */ /* 0x000fe40000000004 */
[----:B------:R0:W5:Y:S01]  /*c8d0*/  LDL.LU R3, [R1+0x2c4] ;  /* 0x0002c40001037983 */ /* 0x0001620000300800 */
[----:B------:R-:W-:-:S03]  /*c8e0*/  ISETP.GT.AND P3, PT, R0, 0x1, P5 ;  /* 0x000000010000780c */ /* 0x000fc60002f64270 */
[----:B------:R0:W-:Y:S10]  /*c8f0*/  STL.S16 [R1+0x228], R4 ;  /* 0x0002280401007387 */ /* 0x0001f40000100600 */
[----:B0-----:R-:W-:Y:S05]  /*c900*/  @!P3 BRA `(.L_x_51) ;  /* 0x000000000008b947 */ /* 0x001fea0003800000 */
[----:B------:R-:W2:Y:S04]  /*c910*/  LDG.E.LTC128B.U16 R4, desc[UR60][R22.64+0x2] ;  /* 0x0000023c16047981 */ /* 0x000ea8000c1e1520 */
[----:B--2---:R0:W-:Y:S02]  /*c920*/  STL [R1+0x228], R4 ;  /* 0x0002280401007387 */ /* 0x0041e40000100800 */
.L_x_51:
[----:B------:R-:W-:Y:S05]  /*c930*/  BSYNC B1 ;  /* 0x0000000000017941 */ /* 0x000fea0003800000 */
.L_x_50:
[----:B------:R-:W2:Y:S04]  /*c940*/  LDL.LU R5, [R1+0x22c] ;  /* 0x00022c0001057983 */ /* 0x000ea80000300800 */
[----:B-----5:R-:W-:Y:S04]  /*c950*/  STL [R1+0x2d0], R12 ;  /* 0x0002d00c01007387 */ /* 0x020fe80000100800 */
[----:B------:R-:W-:Y:S04]  /*c960*/  STL [R1+0x2cc], R11 ;  /* 0x0002cc0b01007387 */ /* 0x000fe80000100800 */
[----:B------:R1:W-:Y:S04]  /*c970*/  STL [R1+0x2c8], R10 ;  /* 0x0002c80a01007387 */ /* 0x0003e80000100800 */
[----:B-1----:R-:W0:Y:S04]  /*c980*/  LDL.LU R10, [R1+0x228] ;  /* 0x00022800010a7983 */ /* 0x002e280000300800 */
[----:B------:R1:W-:Y:S01]  /*c990*/  STL [R1+0x2c4], R3 ;  /* 0x0002c40301007387 */ /* 0x0003e20000100800 */
[----:B0-----:R-:W-:-:S04]  /*c9a0*/  IMAD.U32 R4, R10, 0x10000, RZ ;  /* 0x000100000a047824 */ /* 0x001fc800078e00ff */
[----:B------:R-:W-:-:S04]  /*c9b0*/  FMUL R4, R4, R16 ;  /* 0x0000001004047220 */ /* 0x000fc80000400000 */
[----:B--2---:R-:W-:Y:S02]  /*c9c0*/  FFMA R5, R5, R2, R4 ;  /* 0x0000000205057223 */ /* 0x004fe40000000004 */
[----:B------:R-:W2:Y:S03]  /*c9d0*/  LDL R4, [R1+0x27c] ;  /* 0x00027c0001047983 */ /* 0x000ea60000100800 */
[----:B------:R-:W-:-:S04]  /*c9e0*/  F2FP.BF16.F32.PACK_AB R5, RZ, R5 ;  /* 0x00000005ff05723e */ /* 0x000fc800000010ff */
[----:B------:R-:W-:Y:S02]  /*c9f0*/  PRMT R12, R5, 0x7610, R12 ;  /* 0x00007610050c7816 */ /* 0x000fe4000000000c */
[----:B------:R-:W3:Y:S02]  /*ca00*/  LDL R5, [R1+0x248] ;  /* 0x0002480001057983 */ /* 0x000ee40000100800 */
[----:B------:R-:W-:Y:S02]  /*ca10*/  PRMT R11, R12, 0x7610, R11 ;  /* 0x000076100c0b7816 */ /* 0x000fe4000000000b */
[----:B-1----:R-:W-:Y:S01]  /*ca20*/  PRMT R3, R10, 0x7610, R3 ;  /* 0x000076100a037816 */ /* 0x002fe20000000003 */
[----:B------:R0:W5:Y:S01]  /*ca30*/  LDL.LU R12, [R1+0x2d0] ;  /* 0x0002d000010c7983 */ /* 0x0001620000300800 */
[----:B--2---:R-:W-:-:S05]  /*ca40*/  IADD3 R4, P4, R4, R8, RZ ;  /* 0x0000000804047210 */ /* 0x004fca0007f9e0ff */
[----:B---3--:R-:W-:-:S05]  /*ca50*/  IMAD.X R5, R7, 0x1, R5, P4 ;  /* 0x0000000107057824 */ /* 0x008fca00020e0605 */
[----:B------:R1:W-:Y:S04]  /*ca60*/  @P3 STG.E.U16 desc[UR60][R4.64+0x2], R11 ;  /* 0x0000020b04003986 */ /* 0x0003e8000c10153c */
[----:B-1----:R0:W5:Y:S04]  /*ca70*/  LDL.LU R11, [R1+0x2cc] ;  /* 0x0002cc00010b7983 */ /* 0x0021680000300800 */
[----:B------:R0:W5:Y:S04]  /*ca80*/  LDL.LU R10, [R1+0x2c8] ;  /* 0x0002c800010a7983 */ /* 0x0001680000300800 */
[----:B------:R1:W-:Y:S04]  /*ca90*/  STL.S16 [R1+0x228], R3 ;  /* 0x0002280301007387 */ /* 0x0003e80000100600 */
[----:B-1----:R0:W5:Y:S01]  /*caa0*/  LDL.LU R3, [R1+0x2c4] ;  /* 0x0002c40001037983 */ /* 0x0021620000300800 */
[----:B------:R-:W-:Y:S01]  /*cab0*/  ISETP.GT.AND P4, PT, R0, 0x8, P2 ;  /* 0x000000080000780c */ /* 0x000fe20001784270 */
[----:B------:R-:W-:-:S12]  /*cac0*/  BSSY B1, `(.L_x_52) ;  /* 0x0000006000017945 */ /* 0x000fd80003800000 */
[----:B0-----:R-:W-:Y:S05]  /*cad0*/  @!P4 BRA `(.L_x_53) ;  /* 0x000000000010c947 */ /* 0x001fea0003800000 */
[----:B------:R0:W-:Y:S04]  /*cae0*/  STL [R1+0x2c4], R0 ;  /* 0x0002c40001007387 */ /* 0x0001e80000100800 */
[----:B0-----:R-:W2:Y:S04]  /*caf0*/  LDG.E.LTC128B.U16 R0, desc[UR60][R232.64+0x10] ;  /* 0x0000103ce8007981 */ /* 0x001ea8000c1e1520 */
[----:B--2---:R0:W-:Y:S04]  /*cb00*/  STL [R1+0x228], R0 ;  /* 0x0002280001007387 */ /* 0x0041e80000100800 */
[----:B0-----:R0:W5:Y:S02]  /*cb10*/  LDL.LU R0, [R1+0x2c4] ;  /* 0x0002c40001007983 */ /* 0x0011640000300800 */
.L_x_53:
[----:B------:R-:W-:Y:S05]  /*cb20*/  BSYNC B1 ;  /* 0x0000000000017941 */ /* 0x000fea0003800000 */
.L_x_52:
[----:B------:R1:W-:Y:S04]  /*cb30*/  STL.64 [R1+0x2f8], R22 ;  /* 0x0002f81601007387 */ /* 0x0003e80000100a00 */
[----:B-1----:R-:W2:Y:S04]  /*cb40*/  LDL.LU R23, [R1+0x230] ;  /* 0x0002300001177983 */ /* 0x002ea80000300800 */
[----:B------:R-:W-:Y:S04]  /*cb50*/  STL [R1+0x2f0], R20 ;  /* 0x0002f01401007387 */ /* 0x000fe80000100800 */
[----:B------:R-:W-:Y:S04]  /*cb60*/  STL [R1+0x2ec], R17 ;  /* 0x0002ec1101007387 */ /* 0x000fe80000100800 */
[----:B------:R-:W-:Y:S04]  /*cb70*/  STL [R1+0x2e8], R5 ;  /* 0x0002e80501007387 */ /* 0x000fe80000100800 */
[----:B------:R1:W-:Y:S04]  /*cb80*/  STL.64 [R1+0x2e0], R18 ;  /* 0x0002e01201007387 */ /* 0x0003e80000100a00 */
[----:B-1----:R-:W3:Y:S04]  /*cb90*/  LDL R19, [R1+0x27c] ;  /* 0x00027c0001137983 */ /* 0x002ee80000100800 */
[----:B------:R1:W-:Y:S04]  /*cba0*/  STL.64 [R1+0x2d8], R14 ;  /* 0x0002d80e01007387 */ /* 0x0003e80000100a00 */
[----:B-1----:R-:W4:Y:S04]  /*cbb0*/  LDL.LU.64 R14, [R1+0x220] ;  /* 0x00022000010e7983 */ /* 0x002f280000300a00 */
[----:B-----5:R1:W-:Y:S04]  /*cbc0*/  STL.64 [R1+0x2d0], R12 ;  /* 0x0002d00c01007387 */ /* 0x0203e80000100a00 */
[----:B-1----:R-:W4:Y:S04]  /*cbd0*/  LDL R12, [R1+0x248] ;  /* 0x00024800010c7983 */ /* 0x002f280000100800 */
[----:B------:R-:W4:Y:S04]  /*cbe0*/  LDL R13, [R1+0x268] ;  /* 0x00026800010d7983 */ /* 0x000f280000100800 */
[----:B------:R1:W-:Y:S04]  /*cbf0*/  STL [R1+0x2c8], R4 ;  /* 0x0002c80401007387 */ /* 0x0003e80000100800 */
[----:B-1----:R-:W2:Y:S04]  /*cc00*/  LDL.LU R4, [R1+0x228] ;  /* 0x0002280001047983 */ /* 0x002ea80000300800 */
[----:B------:R-:W-:Y:S01]  /*cc10*/  STL [R1+0x2c4], R3 ;  /* 0x0002c40301007387 */ /* 0x000fe20000100800 */
[----:B--2---:R-:W-:-:S04]  /*cc20*/  IMAD.U32 R22, R4, 0x10000, RZ ;  /* 0x0001000004167824 */ /* 0x004fc800078e00ff */
[----:B------:R-:W-:Y:S01]  /*cc30*/  FMUL R20, R22, R16 ;  /* 0x0000001016147220 */ /* 0x000fe20000400000 */
[----:B------:R-:W-:-:S03]  /*cc40*/  @P4 IMAD.MOV.U32 R22, RZ, RZ, R8 ;  /* 0x000000ffff164224 */ /* 0x000fc600078e0008 */
[----:B------:R-:W-:Y:S01]  /*cc50*/  FFMA R20, R23, R2, R20 ;  /* 0x0000000217147223 */ /* 0x000fe20000000014 */
[----:B------:R-:W-:-:S04]  /*cc60*/  @P4 MOV R23, R7 ;  /* 0x0000000700174202 */ /* 0x000fc80000000f00 */
[----:B------:R-:W-:-:S04]  /*cc70*/  F2FP.BF16.F32.PACK_AB R18, RZ, R20 ;  /* 0x00000014ff12723e */ /* 0x000fc800000010ff */
[----:B------:R-:W-:-:S04]  /*cc80*/  PRMT R17, R18, 0x7610, R17 ;  /* 0x0000761012117816 */ /* 0x000fc80000000011 */
[----:B------:R-:W-:Y:S01]  /*cc90*/  PRMT R5, R17, 0x7610, R5 ;  /* 0x0000761011057816 */ /* 0x000fe20000000005 */
[----:B------:R-:W-:-:S04]  /*cca0*/  IMAD.U32 R17, RZ, RZ, UR9 ;  /* 0x00000009ff117e24 */ /* 0x000fc8000f8e00ff */
[----:B------:R1:W-:Y:S02]  /*ccb0*/  @P4 STG.E.U16 desc[UR60][R22.64+0x10], R5 ;  /* 0x0000100516004986 */ /* 0x0003e4000c10153c */
[----:B-1----:R-:W-:Y:S02]  /*ccc0*/  IMAD.U32 R5, RZ, RZ, UR8 ;  /* 0x00000008ff057e24 */ /* 0x002fe4000f8e00ff */
[----:B------:R1:W5:Y:S01]  /*ccd0*/  LDL.LU.64 R22, [R1+0x2f8] ;  /* 0x0002f80001167983 */ /* 0x0003620000300a00 */
[----:B------:R-:W-:Y:S02]  /*cce0*/  IMAD.U32 R20, RZ, RZ, UR9 ;  /* 0x00000009ff147e24 */ /* 0x000fe4000f8e00ff */
[----:B------:R-:W-:Y:S01]  /*ccf0*/  SHF.L.U64.HI R5, R5, 0x9, R17 ;  /* 0x0000000905057819 */ /* 0x000fe20000010211 */
[----:B------:R-:W-:-:S04]  /*cd00*/  IMAD.U32 R17, RZ, RZ, UR8 ;  /* 0x00000008ff117e24 */ /* 0x000fc8000f8e00ff */
[C---:B------:R-:W-:Y:S01]  /*cd10*/  IMAD.SHL.U32 R18, R17.reuse, 0x200, RZ ;  /* 0x0000020011127824 */ /* 0x040fe200078e00ff */
[----:B------:R-:W-:Y:S01]  /*cd20*/  STL [R1+0x2a0], R5 ;  /* 0x0002a00501007387 */ /* 0x000fe20000100800 */
[----:B------:R-:W-:-:S03]  /*cd30*/  SHF.L.U64.HI R17, R17, 0x8, R20 ;  /* 0x0000000811117819 */ /* 0x000fc60000010214 */
[----:B------:R3:W-:Y:S04]  /*cd40*/  STL [R1+0x230], R18 ;  /* 0x0002301201007387 */ /* 0x0007e80000100800 */
[----:B------:R1:W5:Y:S04]  /*cd50*/  LDL.LU R20, [R1+0x2f0] ;  /* 0x0002f00001147983 */ /* 0x0003680000300800 */
[----:B------:R2:W-:Y:S01]  /*cd60*/  STL [R1+0x2ac], R17 ;  /* 0x0002ac1101007387 */ /* 0x0005e20000100800 */
[----:B---3--:R-:W-:-:S04]  /*cd70*/  IADD3 R18, P3, P4, R19, R10, R18 ;  /* 0x0000000a13127210 */ /* 0x008fc80007c7e012 */
[----:B----4-:R-:W-:Y:S02]  /*cd80*/  IADD3.X R19, R12, R11, R5, P3, P4 ;  /* 0x0000000b0c137210 */ /* 0x010fe40001fe8405 */
[----:B------:R-:W-:Y:S01]  /*cd90*/  MOV R12, UR8 ;  /* 0x00000008000c7c02 */ /* 0x000fe20008000f00 */
[----:B--2---:R1:W5:Y:S04]  /*cda0*/  LDL.LU R17, [R1+0x2ec] ;  /* 0x0002ec0001117983 */ /* 0x0043680000300800 */
[----:B------:R-:W-:Y:S01]  /*cdb0*/  IMAD.SHL.U32 R12, R12, 0x100, RZ ;  /* 0x000001000c0c7824 */ /* 0x000fe200078e00ff */
[----:B------:R1:W5:Y:S04]  /*cdc0*/  LDL.LU R5, [R1+0x2e8] ;  /* 0x0002e80001057983 */ /* 0x0003680000300800 */
[----:B------:R2:W-:Y:S01]  /*cdd0*/  STL.64 [R1+0x258], R18 ;  /* 0x0002581201007387 */ /* 0x0005e20000100a00 */
[----:B------:R-:W-:-:S03]  /*cde0*/  PRMT R3, R4, 0x7610, R3 ;  /* 0x0000761004037816 */ /* 0x000fc60000000003 */
[----:B--2---:R1:W5:Y:S01]  /*cdf0*/  LDL.LU.64 R18, [R1+0x2e0] ;  /* 0x0002e00001127983 */ /* 0x0043620000300a00 */
[----:B------:R-:W-:-:S03]  /*ce00*/  ISETP.GT.AND P3, PT, R0, 0x9, P2 ;  /* 0x000000090000780c */ /* 0x000fc60001764270 */
[----:B------:R2:W-:Y:S02]  /*ce10*/  STL [R1+0x2a8], R12 ;  /* 0x0002a80c01007387 */ /* 0x0005e40000100800 */
[----:B--2---:R-:W-:Y:S02]  /*ce20*/  IMAD.WIDE.U32 R12, R13, 0x78, R14 ;  /* 0x000000780d0c7825 */ /* 0x004fe400078e000e */
[----:B------:R1:W5:Y:S04]  /*ce30*/  LDL.LU.64 R14, [R1+0x2d8] ;  /* 0x0002d800010e7983 */ /* 0x0003680000300a00 */
[----:B------:R2:W-:Y:S04]  /*ce40*/  STL.64 [R1+0x220], R12 ;  /* 0x0002200c01007387 */ /* 0x0005e80000100a00 */
[----:B--2---:R1:W5:Y:S04]  /*ce50*/  LDL.LU.64 R12, [R1+0x2d0] ;  /* 0x0002d000010c7983 */ /* 0x0043680000300a00 */
[----:B------:R1:W5:Y:S04]  /*ce60*/  LDL.LU R4, [R1+0x2c8] ;  /* 0x0002c80001047983 */ /* 0x0003680000300800 */
[----:B------:R2:W-:Y:S04]  /*ce70*/  STL.S16 [R1+0x228], R3 ;  /* 0x0002280301007387 */ /* 0x0005e80000100600 */
[----:B--2---:R1:W5:Y:S01]  /*ce80*/  LDL.LU R3, [R1+0x2c4] ;  /* 0x0002c40001037983 */ /* 0x0043620000300800 */
[----:B------:R-:W-:Y:S04]  /*ce90*/  BSSY B1, `(.L_x_54) ;  /* 0x0000006000017945 */ /* 0x000fe80003800000 */
[----:B------:R-:W-:Y:S05]  /*cea0*/  @!P3 BRA `(.L_x_55) ;  /* 0x000000000010b947 */ /* 0x000fea0003800000 */
[----:B------:R2:W-:Y:S04]  /*ceb0*/  STL [R1+0x2c4], R0 ;  /* 0x0002c40001007387 */ /* 0x0005e80000100800 */
[----:B--2---:R-:W2:Y:S04]  /*cec0*/  LDG.E.LTC128B.U16 R0, desc[UR60][R232.64+0x12] ;  /* 0x0000123ce8007981 */ /* 0x004ea8000c1e1520 */
[----:B--2---:R2:W-:Y:S04]  /*ced0*/  STL [R1+0x228], R0 ;  /* 0x0002280001007387 */ /* 0x0045e80000100800 */
[----:B--2---:R2:W5:Y:S02]  /*cee0*/  LDL.LU R0, [R1+0x2c4] ;  /* 0x0002c40001007983 */ /* 0x0045640000300800 */
.L_x_55:
[----:B------:R-:W-:Y:S05]  /*cef0*/  BSYNC B1 ;  /* 0x0000000000017941 */ /* 0x000fea0003800000 */
.L_x_54:
[----:B------:R-:W-:Y:S04]  /*cf00*/  STL [R1+0x304], R25 ;  /* 0x0003041901007387 */ /* 0x000fe80000100800 */
[----:B------:R3:W-:Y:S04]  /*cf10*/  STL [R1+0x300], R24 ;  /* 0x0003001801007387 */ /* 0x0007e80000100800 */
[----:B---3--:R-:W3:Y:S04]  /*cf20*/  LDL R24, [R1+0x2ac] ;  /* 0x0002ac0001187983 */ /* 0x008ee80000100800 */
[----:B-----5:R4:W-:Y:S04]  /*cf30*/  STL.64 [R1+0x2f8], R22 ;  /* 0x0002f81601007387 */ /* 0x0209e80000100a00 */
[----:B----4-:R-:W4:Y:S04]  /*cf40*/  LDL.LU.64 R22, [R1+0x220] ;  /* 0x0002200001167983 */ /* 0x010f280000300a00 */
[----:B------:R0:W-:Y:S04]  /*cf50*/  STL.64 [R1+0x2f0], R20 ;  /* 0x0002f01401007387 */ /* 0x0001e80000100a00 */
[----:B0-----:R-:W2:Y:S04]  /*cf60*/  LDL.64 R20, [R1+0x240] ;  /* 0x0002400001147983 */ /* 0x001ea80000100a00 */
[----:B------:R0:W-:Y:S04]  /*cf70*/  STL.64 [R1+0x2e8], R18 ;  /* 0x0002e81201007387 */ /* 0x0001e80000100a00 */
[----:B0-----:R-:W3:Y:S04]  /*cf80*/  LDL.64 R18, [R1+0x270] ;  /* 0x0002700001127983 */ /* 0x001ee80000100a00 */
[----:B------:R0:W-:Y:S04]  /*cf90*/  STL [R1+0x2e0], R17 ;  /* 0x0002e01101007387 */ /* 0x0001e80000100800 */
[----:B0-----:R-:W3:Y:S04]  /*cfa0*/  LDL R17, [R1+0x26c] ;  /* 0x00026c0001117983 */ /* 0x001ee80000100800 */
[----:B------:R0:W-:Y:S04]  /*cfb0*/  STL [R1+0x2dc], R15 ;  /* 0x0002dc0f01007387 */ /* 0x0001e80000100800 */
[----:B0-----:R-:W2:Y:S04]  /*cfc0*/  LDL.LU R15, [R1+0x288] ;  /* 0x00028800010f7983 */ /* 0x001ea80000300800 */
[----:B------:R0:W-:Y:S04]  /*cfd0*/  STL [R1+0x2d8], R14 ;  /* 0x0002d80e01007387 */ /* 0x0001e80000100800 */
[----:B0-----:R-:W3:Y:S04]  /*cfe0*/  LDL.LU R14, [R1+0x234] ;  /* 0x00023400010e7983 */ /* 0x001ee80000300800 */
[----:B------:R-:W-:Y:S04]  /*cff0*/  STL.64 [R1+0x2d0], R10 ;  /* 0x0002d00a01007387 */ /* 0x000fe80000100a00 */
[----:B------:R-:W-:Y:S04]  /*d000*/  STL [R1+0x2cc], R5 ;  /* 0x0002cc0501007387 */ /* 0x000fe80000100800 */
[----:B------:R0:W-:Y:S04]  /*d010*/  STL [R1+0x2c8], R4 ;  /* 0x0002c80401007387 */ /* 0x0001e80000100800 */
[----:B0-----:R-:W3:Y:S04]  /*d020*/  LDL.LU R4, [R1+0x228] ;  /* 0x0002280001047983 */ /* 0x001ee80000300800 */
[----:B------:R-:W-:Y:S01]  /*d030*/  STL [R1+0x2c4], R3 ;  /* 0x0002c40301007387 */ /* 0x000fe20000100800 */
[----:B----4-:R-:W-:-:S05]  /*d040*/  IADD3 R25, P6, R12, R22, RZ ;  /* 0x000000160c197210 */ /* 0x010fca0007fde0ff */
[----:B------:R0:W-:Y:S04]  /*d050*/  STL [R1+0x24c], R25 ;  /* 0x00024c1901007387 */ /* 0x0001e80000100800 */
[----:B0-----:R0:W5:Y:S01]  /*d060*/  LDL.LU R25, [R1+0x304] ;  /* 0x0003040001197983 */ /* 0x0011620000300800 */
[----:B--2---:R-:W-:-:S04]  /*d070*/  LOP3.LUT R15, R15, 0xffffffef, RZ, 0xc0, !PT ;  /* 0xffffffef0f0f7812 */ /* 0x004fc800078ec0ff */
[----:B------:R-:W-:Y:S02]  /*d080*/  @P0 LOP3.LUT R15, R15, 0x10, RZ, 0xfc, !PT ;  /* 0x000000100f0f0812 */ /* 0x000fe400078efcff */
[----:B------:R-:W-:Y:S02]  /*d090*/  IADD3 R13, P0, P4, R12, R22, R20 ;  /* 0x000000160c0d7210 */ /* 0x000fe40007c1e014 */
[----:B------:R-:W2:Y:S04]  /*d0a0*/  LDL R12, [R1+0x2a8] ;  /* 0x0002a800010c7983 */ /* 0x000ea80000100800 */
[----:B------:R4:W-:Y:S04]  /*d0b0*/  STL [R1+0x2a4], R13 ;  /* 0x0002a40d01007387 */ /* 0x0009e80000100800 */
[----:B----4-:R-:W2:Y:S01]  /*d0c0*/  LDL R13, [R1+0x27c] ;  /* 0x00027c00010d7983 */ /* 0x010ea20000100800 */
[----:B------:R-:W-:-:S04]  /*d0d0*/  LOP3.LUT R15, R15, 0xfffffffd, RZ, 0xc0, !PT ;  /* 0xfffffffd0f0f7812 */ /* 0x000fc800078ec0ff */
[----:B------:R-:W-:Y:S02]  /*d0e0*/  @P6 LOP3.LUT R15, R15, 0x2, RZ, 0xfc, !PT ;  /* 0x000000020f0f6812 */ /* 0x000fe400078efcff */
[----:B--2---:R-:W-:Y:S02]  /*d0f0*/  IADD3 R12, P5, P6, R13, R8, R12 ;  /* 0x000000080d0c7210 */ /* 0x004fe40007ebe00c */
[----:B------:R-:W2:Y:S01]  /*d100*/  LDL R13, [R1+0x248] ;  /* 0x00024800010d7983 */ /* 0x000ea20000100800 */
[----:B---3--:R-:W-:Y:S01]  /*d110*/  IMAD.IADD R17, R17, 0x1, R23 ;  /* 0x0000000111117824 */ /* 0x008fe200078e0217 */
[----:B------:R-:W-:Y:S02]  /*d120*/  PRMT R3, R4, 0x7610, R3 ;  /* 0x0000761004037816 */ /* 0x000fe40000000003 */
[----:B--2---:R-:W-:Y:S02]  /*d130*/  IADD3.X R13, R13, R7, R24, P5, P6 ;  /* 0x000000070d0d7210 */ /* 0x004fe40002fec418 */
[----:B------:R0:W5:Y:S04]  /*d140*/  LDL.LU R24, [R1+0x300] ;  /* 0x0003000001187983 */ /* 0x0001680000300800 */
[----:B------:R-:W-:Y:S01]  /*d150*/  STL [R1+0x288], R15 ;  /* 0x0002880f01007387 */ /* 0x000fe20000100800 */
[----:B------:R-:W-:-:S03]  /*d160*/  LOP3.LUT P6, RZ, R15, 0x4, RZ, 0xc0, !PT ;  /* 0x000000040fff7812 */ /* 0x000fc600078cc0ff */
[----:B------:R0:W5:Y:S04]  /*d170*/  LDL.LU.64 R22, [R1+0x2f8] ;  /* 0x0002f80001167983 */ /* 0x0001680000300a00 */
[----:B------:R2:W-:Y:S02]  /*d180*/  STL [R1+0x22c], R17 ;  /* 0x00022c1101007387 */ /* 0x0005e40000100800 */
[----:B--2---:R-:W-:Y:S02]  /*d190*/  IADD3.X R17, R19, R17, R21, P0, P4 ;  /* 0x0000001113117210 */ /* 0x004fe400007e8415 */
[----:B------:R-:W-:Y:S01]  /*d1a0*/  LOP3.LUT P0, RZ, R15, 0x10, RZ, 0xc0, !PT ;  /* 0x000000100fff7812 */ /* 0x000fe2000780c0ff */
[----:B------:R-:W-:Y:S01]  /*d1b0*/  IMAD.U32 R15, R4, 0x10000, RZ ;  /* 0x00010000040f7824 */ /* 0x000fe200078e00ff */
[----:B------:R0:W5:Y:S03]  /*d1c0*/  LDL.LU.64 R20, [R1+0x2f0] ;  /* 0x0002f00001147983 */ /* 0x0001660000300a00 */
[----:B------:R-:W-:Y:S01]  /*d1d0*/  FMUL R15, R15, R16 ;  /* 0x000000100f0f7220 */ /* 0x000fe20000400000 */
[----:B------:R0:W5:Y:S03]  /*d1e0*/  LDL.LU.64 R18, [R1+0x2e8] ;  /* 0x0002e80001127983 */ /* 0x0001660000300a00 */
[----:B------:R-:W-:-:S05]  /*d1f0*/  FFMA R14, R14, R2, R15 ;  /* 0x000000020e0e7223 */ /* 0x000fca000000000f */
[----:B------:R-:W-:-:S04]  /*d200*/  F2FP.BF16.F32.PACK_AB R11, RZ, R14 ;  /* 0x0000000eff0b723e */ /* 0x000fc800000010ff */
[----:B------:R-:W-:Y:S01]  /*d210*/  PRMT R10, R11, 0x7610, R10 ;  /* 0x000076100b0a7816 */ /* 0x000fe2000000000a */
[----:B------:R-:W-:-:S03]  /*d220*/  @P3 IMAD.MOV.U32 R11, RZ, RZ, R7 ;  /* 0x000000ffff0b3224 */ /* 0x000fc600078e0007 */
[----:B------:R-:W-:Y:S01]  /*d230*/  PRMT R5, R10, 0x7610, R5 ;  /* 0x000076100a057816 */ /* 0x000fe20000000005 */
[----:B------:R-:W-:Y:S01]  /*d240*/  @P3 IMAD.MOV.U32 R10, RZ, RZ, R8 ;  /* 0x000000ffff0a3224 */ /* 0x000fe200078e0008 */
[----:B------:R2:W-:Y:S04]  /*d250*/  STL [R1+0x2b4], R17 ;  /* 0x0002b41101007387 */ /* 0x0005e80000100800 */
[----:B------:R3:W-:Y:S04]  /*d260*/  @P3 STG.E.U16 desc[UR60][R10.64+0x12], R5 ;  /* 0x000012050a003986 */ /* 0x0007e8000c10153c */
[----:B--2---:R0:W5:Y:S04]  /*d270*/  LDL.LU R17, [R1+0x2e0] ;  /* 0x0002e00001117983 */ /* 0x0041680000300800 */
[----:B------:R0:W5:Y:S04]  /*d280*/  LDL.LU R15, [R1+0x2dc] ;  /* 0x0002dc00010f7983 */ /* 0x0001680000300800 */
[----:B------:R0:W5:Y:S04]  /*d290*/  LDL.LU R14, [R1+0x2d8] ;  /* 0x0002d800010e7983 */ /* 0x0001680000300800 */
[----:B---3--:R0:W5:Y:S04]  /*d2a0*/  LDL.LU.64 R10, [R1+0x2d0] ;  /* 0x0002d000010a7983 */ /* 0x0081680000300a00 */
[----:B------:R0:W5:Y:S04]  /*d2b0*/  LDL.LU R5, [R1+0x2cc] ;  /* 0x0002cc0001057983 */ /* 0x0001680000300800 */
[----:B------:R0:W5:Y:S04]  /*d2c0*/  LDL.LU R4, [R1+0x2c8] ;  /* 0x0002c80001047983 */ /* 0x0001680000300800 */
[----:B------:R2:W-:Y:S04]  /*d2d0*/  STL.S16 [R1+0x228], R3 ;  /* 0x0002280301007387 */ /* 0x0005e80000100600 */
[----:B--2---:R0:W5:Y:S01]  /*d2e0*/  LDL.LU R3, [R1+0x2c4] ;  /* 0x0002c40001037983 */ /* 0x0041620000300800 */
[----:B------:R-:W-:Y:S01]  /*d2f0*/  ISETP.GT.AND P3, PT, R0, 0x8, P6 ;  /* 0x000000080000780c */ /* 0x000fe20003764270 */
[----:B------:R-:W-:-:S12]  /*d300*/  BSSY B1, `(.L_x_56) ;  /* 0x0000006000017945 */ /* 0x000fd80003800000 */
[----:B0-----:R-:W-:Y:S05]  /*d310*/  @!P3 BRA `(.L_x_57) ;  /* 0x000000000010b947 */ /* 0x001fea0003800000 */
[----:B------:R0:W-:Y:S04]  /*d320*/  STL [R1+0x2c4], R0 ;  /* 0x0002c40001007387 */ /* 0x0001e80000100800 */
[----:B0----5:R-:W2:Y:S04]  /*d330*/  LDG.E.LTC128B.U16 R0, desc[UR60][R22.64+0x10] ;  /* 0x0000103c16007981 */ /* 0x021ea8000c1e1520 */
[----:B--2---:R0:W-:Y:S04]  /*d340*/  STL [R1+0x228], R0 ;  /* 0x0002280001007387 */ /* 0x0041e80000100800 */
[----:B0-----:R0:W5:Y:S02]  /*d350*/  LDL.LU R0, [R1+0x2c4] ;  /* 0x0002c40001007983 */ /* 0x0011640000300800 */
.L_x_57:
[----:B------:R-:W-:Y:S05]  /*d360*/  BSYNC B1 ;  /* 0x0000000000017941 */ /* 0x000fea0003800000 */
.L_x_56:
[----:B-----5:R2:W-:Y:S04]  /*d370*/  STL [R1+0x2fc], R25 ;  /* 0x0002fc1901007387 */ /* 0x0205e80000100800 */
[----:B--2---:R-:W2:Y:S04]  /*d380*/  LDL R25, [R1+0x290] ;  /* 0x0002900001197983 */ /* 0x004ea80000100800 */
[----:B------:R3:W-:Y:S04]  /*d390*/  STL [R1+0x2f8], R24 ;  /* 0x0002f81801007387 */ /* 0x0007e80000100800 */
[----:B---3--:R-:W3:Y:S04]  /*d3a0*/  LDL.LU R24, [R1+0x238] ;  /* 0x0002380001187983 */ /* 0x008ee80000300800 */
[----:B------:R-:W-:Y:S04]  /*d3b0*/  STL [R1+0x2f4], R23 ;  /* 0x0002f41701007387 */ /* 0x000fe80000100800 */
[----:B------:R-:W-:Y:S04]  /*d3c0*/  STL [R1+0x2f0], R22 ;  /* 0x0002f01601007387 */ /* 0x000fe80000100800 */
[----:B------:R-:W-:Y:S04]  /*d3d0*/  STL [R1+0x2ec], R13 ;  /* 0x0002ec0d01007387 */ /* 0x000fe80000100800 */
[----:B------:R4:W-:Y:S04]  /*d3e0*/  STL [R1+0x2e8], R12 ;  /* 0x0002e80c01007387 */ /* 0x0009e80000100800 */
[----:B----4-:R-:W4:Y:S04]  /*d3f0*/  LDL R12, [R1+0x26c] ;  /* 0x00026c00010c7983 */ /* 0x010f280000100800 */
[----:B------:R1:W-:Y:S04]  /*d400*/  STL.64 [R1+0x2e0], R10 ;  /* 0x0002e00a01007387 */ /* 0x0003e80000100a00 */
[----:B-1----:R-:W4:Y:S04]  /*d410*/  LDL.64 R10, [R1+0x240] ;  /* 0x00024000010a7983 */ /* 0x002f280000100a00 */
[----:B------:R1:W-:Y:S04]  /*d420*/  STL [R1+0x2d8], R7 ;  /* 0x0002d80701007387 */ /* 0x0003e80000100800 */
[----:B-1----:R-:W3:Y:S04]  /*d430*/  LDL R7, [R1+0x268] ;  /* 0x0002680001077983 */ /* 0x002ee80000100800 */
[----:B------:R1:W-:Y:S04]  /*d440*/  STL.64 [R1+0x2d0], R8 ;  /* 0x0002d00801007387 */ /* 0x0003e80000100a00 */
[----:B-1----:R-:W4:Y:S04]  /*d450*/  LDL R8, [R1+0x298] ;  /* 0x0002980001087983 */ /* 0x002f280000100800 */
[----:B------:R-:W4:Y:S04]  /*d460*/  LDL R9, [R1+0x278] ;  /* 0x0002780001097983 */ /* 0x000f280000100800 */
[----:B------:R1:W-:Y:S04]  /*d470*/  STL [R1+0x2c8], R6 ;  /* 0x0002c80601007387 */ /* 0x0003e80000100800 */
[----:B-1----:R-:W4:Y:S04]  /*d480*/  LDL.LU R6, [R1+0x228] ;  /* 0x0002280001067983 */ /* 0x002f280000300800 */
[----:B------:R-:W-:Y:S01]  /*d490*/  STL [R1+0x2c4], R3 ;  /* 0x0002c40301007387 */ /* 0x000fe20000100800 */
[----:B--2---:R-:W-:Y:S01]  /*d4a0*/  R2UR UR4, R25 ;  /* 0x00000000190472ca */ /* 0x004fe200000e0000 */
[----:B---3--:R-:W-:Y:S01]  /*d4b0*/  IMAD.WIDE.U32 R20, R7, 0x78, R20 ;  /* 0x0000007807147825 */ /* 0x008fe200078e0014 */
[----:B----4-:R-:W-:-:S05]  /*d4c0*/  SHF.L.U32 R25, R6, 0x10, RZ ;  /* 0x0000001006197819 */ /* 0x010fca00000006ff */
[----:B------:R-:W-:-:S04]  /*d4d0*/  FMUL R25, R25, R16 ;  /* 0x0000001019197220 */ /* 0x000fc80000400000 */
[----:B------:R-:W-:Y:S02]  /*d4e0*/  FFMA R24, R24, R2, R25 ;  /* 0x0000000218187223 */ /* 0x000fe40000000019 */
[----:B------:R1:W5:Y:S03]  /*d4f0*/  LDL.LU R25, [R1+0x2fc] ;  /* 0x0002fc0001197983 */ /* 0x0003660000300800 */
[----:B------:R-:W-:Y:S02]  /*d500*/  F2FP.BF16.F32.PACK_AB R23, RZ, R24 ;  /* 0x00000018ff17723e */ /* 0x000fe400000010ff */
[----:B------:R1:W5:Y:S02]  /*d510*/  LDL.LU R24, [R1+0x2f8] ;  /* 0x0002f80001187983 */ /* 0x0003640000300800 */
[----:B------:R-:W-:Y:S02]  /*d520*/  PRMT R22, R23, 0x7610, R22 ;  /* 0x0000761017167816 */ /* 0x000fe40000000016 */
[----:B------:R1:W5:Y:S02]  /*d530*/  LDL.LU R23, [R1+0x2f4] ;  /* 0x0002f40001177983 */ /* 0x0003640000300800 */
[----:B------:R-:W-:-:S02]  /*d540*/  PRMT R13, R22, 0x7610, R13 ;  /* 0x00007610160d7816 */ /* 0x000fc4000000000d */
[----:B------:R1:W5:Y:S04]  /*d550*/  LDL.LU R22, [R1+0x2f0] ;  /* 0x0002f00001167983 */ /* 0x0003680000300800 */
[----:B------:R2:W-:Y:S01]  /*d560*/  @P3 STG.E.U16 desc[UR60][R4.64+0x10], R13 ;  /* 0x0000100d04003986 */ /* 0x0005e2000c10153c */
[----:B------:R-:W-:-:S04]  /*d570*/  IADD3 R20, P3, R10, R20, RZ ;  /* 0x000000140a147210 */ /* 0x000fc80007f7e0ff */
[----:B------:R-:W-:-:S03]  /*d580*/  IADD3.X R21, R11, R12, R21, P3, !PT ;  /* 0x0000000c0b157210 */ /* 0x000fc60001ffe415 */
[----:B------:R-:W-:Y:S01]  /*d590*/  IMAD.WIDE.U32 R20, R17, R7, R20 ;  /* 0x0000000711147225 */ /* 0x000fe200078e0014 */
[----:B--2---:R1:W5:Y:S02]  /*d5a0*/  LDL.LU R13, [R1+0x2ec] ;  /* 0x0002ec00010d7983 */ /* 0x0043640000300800 */
[----:B------:R-:W-:Y:S02]  /*d5b0*/  IADD3 R20, P3, R18, R20, RZ ;  /* 0x0000001412147210 */ /* 0x000fe40007f7e0ff */
[----:B------:R1:W5:Y:S02]  /*d5c0*/  LDL.LU R12, [R1+0x2e8] ;  /* 0x0002e800010c7983 */ /* 0x0003640000300800 */
[----:B------:R-:W-:Y:S02]  /*d5d0*/  IADD3.X R21, R19, R8, R21, P3, !PT ;  /* 0x0000000813157210 */ /* 0x000fe40001ffe415 */
[----:B------:R1:W5:Y:S04]  /*d5e0*/  LDL.LU.64 R10, [R1+0x2e0] ;  /* 0x0002e000010a7983 */ /* 0x0003680000300a00 */
[----:B------:R1:W5:Y:S01]  /*d5f0*/  LDL.LU R7, [R1+0x2d8] ;  /* 0x0002d80001077983 */ /* 0x0003620000300800 */
[----:B------:R-:W-:-:S03]  /*d600*/  IMAD.WIDE.U32 R8, R9, UR4, R20 ;  /* 0x0000000409087c25 */ /* 0x000fc6000f8e0014 */
[----:B------:R-:W2:Y:S01]  /*d610*/  LDL R21, [R1+0x294] ;  /* 0x0002940001157983 */ /* 0x000ea20000100800 */
[----:B------:R-:W-:Y:S02]  /*d620*/  LEA R20, P3, R8, R14, 0x1 ;  /* 0x0000000e08147211 */ /* 0x000fe400078608ff */
[----:B------:R-:W-:Y:S01]  /*d630*/  PRMT R3, R6, 0x7610, R3 ;  /* 0x0000761006037816 */ /* 0x000fe20000000003 */
[----:B--2---:R-:W-:-:S05]  /*d640*/  IMAD.IADD R21, R21, 0x1, R9 ;  /* 0x0000000115157824 */ /* 0x004fca00078e0209 */
[----:B------:R-:W-:Y:S02]  /*d650*/  LEA.HI.X R21, R8, R15, R21, 0x1, P3 ;  /* 0x0000000f08157211 */ /* 0x000fe400018f0c15 */
[----:B------:R1:W5:Y:S01]  /*d660*/  LDL.LU.64 R8, [R1+0x2d0] ;  /* 0x0002d00001087983 */ /* 0x0003620000300a00 */
[----:B------:R-:W-:-:S03]  /*d670*/  ISETP.GT.AND P3, PT, R0, 0x9, P6 ;  /* 0x000000090000780c */ /* 0x000fc60003764270 */
[----:B------:R1:W5:Y:S04]  /*d680*/  LDL.LU R6, [R1+0x2c8] ;  /* 0x0002c80001067983 */ /* 0x0003680000300800 */
[----:B------:R2:W-:Y:S04]  /*d690*/  STL.S16 [R1+0x228], R3 ;  /* 0x0002280301007387 */ /* 0x0005e80000100600 */
[----:B--2---:R1:W5:Y:S01]  /*d6a0*/  LDL.LU R3, [R1+0x2c4] ;  /* 0x0002c40001037983 */ /* 0x0043620000300800 */
[----:B------:R-:W-:Y:S04]  /*d6b0*/  BSSY B1, `(.L_x_58) ;  /* 0x0000006000017945 */ /* 0x000fe80003800000 */
[----:B------:R-:W-:Y:S05]  /*d6c0*/  @!P3 BRA `(.L_x_59) ;  /* 0x000000000010b947 */ /* 0x000fea0003800000 */
[----:B------:R2:W-:Y:S04]  /*d6d0*/  STL [R1+0x2c4], R0 ;  /* 0x0002c40001007387 */ /* 0x0005e80000100800 */
[----:B--2--5:R-:W2:Y:S04]  /*d6e0*/  LDG.E.LTC128B.U16 R0, desc[UR60][R22.64+0x12] ;  /* 0x0000123c16007981 */ /* 0x024ea8000c1e1520 */
[----:B--2---:R2:W-:Y:S04]  /*d6f0*/  STL [R1+0x228], R0 ;  /* 0x0002280001007387 */ /* 0x0045e80000100800 */
[----:B--2---:R2:W5:Y:S02]  /*d700*/  LDL.LU R0, [R1+0x2c4] ;  /* 0x0002c40001007983 */ /* 0x0045640000300800 */
.L_x_59:
[----:B------:R-:W-:Y:S05]  /*d710*/  BSYNC B1 ;  /* 0x0000000000017941 */ /* 0x000fea0003800000 */
.L_x_58:
[----:B------:R3:W-:Y:S04]  /*d720*/  STL [R1+0x318], R31 ;  /* 0x0003181f01007387 */ /* 0x0007e80000100800 */
[----:B---3--:R-:W3:Y:S04]  /*d730*/  LDL R31, [R1+0x288] ;  /* 0x00028800011f7983 */ /* 0x008ee80000100800 */
[----:B------:R4:W-:Y:S04]  /*d740*/  STL [R1+0x314], R30 ;  /* 0x0003141e01007387 */ /* 0x0009e80000100800 */
[----:B----4-:R-:W4:Y:S04]  /*d750*/  LDL.LU R30, [R1+0x23c] ;  /* 0x00023c00011e7983 */ /* 0x010f280000300800 */
[----:B------:R-:W-:Y:S04]  /*d760*/  STL [R1+0x310], R29 ;  /* 0x0003101d01007387 */ /* 0x000fe80000100800 */
[----:B------:R-:W-:Y:S04]  /*d770*/  STL [R1+0x30c], R28 ;  /* 0x00030c1c01007387 */ /* 0x000fe80000100800 */
[----:B------:R0:W-:Y:S04]  /*d780*/  STL [R1+0x308], R27 ;  /* 0x0003081b01007387 */ /* 0x0001e80000100800 */
[----:B0-----:R-:W2:Y:S04]  /*d790*/  LDL.LU R27, [R1+0x22c] ;  /* 0x00022c00011b7983 */ /* 0x001ea80000300800 */
[----:B------:R0:W-:Y:S04]  /*d7a0*/  STL [R1+0x304], R26 ;  /* 0x0003041a01007387 */ /* 0x0001e80000100800 */
[----:B0-----:R-:W2:Y:S04]  /*d7b0*/  LDL.LU R26, [R1+0x24c] ;  /* 0x00024c00011a7983 */ /* 0x001ea80000300800 */
[----:B-----5:R0:W-:Y:S04]  /*d7c0*/  STL [R1+0x300], R23 ;  /* 0x0003001701007387 */ /* 0x0201e80000100800 */
[----:B0-----:R-:W4:Y:S04]  /*d7d0*/  LDL.LU R23, [R1+0x228] ;  /* 0x0002280001177983 */ /* 0x001f280000300800 */
[----:B------:R0:W-:Y:S04]  /*d7e0*/  STL.64 [R1+0x2f8], R24 ;  /* 0x0002f81801007387 */ /* 0x0001e80000100a00 */
[----:B0-----:R-:W2:Y:S04]  /*d7f0*/  LDL.LU.64 R24, [R1+0x270] ;  /* 0x0002700001187983 */ /* 0x001ea80000300a00 */
[----:B------:R-:W-:Y:S04]  /*d800*/  STL [R1+0x2f4], R22 ;  /* 0x0002f41601007387 */ /* 0x000fe80000100800 */
[----:B------:R0:W-:Y:S04]  /*d810*/  STL [R1+0x2f0], R21 ;  /* 0x0002f01501007387 */ /* 0x0001e80000100800 */
[----:B0-----:R-:W2:Y:S04]  /*d820*/  LDL.LU R21, [R1+0x200] ;  /* 0x0002000001157983 */ /* 0x001ea80000300800 */
[----:B------:R-:W-:Y:S04]  /*d830*/  STL [R1+0x2ec], R20 ;  /* 0x0002ec1401007387 */ /* 0x000fe80000100800 */
[----:B------:R-:W-:Y:S04]  /*d840*/  STL [R1+0x2e8], R17 ;  /* 0x0002e81101007387 */ /* 0x000fe80000100800 */
[----:B------:R0:W-:Y:S04]  /*d850*/  STL.64 [R1+0x2e0], R18 ;  /* 0x0002e01201007387 */ /* 0x0001e80000100a00 */
[----:B0-----:R-:W2:Y:S04]  /*d860*/  LDL.LU R19, [R1+0x230] ;  /* 0x0002300001137983 */ /* 0x001ea80000300800 */
[----:B------:R0:W-:Y:S04]  /*d870*/  STL.64 [R1+0x2d8], R12 ;  /* 0x0002d80c01007387 */ /* 0x0001e80000100a00 */
[----:B0-----:R-:W2:Y:S04]  /*d880*/  LDL R13, [R1+0x268] ;  /* 0x00026800010d7983 */ /* 0x001ea80000100800 */
[----:B------:R0:W-:Y:S04]  /*d890*/  STL.64 [R1+0x2d0], R8 ;  /* 0x0002d00801007387 */ /* 0x0001e80000100a00 */
[----:B0-----:R-:W2:Y:S04]  /*d8a0*/  LDL.LU.64 R8, [R1+0x240] ;  /* 0x0002400001087983 */ /* 0x001ea80000300a00 */
[----:B------:R0:W-:Y:S04]  /*d8b0*/  STL.64 [R1+0x2c8], R6 ;  /* 0x0002c80601007387 */ /* 0x0001e80000100a00 */
[----:B0-----:R-:W2:Y:S01]  /*d8c0*/  LDL.LU.64 R6, [R1+0x250] ;  /* 0x0002500001067983 */ /* 0x001ea20000300a00 */
[----:B---3--:R-:W-:Y:S01]  /*d8d0*/  LOP3.LUT P4, RZ, R31, 0x2, RZ, 0xc0, !PT ;  /* 0x000000021fff7812 */ /* 0x008fe2000788c0ff */
[----:B----4-:R-:W-:-:S04]  /*d8e0*/  IMAD.U32 R31, R23, 0x10000, RZ ;  /* 0x00010000171f7824 */ /* 0x010fc800078e00ff */
        /* <DEDUP_REMOVED lines=9> */
[----:B------:R2:W-:Y:S02]  /*d980*/  @P3 STG.E.U16 desc[UR60][R4.64+0x12], R18 ;  /* 0x0000121204003986 */ /* 0x0005e4000c10153c */
[----:B--2---:R-:W-:Y:S02]  /*d990*/  IADD3 R18, P3, R19, R10, RZ ;  /* 0x0000000a13127210 */ /* 0x004fe40007f7e0ff */
[----:B------:R-:W2:Y:S01]  /*d9a0*/  LDL.LU R19, [R1+0x2a0] ;  /* 0x0002a00001137983 */ /* 0x000ea20000300800 */
[----:B------:R-:W-:Y:S01]  /*d9b0*/  IMAD.X R27, R27, 0x1, R25, P4 ;  /* 0x000000011b1b7824 */ /* 0x000fe200020e0619 */
[----:B------:R-:W-:-:S04]  /*d9c0*/  LEA R24, P4, R26, R14, 0x1 ;  /* 0x0000000e1a187211 */ /* 0x000fc800078808ff */
[----:B------:R-:W-:Y:S02]  /*d9d0*/  LEA.HI.X R25, R26, R15, R27, 0x1, P4 ;  /* 0x0000000f1a197211 */ /* 0x000fe400020f0c1b */
[----:B------:R-:W-:Y:S01]  /*d9e0*/  ISETP.GT.AND P4, PT, R3, 0x100, PT ;  /* 0x000001000300780c */ /* 0x000fe20003f84270 */
[----:B------:R0:W5:Y:S01]  /*d9f0*/  LDL.LU R27, [R1+0x308] ;  /* 0x00030800011b7983 */ /* 0x0001620000300800 */
[----:B------:R-:W-:-:S03]  /*da00*/  PRMT R22, R23, 0x7610, R22 ;  /* 0x0000761017167816 */ /* 0x000fc60000000016 */
[----:B------:R0:W5:Y:S04]  /*da10*/  LDL.LU R26, [R1+0x304] ;  /* 0x00030400011a7983 */ /* 0x0001680000300800 */
[----:B------:R0:W5:Y:S01]  /*da20*/  LDL.LU R23, [R1+0x300] ;  /* 0x0003000001177983 */ /* 0x0001620000300800 */
[----:B--2---:R-:W-:Y:S01]  /*da30*/  IMAD.X R19, R19, 0x1, R11, P3 ;  /* 0x0000000113137824 */ /* 0x004fe200018e060b */
[----:B------:R-:W-:-:S13]  /*da40*/  ISETP.GT.AND P3, PT, R0, RZ, P4 ;  /* 0x000000ff0000720c */ /* 0x000fda0002764270 */
[----:B------:R-:W2:Y:S04]  /*da50*/  @P3 LDG.E.LTC128B.U16 R22, desc[UR60][R24.64] ;  /* 0x0000003c18163981 */ /* 0x000ea8000c1e1520 */
[----:B------:R0:W5:Y:S04]  /*da60*/  LDL.LU.64 R24, [R1+0x2f8] ;  /* 0x0002f80001187983 */ /* 0x0001680000300a00 */
[----:B------:R-:W-:Y:S04]  /*da70*/  STL.64 [R1+0x220], R18 ;  /* 0x0002201201007387 */ /* 0x000fe80000100a00 */
[----:B--2---:R2:W-:Y:S02]  /*da80*/  STL [R1+0x228], R22 ;  /* 0x0002281601007387 */ /* 0x0045e40000100800 */
[----:B--2---:R-:W-:-:S04]  /*da90*/  IMAD.U32 R22, R22, 0x10000, RZ ;  /* 0x0001000016167824 */ /* 0x004fc800078e00ff */
        /* <DEDUP_REMOVED lines=9> */
[----:B------:R2:W-:Y:S04]  /*db30*/  @P3 STG.E.U16 desc[UR60][R18.64], R12 ;  /* 0x0000000c12003986 */ /* 0x0005e8000c10153c */
[----:B--2---:R0:W5:Y:S01]  /*db40*/  LDL.LU.64 R18, [R1+0x2e0] ;  /* 0x0002e00001127983 */ /* 0x0041620000300a00 */
[----:B------:R-:W-:-:S03]  /*db50*/  IMAD.WIDE.U32 R12, R13, 0x78, R6 ;  /* 0x000000780d0c7825 */ /* 0x000fc600078e0006 */
[----:B------:R-:W2:Y:S01]  /*db60*/  LDL.LU R7, [R1+0x26c] ;  /* 0x00026c0001077983 */ /* 0x000ea20000300800 */
[----:B------:R-:W-:-:S04]  /*db70*/  IADD3 R6, P3, R8, R12, RZ ;  /* 0x0000000c08067210 */ /* 0x000fc80007f7e0ff */
[----:B--2---:R-:W-:Y:S02]  /*db80*/  IADD3.X R7, R9, R7, R13, P3, !PT ;  /* 0x0000000709077210 */ /* 0x004fe40001ffe40d */
[----:B------:R0:W5:Y:S04]  /*db90*/  LDL.LU.64 R12, [R1+0x2d8] ;  /* 0x0002d800010c7983 */ /* 0x0001680000300a00 */
[----:B------:R0:W5:Y:S04]  /*dba0*/  LDL.LU.64 R8, [R1+0x2d0] ;  /* 0x0002d00001087983 */ /* 0x0001680000300a00 */
[----:B------:R2:W-:Y:S04]  /*dbb0*/  STL.64 [R1+0x230], R6 ;  /* 0x0002300601007387 */ /* 0x0005e80000100a00 */
[----:B--2---:R0:W5:Y:S01]  /*dbc0*/  LDL.LU.64 R6, [R1+0x2c8] ;  /* 0x0002c80001067983 */ /* 0x0041620000300a00 */
[----:B------:R-:W-:Y:S01]  /*dbd0*/  ISETP.GT.AND P3, PT, R0, 0x1, P4 ;  /* 0x000000010000780c */ /* 0x000fe20002764270 */
[----:B------:R-:W-:-:S12]  /*dbe0*/  BSSY B1, `(.L_x_60) ;  /* 0x0000006000017945 */ /* 0x000fd80003800000 */
[----:B0-----:R-:W-:Y:S05]  /*dbf0*/  @!P3 BRA `(.L_x_61) ;  /* 0x000000000010b947 */ /* 0x001fea0003800000 */
[----:B------:R0:W-:Y:S04]  /*dc00*/  STL [R1+0x2c4], R0 ;  /* 0x0002c40001007387 */ /* 0x0001e80000100800 */
[----:B0----5:R-:W2:Y:S04]  /*dc10*/  LDG.E.LTC128B.U16 R0, desc[UR60][R20.64+0x2] ;  /* 0x0000023c14007981 */ /* 0x021ea8000c1e1520 */
[----:B--2---:R0:W-:Y:S04]  /*dc20*/  STL [R1+0x228], R0 ;  /* 0x0002280001007387 */ /* 0x0041e80000100800 */
[----:B0-----:R0:W5:Y:S02]  /*dc30*/  LDL.LU R0, [R1+0x2c4] ;  /* 0x0002c40001007983 */ /* 0x0011640000300800 */
.L_x_61:
[----:B------:R-:W-:Y:S05]  /*dc40*/  BSYNC B1 ;  /* 0x0000000000017941 */ /* 0x000fea0003800000 */
.L_x_60:
[----:B-----5:R2:W-:Y:S04]  /*dc50*/  STL [R1+0x2f0], R20 ;  /* 0x0002f01401007387 */ /* 0x0205e80000100800 */
[----:B--2---:R-:W2:Y:S04]  /*dc60*/  LDL R20, [R1+0x290] ;  /* 0x0002900001147983 */ /* 0x004ea80000100800 */
[----:B------:R3:W-:Y:S04]  /*dc70*/  STL.64 [R1+0x2e8], R12 ;  /* 0x0002e80c01007387 */ /* 0x0007e80000100a00 */
[----:B---3--:R-:W3:Y:S04]  /*dc80*/  LDL.LU R12, [R1+0x204] ;  /* 0x00020400010c7983 */ /* 0x008ee80000300800 */
[----:B------:R-:W4:Y:S04]  /*dc90*/  LDL.LU R13, [R1+0x268] ;  /* 0x00026800010d7983 */ /* 0x000f280000300800 */
[----:B------:R1:W-:Y:S04]  /*dca0*/  STL.64 [R1+0x2e0], R10 ;  /* 0x0002e00a01007387 */ /* 0x0003e80000100a00 */
[----:B-1----:R-:W4:Y:S04]  /*dcb0*/  LDL.LU.64 R10, [R1+0x230] ;  /* 0x00023000010a7983 */ /* 0x002f280000300a00 */
[----:B------:R1:W-:Y:S04]  /*dcc0*/  STL [R1+0x2d8], R5 ;  /* 0x0002d80501007387 */ /* 0x0003e80000100800 */
[----:B-1----:R-:W3:Y:S04]  /*dcd0*/  LDL.LU R5, [R1+0x2a4] ;  /* 0x0002a40001057983 */ /* 0x002ee80000300800 */
[----:B------:R1:W-:Y:S04]  /*dce0*/  STL.64 [R1+0x2d0], R8 ;  /* 0x0002d00801007387 */ /* 0x0003e80000100a00 */
[----:B-1----:R-:W3:Y:S04]  /*dcf0*/  LDL.LU R8, [R1+0x298] ;  /* 0x0002980001087983 */ /* 0x002ee80000300800 */
[----:B------:R-:W3:Y:S04]  /*dd00*/  LDL.LU R9, [R1+0x278] ;  /* 0x0002780001097983 */ /* 0x000ee80000300800 */
[----:B------:R1:W-:Y:S04]  /*dd10*/  STL.64 [R1+0x2c8], R6 ;  /* 0x0002c80601007387 */ /* 0x0003e80000100a00 */
[----:B-1----:R-:W3:Y:S04]  /*dd20*/  LDL.64 R6, [R1+0x220] ;  /* 0x0002200001067983 */ /* 0x002ee80000100a00 */
[----:B------:R1:W-:Y:S04]  /*dd30*/  STL [R1+0x2c4], R4 ;  /* 0x0002c40401007387 */ /* 0x0003e80000100800 */
[----:B-1----:R-:W3:Y:S01]  /*dd40*/  LDL.LU R4, [R1+0x228] ;  /* 0x0002280001047983 */ /* 0x002ee20000300800 */
[----:B--2---:R-:W-:Y:S01]  /*dd50*/  R2UR UR4, R20 ;  /* 0x00000000140472ca */ /* 0x004fe200000e0000 */
[----:B----4-:R-:W-:Y:S01]  /*dd60*/  IMAD.WIDE.U32 R10, R17, R13, R10 ;  /* 0x0000000d110a7225 */ /* 0x010fe200078e000a */
[----:B---3--:R-:W-:-:S05]  /*dd70*/  SHF.L.U32 R20, R4, 0x10, RZ ;  /* 0x0000001004147819 */ /* 0x008fca00000006ff */
[----:B------:R-:W-:-:S04]  /*dd80*/  FMUL R20, R20, R16 ;  /* 0x0000001014147220 */ /* 0x000fc80000400000 */
[----:B------:R-:W-:Y:S01]  /*dd90*/  FFMA R12, R12, R2, R20 ;  /* 0x000000020c0c7223 */ /* 0x000fe20000000014 */
[----:B------:R-:W-:Y:S01]  /*dda0*/  @P3 IMAD.MOV.U32 R13, RZ, RZ, R7 ;  /* 0x000000ffff0d3224 */ /* 0x000fe200078e0007 */
[----:B------:R1:W5:Y:S03]  /*ddb0*/  LDL.LU R20, [R1+0x2f0] ;  /* 0x0002f00001147983 */ /* 0x0003660000300800 */
[----:B------:R-:W-:Y:S01]  /*ddc0*/  F2FP.BF16.F32.PACK_AB R17, RZ, R12 ;  /* 0x0000000cff11723e */ /* 0x000fe200000010ff */
[----:B------:R-:W-:-:S05]  /*ddd0*/  @P3 IMAD.MOV.U32 R12, RZ, RZ, R6 ;  /* 0x000000ffff0c3224 */ /* 0x000fca00078e0006 */
[----:B------:R2:W-:Y:S01]  /*dde0*/  @P3 STG.E.U16 desc[UR60][R12.64+0x2], R17 ;  /* 0x000002110c003986 */ /* 0x0005e2000c10153c */
[----:B------:R-:W-:-:S04]  /*ddf0*/  IADD3 R18, P3, R18, R10, RZ ;  /* 0x0000000a12127210 */ /* 0x000fc80007f7e0ff */
[----:B------:R-:W-:-:S03]  /*de00*/  IADD3.X R19, R19, R8, R11, P3, !PT ;  /* 0x0000000813137210 */ /* 0x000fc60001ffe40b */
[----:B------:R-:W-:Y:S01]  /*de10*/  IMAD.WIDE.U32 R18, R9, UR4, R18 ;  /* 0x0000000409127c25 */ /* 0x000fe2000f8e0012 */
[----:B--2---:R1:W5:Y:S04]  /*de20*/  LDL.LU.64 R12, [R1+0x2e8] ;  /* 0x0002e800010c7983 */ /* 0x0043680000300a00 */
[----:B------:R-:W2:Y:S04]  /*de30*/  LDL.LU R17, [R1+0x294] ;  /* 0x0002940001117983 */ /* 0x000ea80000300800 */
[----:B------:R1:W5:Y:S01]  /*de40*/  LDL.LU.64 R10, [R1+0x2e0] ;  /* 0x0002e000010a7983 */ /* 0x0003620000300a00 */
[----:B------:R-:W-:-:S03]  /*de50*/  LEA R8, P3, R5, R14, 0x1 ;  /* 0x0000000e05087211 */ /* 0x000fc600078608ff */
[----:B------:R-:W3:Y:S01]  /*de60*/  LDL.LU R9, [R1+0x2b4] ;  /* 0x0002b40001097983 */ /* 0x000ee20000300800 */
[----:B--2---:R-:W-:Y:S01]  /*de70*/  IMAD.IADD R17, R17, 0x1, R19 ;  /* 0x0000000111117824 */ /* 0x004fe200078e0213 */
[----:B---3--:R-:W-:Y:S02]  /*de80*/  LEA.HI.X R9, R5, R15, R9, 0x1, P3 ;  /* 0x0000000f05097211 */ /* 0x008fe400018f0c09 */
[----:B------:R1:W5:Y:S01]  /*de90*/  LDL.LU R5, [R1+0x2d8] ;  /* 0x0002d80001057983 */ /* 0x0003620000300800 */
[----:B------:R-:W-:-:S03]  /*dea0*/  LEA R14, P3, R18, R14, 0x1 ;  /* 0x0000000e120e7211 */ /* 0x000fc600078608ff */
[----:B------:R2:W-:Y:S01]  /*deb0*/  STL.64 [R1+0x200], R8 ;  /* 0x0002000801007387 */ /* 0x0005e20000100a00 */
[----:B------:R-:W-:-:S03]  /*dec0*/  LEA.HI.X R15, R18, R15, R17, 0x1, P3 ;  /* 0x0000000f120f7211 */ /* 0x000fc600018f0c11 */
[----:B--2---:R1:W5:Y:S04]  /*ded0*/  LDL.LU.64 R8, [R1+0x2d0] ;  /* 0x0002d00001087983 */ /* 0x0043680000300a00 */
[----:B------:R-:W2:Y:S04]  /*dee0*/  LDL R19, [R1+0x27c] ;  /* 0x00027c0001137983 */ /* 0x000ea80000100800 */
[----:B------:R-:W3:Y:S01]  /*def0*/  LDL R17, [R1+0x248] ;  /* 0x0002480001117983 */ /* 0x000ee20000100800 */
[----:B--2---:R-:W-:-:S05]  /*df00*/  IADD3 R18, P3, R6, R19, RZ ;  /* 0x0000001306127210 */ /* 0x004fca0007f7e0ff */
[----:B---3--:R-:W-:Y:S01]  /*df10*/  IMAD.X R19, R7, 0x1, R17, P3 ;  /* 0x0000000107137824 */ /* 0x008fe200018e0611 */
[----:B------:R-:W-:Y:S01]  /*df20*/  ISETP.GT.AND P3, PT, R3, 0x108, PT ;  /* 0x000001080300780c */ /* 0x000fe20003f64270 */
[----:B------:R1:W5:Y:S01]  /*df30*/  LDL.LU.64 R6, [R1+0x2c8] ;  /* 0x0002c80001067983 */ /* 0x0003620000300a00 */
[----:B------:R-:W-:-:S03]  /*df40*/  PRMT R3, R4, 0x7610, R3 ;  /* 0x0000761004037816 */ /* 0x000fc60000000003 */
[----:B------:R1:W5:Y:S01]  /*df50*/  LDL.LU R4, [R1+0x2c4] ;  /* 0x0002c40001047983 */ /* 0x0003620000300800 */
[----:B------:R-:W-:Y:S01]  /*df60*/  ISETP.GT.AND P5, PT, R0, RZ, P3 ;  /* 0x000000ff0000720c */ /* 0x000fe20001fa4270 */
[----:B------:R-:W-:-:S12]  /*df70*/  BSSY B1, `(.L_x_62) ;  /* 0x0000006000017945 */ /* 0x000fd80003800000 */
[----:B-1----:R-:W-:Y:S05]  /*df80*/  @!P5 BRA `(.L_x_63) ;  /* 0x000000000010d947 */ /* 0x002fea0003800000 */
[----:B------:R1:W-:Y:S04]  /*df90*/  STL [R1+0x2c4], R2 ;  /* 0x0002c40201007387 */ /* 0x0003e80000100800 */
[----:B-1----:R-:W2:Y:S04]  /*dfa0*/  LDL.LU.64 R2, [R1+0x200] ;  /* 0x0002000001027983 */ /* 0x002ea80000300a00 */
[----:B--2---:R1:W5:Y:S04]  /*dfb0*/  LDG.E.LTC128B.U16 R3, desc[UR60][R2.64] ;  /* 0x0000003c02037981 */ /* 0x004368000c1e1520 */
[----:B------:R1:W5:Y:S02]  /*dfc0*/  LDL.LU R2, [R1+0x2c4] ;  /* 0x0002c40001027983 */ /* 0x0003640000300800 */
.L_x_63:
[----:B------:R-:W-:Y:S05]  /*dfd0*/  BSYNC B1 ;  /* 0x0000000000017941 */ /* 0x000fea0003800000 */
.L_x_62:
[----:B-----5:R2:W-:Y:S04]  /*dfe0*/  STL [R1+0x2c4], R4 ;  /* 0x0002c40401007387 */ /* 0x0205e80000100800 */
[----:B--2---:R-:W2:Y:S01]  /*dff0*/  LDL.LU R4, [R1+0x208] ;  /* 0x0002080001047983 */ /* 0x004ea20000300800 */
[----:B------:R-:W-:-:S04]  /*e000*/  IMAD.U32 R17, R3, 0x10000, RZ ;  /* 0x0001000003117824 */ /* 0x000fc800078e00ff */
[----:B------:R-:W-:Y:S01]  /*e010*/  FMUL R17, R17, R16 ;  /* 0x0000001011117220 */ /* 0x000fe20000400000 */
[----:B------:R-:W-:Y:S03]  /*e020*/  BSSY B1, `(.L_x_64) ;  /* 0x0000008000017945 */ /* 0x000fe60003800000 */
[----:B--2---:R-:W-:Y:S02]  /*e030*/  FFMA R17, R4, R2, R17 ;  /* 0x0000000204117223 */ /* 0x004fe40000000011 */
[----:B------:R2:W5:Y:S03]  /*e040*/  LDL.LU R4, [R1+0x2c4] ;  /* 0x0002c40001047983 */ /* 0x0005660000300800 */
[----:B------:R-:W-:-:S05]  /*e050*/  F2FP.BF16.F32.PACK_AB R17, RZ, R17 ;  /* 0x00000011ff11723e */ /* 0x000fca00000010ff */
[----:B------:R2:W-:Y:S01]  /*e060*/  @P5 STG.E.U16 desc[UR60][R18.64], R17 ;  /* 0x0000001112005986 */ /* 0x0005e2000c10153c */
[----:B------:R-:W-:-:S13]  /*e070*/  ISETP.GT.AND P5, PT, R0, 0x1, P3 ;  /* 0x000000010000780c */ /* 0x000fda0001fa4270 */
[----:B--2---:R-:W-:Y:S05]  /*e080*/  @!P5 BRA `(.L_x_65) ;  /* 0x000000000004d947 */ /* 0x004fea0003800000 */
[----:B------:R2:W5:Y:S02]  /*e090*/  LDG.E.LTC128B.U16 R3, desc[UR60][R14.64+0x2] ;  /* 0x0000023c0e037981 */ /* 0x000564000c1e1520 */
.L_x_65:
[----:B------:R-:W-:Y:S05]  /*e0a0*/  BSYNC B1 ;  /* 0x0000000000017941 */ /* 0x000fea0003800000 */
.L_x_64:
[----:B-----5:R3:W-:Y:S04]  /*e0b0*/  STL [R1+0x2c4], R4 ;  /* 0x0002c40401007387 */ /* 0x0207e80000100800 */
[----:B---3--:R-:W3:Y:S01]  /*e0c0*/  LDL.LU R4, [R1+0x20c] ;  /* 0x00020c0001047983 */ /* 0x008ee20000300800 */
[----:B------:R-:W-:-:S05]  /*e0d0*/  SHF.L.U32 R17, R3, 0x10, RZ ;  /* 0x0000001003117819 */ /* 0x000fca00000006ff */
[----:B------:R-:W-:-:S04]  /*e0e0*/  FMUL R17, R17, R16 ;  /* 0x0000001011117220 */ /* 0x000fc80000400000 */
[----:B---3--:R-:W-:Y:S02]  /*e0f0*/  FFMA R17, R4, R2, R17 ;  /* 0x0000000204117223 */ /* 0x008fe40000000011 */
[----:B------:R3:W5:Y:S01]  /*e100*/  LDL.LU R4, [R1+0x2c4] ;  /* 0x0002c40001047983 */ /* 0x0007620000300800 */
[----:B------:R-:W-:Y:S02]  /*e110*/  BSSY B1, `(.L_x_66) ;  /* 0x0000006000017945 */ /* 0x000fe40003800000 */
[----:B------:R-:W-:-:S05]  /*e120*/  F2FP.BF16.F32.PACK_AB R17, RZ, R17 ;  /* 0x00000011ff11723e */ /* 0x000fca00000010ff */
[----:B------:R3:W-:Y:S01]  /*e130*/  @P5 STG.E.U16 desc[UR60][R18.64+0x2], R17 ;  /* 0x0000021112005986 */ /* 0x0007e2000c10153c */
[----:B------:R-:W-:-:S13]  /*e140*/  ISETP.GT.AND P5, PT, R0, 0x8, P4 ;  /* 0x000000080000780c */ /* 0x000fda00027a4270 */
[----:B---3--:R-:W-:Y:S05]  /*e150*/  @!P5 BRA `(.L_x_67) ;  /* 0x000000000004d947 */ /* 0x008fea0003800000 */
[----:B------:R3:W5:Y:S02]  /*e160*/  LDG.E.LTC128B.U16 R3, desc[UR60][R20.64+0x10] ;  /* 0x0000103c14037981 */ /* 0x000764000c1e1520 */
.L_x_67:
[----:B------:R-:W-:Y:S05]  /*e170*/  BSYNC B1 ;  /* 0x0000000000017941 */ /* 0x000fea0003800000 */
.L_x_66:
[----:B-----5:R4:W-:Y:S04]  /*e180*/  STL [R1+0x2c4], R4 ;  /* 0x0002c40401007387 */ /* 0x0209e80000100800 */
[----:B----4-:R-:W4:Y:S04]  /*e190*/  LDL.LU R4, [R1+0x210] ;  /* 0x0002100001047983 */ /* 0x010f280000300800 */
[----:B------:R-:W2:Y:S01]  /*e1a0*/  LDL.64 R18, [R1+0x220] ;  /* 0x0002200001127983 */ /* 0x000ea20000100a00 */
[----:B------:R-:W-:-:S04]  /*e1b0*/  IMAD.U32 R17, R3, 0x10000, RZ ;  /* 0x0001000003117824 */ /* 0x000fc800078e00ff */
[----:B------:R-:W-:-:S04]  /*e1c0*/  FMUL R17, R17, R16 ;  /* 0x0000001011117220 */ /* 0x000fc80000400000 */
[----:B----4-:R-:W-:Y:S02]  /*e1d0*/  FFMA R17, R4, R2, R17 ;  /* 0x0000000204117223 */ /* 0x010fe40000000011 */
[----:B------:R4:W5:Y:S01]  /*e1e0*/  LDL.LU R4, [R1+0x2c4] ;  /* 0x0002c40001047983 */ /* 0x0009620000300800 */
[----:B------:R-:W-:Y:S02]  /*e1f0*/  BSSY B1, `(.L_x_68) ;  /* 0x0000006000017945 */ /* 0x000fe40003800000 */
[----:B------:R-:W-:-:S05]  /*e200*/  F2FP.BF16.F32.PACK_AB R17, RZ, R17 ;  /* 0x00000011ff11723e */ /* 0x000fca00000010ff */
[----:B--2---:R4:W-:Y:S01]  /*e210*/  @P5 STG.E.U16 desc[UR60][R18.64+0x10], R17 ;  /* 0x0000101112005986 */ /* 0x0049e2000c10153c */
[----:B------:R-:W-:-:S13]  /*e220*/  ISETP.GT.AND P5, PT, R0, 0x9, P4 ;  /* 0x000000090000780c */ /* 0x000fda00027a4270 */
[----:B----4-:R-:W-:Y:S05]  /*e230*/  @!P5 BRA `(.L_x_69) ;  /* 0x000000000004d947 */ /* 0x010fea0003800000 */
[----:B------:R2:W5:Y:S02]  /*e240*/  LDG.E.LTC128B.U16 R3, desc[UR60][R20.64+0x12] ;  /* 0x0000123c14037981 */ /* 0x000564000c1e1520 */
.L_x_69:
[----:B------:R-:W-:Y:S05]  /*e250*/  BSYNC B1 ;  /* 0x0000000000017941 */ /* 0x000fea0003800000 */
.L_x_68:
[----:B------:R-:W4:Y:S04]  /*e260*/  LDL.LU R18, [R1+0x214] ;  /* 0x0002140001127983 */ /* 0x000f280000300800 */
[----:B-----5:R0:W-:Y:S04]  /*e270*/  STL.64 [R1+0x2c8], R4 ;  /* 0x0002c80401007387 */ /* 0x0201e80000100a00 */
[----:B0-----:R-:W3:Y:S01]  /*e280*/  LDL.LU.64 R4, [R1+0x220] ;  /* 0x0002200001047983 */ /* 0x001ee20000300a00 */
[----:B------:R-:W-:-:S04]  /*e290*/  IMAD.U32 R17, R3, 0x10000, RZ ;  /* 0x0001000003117824 */ /* 0x000fc800078e00ff */
[----:B------:R-:W-:-:S04]  /*e2a0*/  FMUL R17, R17, R16 ;  /* 0x0000001011117220 */ /* 0x000fc80000400000 */
[----:B----4-:R-:W-:-:S05]  /*e2b0*/  FFMA R17, R18, R2, R17 ;  /* 0x0000000212117223 */ /* 0x010fca0000000011 */
[----:B------:R-:W-:Y:S01]  /*e2c0*/  F2FP.BF16.F32.PACK_AB R17, RZ, R17 ;  /* 0x00000011ff11723e */ /* 0x000fe200000010ff */
[----:B---3--:R-:W-:Y:S02]  /*e2d0*/  @P5 IMAD.MOV.U32 R18, RZ, RZ, R4 ;  /* 0x000000ffff125224 */ /* 0x008fe400078e0004 */
[----:B------:R-:W-:-:S05]  /*e2e0*/  @P5 IMAD.MOV.U32 R19, RZ, RZ, R5 ;  /* 0x000000ffff135224 */ /* 0x000fca00078e0005 */
[----:B------:R0:W-:Y:S04]  /*e2f0*/  @P5 STG.E.U16 desc[UR60][R18.64+0x12], R17 ;  /* 0x0000121112005986 */ /* 0x0001e8000c10153c */
[----:B0-----:R-:W3:Y:S04]  /*e300*/  LDL R19, [R1+0x27c] ;  /* 0x00027c0001137983 */ /* 0x001ee80000100800 */
[----:B------:R-:W4:Y:S01]  /*e310*/  LDL R17, [R1+0x248] ;  /* 0x0002480001117983 */ /* 0x000f220000100800 */
[----:B---3--:R-:W-:-:S05]  /*e320*/  IADD3 R18, P5, R4, R19, RZ ;  /* 0x0000001304127210 */ /* 0x008fca0007fbe0ff */
[----:B----4-:R-:W-:Y:S02]  /*e330*/  IMAD.X R19, R5, 0x1, R17, P5 ;  /* 0x0000000105137824 */ /* 0x010fe400028e0611 */
[----:B------:R0:W5:Y:S01]  /*e340*/  LDL.LU.64 R4, [R1+0x2c8] ;  /* 0x0002c80001047983 */ /* 0x0001620000300a00 */
[----:B------:R-:W-:Y:S01]  /*e350*/  ISETP.GT.AND P5, PT, R0, 0x8, P3 ;  /* 0x000000080000780c */ /* 0x000fe20001fa4270 */
[----:B------:R-:W-:-:S12]  /*e360*/  BSSY B1, `(.L_x_70) ;  /* 0x0000003000017945 */ /* 0x000fd80003800000 */
[----:B0-----:R-:W-:Y:S05]  /*e370*/  @!P5 BRA `(.L_x_71) ;  /* 0x000000000004d947 */ /* 0x001fea0003800000 */
[----:B------:R0:W5:Y:S02]  /*e380*/  LDG.E.LTC128B.U16 R3, desc[UR60][R14.64+0x10] ;  /* 0x0000103c0e037981 */ /* 0x000164000c1e1520 */
.L_x_71:
[----:B------:R-:W-:Y:S05]  /*e390*/  BSYNC B1 ;  /* 0x0000000000017941 */ /* 0x000fea0003800000 */
.L_x_70:
[----:B------:R3:W-:Y:S04]  /*e3a0*/  STL [R1+0x2d0], R10 ;  /* 0x0002d00a01007387 */ /* 0x0007e80000100800 */
[----:B---3--:R-:W3:Y:S01]  /*e3b0*/  LDL.LU R10, [R1+0x218] ;  /* 0x00021800010a7983 */ /* 0x008ee20000300800 */
[----:B-----5:R-:W-:-:S03]  /*e3c0*/  SHF.L.U32 R17, R3, 0x10, RZ ;  /* 0x0000001003117819 */ /* 0x020fc600000006ff */
[----:B------:R4:W-:Y:S02]  /*e3d0*/  STL.64 [R1+0x2c8], R4 ;  /* 0x0002c80401007387 */ /* 0x0009e40000100a00 */
[----:B------:R-:W-:Y:S02]  /*e3e0*/  FMUL R17, R17, R16 ;  /* 0x0000001011117220 */ /* 0x000fe40000400000 */
[----:B----4-:R-:W4:Y:S04]  /*e3f0*/  LDL.LU R4, [R1+0x2ac] ;  /* 0x0002ac0001047983 */ /* 0x010f280000300800 */
[----:B------:R-:W2:Y:S01]  /*e400*/  LDL.LU R5, [R1+0x27c] ;  /* 0x00027c0001057983 */ /* 0x000ea20000300800 */
[----:B---3--:R-:W-:-:S03]  /*e410*/  FFMA R17, R10, R2, R17 ;  /* 0x000000020a117223 */ /* 0x008fc60000000011 */
[----:B------:R3:W5:Y:S02]  /*e420*/  LDL.LU R10, [R1+0x2d0] ;  /* 0x0002d000010a7983 */ /* 0x0007640000300800 */
[----:B------:R-:W-:-:S05]  /*e430*/  F2FP.BF16.F32.PACK_AB R17, RZ, R17 ;  /* 0x00000011ff11723e */ /* 0x000fca00000010ff */
[----:B------:R1:W-:Y:S04]  /*e440*/  @P5 STG.E.U16 desc[UR60][R18.64+0x10], R17 ;  /* 0x0000101112005986 */ /* 0x0003e8000c10153c */
[----:B-1----:R-:W3:Y:S04]  /*e450*/  LDL.LU R19, [R1+0x2a8] ;  /* 0x0002a80001137983 */ /* 0x002ee80000300800 */
[----:B------:R-:W2:Y:S01]  /*e460*/  LDL.LU R17, [R1+0x248] ;  /* 0x0002480001117983 */ /* 0x000ea20000300800 */
[----:B---3--:R-:W-:-:S05]  /*e470*/  IADD3 R18, P5, R19, R8, RZ ;  /* 0x0000000813127210 */ /* 0x008fca0007fbe0ff */
[----:B----4-:R-:W-:Y:S01]  /*e480*/  IMAD.X R19, R7, 0x1, R4, P5 ;  /* 0x0000000107137824 */ /* 0x010fe200028e0604 */
[----:B--2---:R-:W-:-:S05]  /*e490*/  IADD3 R4, P5, R5, R18, RZ ;  /* 0x0000001205047210 */ /* 0x004fca0007fbe0ff */
[----:B------:R-:W-:-:S05]  /*e4a0*/  IMAD.X R5, R17, 0x1, R19, P5 ;  /* 0x0000000111057824 */ /* 0x000fca00028e0613 */
[----:B------:R1:W-:Y:S04]  /*e4b0*/  STL.64 [R1+0x200], R4 ;  /* 0x0002000401007387 */ /* 0x0003e80000100a00 */
[----:B-1----:R1:W5:Y:S01]  /*e4c0*/  LDL.LU.64 R4, [R1+0x2c8] ;  /* 0x0002c80001047983 */ /* 0x0023620000300a00 */
[----:B------:R-:W-:Y:S01]  /*e4d0*/  ISETP.GT.AND P5, PT, R0, 0x9, P3 ;  /* 0x000000090000780c */ /* 0x000fe20001fa4270 */
[----:B------:R-:W-:-:S12]  /*e4e0*/  BSSY B1, `(.L_x_72) ;  /* 0x0000003000017945 */ /* 0x000fd80003800000 */
[----:B-1----:R-:W-:Y:S05]  /*e4f0*/  @!P5 BRA `(.L_x_73) ;  /* 0x000000000004d947 */ /* 0x002fea0003800000 */
[----:B------:R1:W5:Y:S02]  /*e500*/  LDG.E.LTC128B.U16 R3, desc[UR60][R14.64+0x12] ;  /* 0x0000123c0e037981 */ /* 0x000364000c1e1520 */
.L_x_73:
[----:B------:R-:W-:Y:S05]  /*e510*/  BSYNC B1 ;  /* 0x0000000000017941 */ /* 0x000fea0003800000 */
.L_x_72:
[----:B------:R2:W-:Y:S04]  /*e520*/  STL [R1+0x2d0], R6 ;  /* 0x0002d00601007387 */ /* 0x0005e80000100800 */
[----:B--2---:R-:W2:Y:S04]  /*e530*/  LDL.LU R6, [R1+0x21c] ;  /* 0x00021c0001067983 */ /* 0x004ea80000300800 */
[----:B-----5:R3:W-:Y:S04]  /*e540*/  STL.64 [R1+0x2c8], R4 ;  /* 0x0002c80401007387 */ /* 0x0207e80000100a00 */
[----:B---3--:R-:W3:Y:S01]  /*e550*/  LDL.LU.64 R4, [R1+0x258] ;  /* 0x0002580001047983 */ /* 0x008ee20000300a00 */
[----:B------:R-:W-:-:S04]  /*e560*/  IMAD.U32 R17, R3, 0x10000, RZ ;  /* 0x0001000003117824 */ /* 0x000fc800078e00ff */
[----:B------:R-:W-:-:S04]  /*e570*/  FMUL R17, R17, R16 ;  /* 0x0000001011117220 */ /* 0x000fc80000400000 */
[----:B--2---:R-:W-:Y:S02]  /*e580*/  FFMA R17, R6, R2, R17 ;  /* 0x0000000206117223 */ /* 0x004fe40000000011 */
[----:B------:R2:W5:Y:S03]  /*e590*/  LDL.LU R6, [R1+0x2d0] ;  /* 0x0002d00001067983 */ /* 0x0005660000300800 */
[----:B------:R-:W-:-:S05]  /*e5a0*/  F2FP.BF16.F32.PACK_AB R17, RZ, R17 ;  /* 0x00000011ff11723e */ /* 0x000fca00000010ff */
[----:B---3--:R3:W-:Y:S04]  /*e5b0*/  @P5 STG.E.U16 desc[UR60][R4.64+0x12], R17 ;  /* 0x0000121104005986 */ /* 0x0087e8000c10153c */
[----:B---3--:R2:W5:Y:S01]  /*e5c0*/  LDL.LU.64 R4, [R1+0x2c8] ;  /* 0x0002c80001047983 */ /* 0x0085620000300a00 */
[----:B------:R-:W-:Y:S01]  /*e5d0*/  ISETP.GT.AND P5, PT, R0, 0x10, P0 ;  /* 0x000000100000780c */ /* 0x000fe200007a4270 */
[----:B------:R-:W-:-:S12]  /*e5e0*/  BSSY B1, `(.L_x_74) ;  /* 0x0000006000017945 */ /* 0x000fd80003800000 */
[----:B--2---:R-:W-:Y:S05]  /*e5f0*/  @!P5 BRA `(.L_x_75) ;  /* 0x000000000010d947 */ /* 0x004fea0003800000 */
[----:B------:R2:W-:Y:S04]  /*e600*/  STL [R1+0x2c4], R2 ;  /* 0x0002c40201007387 */ /* 0x0005e80000100800 */
[----:B--2---:R-:W2:Y:S04]  /*e610*/  LDL.64 R2, [R1+0x260] ;  /* 0x0002600001027983 */ /* 0x004ea80000100a00 */
[----:B--2---:R2:W5:Y:S04]  /*e620*/  LDG.E.LTC128B.U16 R3, desc[UR60][R2.64+0x20] ;  /* 0x0000203c02037981 */ /* 0x004568000c1e1520 */
[----:B------:R2:W5:Y:S02]  /*e630*/  LDL.LU R2, [R1+0x2c4] ;  /* 0x0002c40001027983 */ /* 0x0005640000300800 */
.L_x_75:
[----:B------:R-:W-:Y:S05]  /*e640*/  BSYNC B1 ;  /* 0x0000000000017941 */ /* 0x000fea0003800000 */
.L_x_74:
[----:B-----5:R3:W-:Y:S04]  /*e650*/  STL [R1+0x2c4], R4 ;  /* 0x0002c40401007387 */ /* 0x0207e80000100800 */
[----:B---3--:R-:W3:Y:S01]  /*e660*/  LDL.LU R4, [R1+0x1e0] ;  /* 0x0001e00001047983 */ /* 0x008ee20000300800 */
[----:B------:R-:W-:-:S04]  /*e670*/  IMAD.U32 R17, R3, 0x10000, RZ ;  /* 0x0001000003117824 */ /* 0x000fc800078e00ff */
[----:B------:R-:W-:Y:S01]  /*e680*/  FMUL R17, R17, R16 ;  /* 0x0000001011117220 */ /* 0x000fe20000400000 */
[----:B------:R-:W-:Y:S03]  /*e690*/  BSSY B1, `(.L_x_76) ;  /* 0x000000b000017945 */ /* 0x000fe60003800000 */
[----:B---3--:R-:W-:Y:S02]  /*e6a0*/  FFMA R17, R4, R2, R17 ;  /* 0x0000000204117223 */ /* 0x008fe40000000011 */
[----:B------:R3:W5:Y:S03]  /*e6b0*/  LDL.LU R4, [R1+0x2c4] ;  /* 0x0002c40001047983 */ /* 0x0007660000300800 */
[----:B------:R-:W-:-:S05]  /*e6c0*/  F2FP.BF16.F32.PACK_AB R17, RZ, R17 ;  /* 0x00000011ff11723e */ /* 0x000fca00000010ff */
[----:B------:R3:W-:Y:S01]  /*e6d0*/  @P5 STG.E.U16 desc[UR60][R10.64+0x20], R17 ;  /* 0x000020110a005986 */ /* 0x0007e2000c10153c */
[----:B------:R-:W-:-:S13]  /*e6e0*/  ISETP.GT.AND P5, PT, R0, 0x11, P0 ;  /* 0x000000110000780c */ /* 0x000fda00007a4270 */
[----:B---3--:R-:W-:Y:S05]  /*e6f0*/  @!P5 BRA `(.L_x_77) ;  /* 0x000000000010d947 */ /* 0x008fea0003800000 */
[----:B------:R2:W-:Y:S04]  /*e700*/  STL [R1+0x2c4], R2 ;  /* 0x0002c40201007387 */ /* 0x0005e80000100800 */
[----:B--2---:R-:W2:Y:S04]  /*e710*/  LDL.64 R2, [R1+0x260] ;  /* 0x0002600001027983 */ /* 0x004ea80000100a00 */
[----:B--2---:R3:W5:Y:S04]  /*e720*/  LDG.E.LTC128B.U16 R3, desc[UR60][R2.64+0x22] ;  /* 0x0000223c02037981 */ /* 0x004768000c1e1520 */
[----:B------:R3:W5:Y:S02]  /*e730*/  LDL.LU R2, [R1+0x2c4] ;  /* 0x0002c40001027983 */ /* 0x0007640000300800 */
.L_x_77:
[----:B------:R-:W-:Y:S05]  /*e740*/  BSYNC B1 ;  /* 0x0000000000017941 */ /* 0x000fea0003800000 */
.L_x_76:
[----:B-----5:R4:W-:Y:S04]  /*e750*/  STL [R1+0x2c4], R4 ;  /* 0x0002c40401007387 */ /* 0x0209e80000100800 */
[----:B----4-:R-:W4:Y:S01]  /*e760*/  LDL.LU R4, [R1+0x1e4] ;  /* 0x0001e40001047983 */ /* 0x010f220000300800 */
[----:B------:R-:W-:-:S04]  /*e770*/  IMAD.U32 R17, R3, 0x10000, RZ ;  /* 0x0001000003117824 */ /* 0x000fc800078e00ff */
[----:B------:R-:W-:Y:S01]  /*e780*/  FMUL R17, R17, R16 ;  /* 0x0000001011117220 */ /* 0x000fe20000400000 */
[----:B------:R-:W-:Y:S03]  /*e790*/  BSSY B1, `(.L_x_78) ;  /* 0x0000008000017945 */ /* 0x000fe60003800000 */
[----:B----4-:R-:W-:Y:S02]  /*e7a0*/  FFMA R17, R4, R2, R17 ;  /* 0x0000000204117223 */ /* 0x010fe40000000011 */
[----:B------:R4:W5:Y:S03]  /*e7b0*/  LDL.LU R4, [R1+0x2c4] ;  /* 0x0002c40001047983 */ /* 0x0009660000300800 */
[----:B------:R-:W-:-:S05]  /*e7c0*/  F2FP.BF16.F32.PACK_AB R17, RZ, R17 ;  /* 0x00000011ff11723e */ /* 0x000fca00000010ff */
[----:B------:R4:W-:Y:S01]  /*e7d0*/  @P5 STG.E.U16 desc[UR60][R10.64+0x22], R17 ;  /* 0x000022110a005986 */ /* 0x0009e2000c10153c */
[----:B------:R-:W-:-:S13]  /*e7e0*/  ISETP.GT.AND P5, PT, R0, 0x10, P1 ;  /* 0x000000100000780c */ /* 0x000fda0000fa4270 */
[----:B----4-:R-:W-:Y:S05]  /*e7f0*/  @!P5 BRA `(.L_x_79) ;  /* 0x000000000004d947 */ /* 0x010fea0003800000 */
[----:B------:R4:W5:Y:S02]  /*e800*/  LDG.E.LTC128B.U16 R3, desc[UR60][R236.64+0x20] ;  /* 0x0000203cec037981 */ /* 0x000964000c1e1520 */
.L_x_79:
[----:B------:R-:W-:Y:S05]  /*e810*/  BSYNC B1 ;  /* 0x0000000000017941 */ /* 0x000fea0003800000 */
.L_x_78:
[----:B-----5:R0:W-:Y:S04]  /*e820*/  STL [R1+0x2c4], R4 ;  /* 0x0002c40401007387 */ /* 0x0201e80000100800 */
[----:B0-----:R-:W2:Y:S01]  /*e830*/  LDL.LU R4, [R1+0x1e8] ;  /* 0x0001e80001047983 */ /* 0x001ea20000300800 */
[----:B------:R-:W-:-:S05]  /*e840*/  SHF.L.U32 R17, R3, 0x10, RZ ;  /* 0x0000001003117819 */ /* 0x000fca00000006ff */
[----:B------:R-:W-:-:S04]  /*e850*/  FMUL R17, R17, R16 ;  /* 0x0000001011117220 */ /* 0x000fc80000400000 */
[----:B--2---:R-:W-:Y:S02]  /*e860*/  FFMA R17, R4, R2, R17 ;  /* 0x0000000204117223 */ /* 0x004fe40000000011 */
[----:B------:R0:W5:Y:S01]  /*e870*/  LDL.LU R4, [R1+0x2c4] ;  /* 0x0002c40001047983 */ /* 0x0001620000300800 */
[----:B------:R-:W-:Y:S02]  /*e880*/  BSSY B1, `(.L_x_80) ;  /* 0x0000006000017945 */ /* 0x000fe40003800000 */
[----:B------:R-:W-:-:S05]  /*e890*/  F2FP.BF16.F32.PACK_AB R17, RZ, R17 ;  /* 0x00000011ff11723e */ /* 0x000fca00000010ff */
[----:B------:R0:W-:Y:S01]  /*e8a0*/  @P5 STG.E.U16 desc[UR60][R234.64+0x20], R17 ;  /* 0x00002011ea005986 */ /* 0x0001e2000c10153c */
[----:B------:R-:W-:-:S13]  /*e8b0*/  ISETP.GT.AND P5, PT, R0, 0x11, P1 ;  /* 0x000000110000780c */ /* 0x000fda0000fa4270 */
[----:B0-----:R-:W-:Y:S05]  /*e8c0*/  @!P5 BRA `(.L_x_81) ;  /* 0x000000000004d947 */ /* 0x001fea0003800000 */
[----:B------:R0:W5:Y:S02]  /*e8d0*/  LDG.E.LTC128B.U16 R3, desc[UR60][R236.64+0x22] ;  /* 0x0000223cec037981 */ /* 0x000164000c1e1520 */
.L_x_81:
[----:B------:R-:W-:Y:S05]  /*e8e0*/  BSYNC B1 ;  /* 0x0000000000017941 */ /* 0x000fea0003800000 */
.L_x_80:
        /* <DEDUP_REMOVED lines=11> */
[----:B------:R3:W-:Y:S04]  /*e9a0*/  STL [R1+0x2c4], R2 ;  /* 0x0002c40201007387 */ /* 0x0007e80000100800 */
[----:B---3--:R-:W2:Y:S04]  /*e9b0*/  LDL.64 R2, [R1+0x260] ;  /* 0x0002600001027983 */ /* 0x008ea80000100a00 */
[----:B--2---:R2:W5:Y:S04]  /*e9c0*/  LDG.E.LTC128B.U16 R3, desc[UR60][R2.64+0x30] ;  /* 0x0000303c02037981 */ /* 0x004568000c1e1520 */
[----:B------:R2:W5:Y:S02]  /*e9d0*/  LDL.LU R2, [R1+0x2c4] ;  /* 0x0002c40001027983 */ /* 0x0005640000300800 */
.L_x_83:
[----:B------:R-:W-:Y:S05]  /*e9e0*/  BSYNC B1 ;  /* 0x0000000000017941 */ /* 0x000fea0003800000 */
.L_x_82:
[----:B-----5:R0:W-:Y:S04]  /*e9f0*/  STL [R1+0x2c4], R4 ;  /* 0x0002c40401007387 */ /* 0x0201e80000100800 */
[----:B0-----:R-:W3:Y:S01]  /*ea00*/  LDL.LU R4, [R1+0x1f0] ;  /* 0x0001f00001047983 */ /* 0x001ee20000300800 */
        /* <DEDUP_REMOVED lines=8> */
[----:B0-----:R-:W-:Y:S05]  /*ea90*/  @!P5 BRA `(.L_x_85) ;  /* 0x000000000010d947 */ /* 0x001fea0003800000 */
[----:B------:R2:W-:Y:S04]  /*eaa0*/  STL [R1+0x2c4], R2 ;  /* 0x0002c40201007387 */ /* 0x0005e80000100800 */
[----:B--2---:R-:W2:Y:S04]  /*eab0*/  LDL.64 R2, [R1+0x260] ;  /* 0x0002600001027983 */ /* 0x004ea80000100a00 */
[----:B--2---:R0:W5:Y:S04]  /*eac0*/  LDG.E.LTC128B.U16 R3, desc[UR60][R2.64+0x32] ;  /* 0x0000323c02037981 */ /* 0x004168000c1e1520 */
[----:B------:R0:W5:Y:S02]  /*ead0*/  LDL.LU R2, [R1+0x2c4] ;  /* 0x0002c40001027983 */ /* 0x0001640000300800 */
.L_x_85:
[----:B------:R-:W-:Y:S05]  /*eae0*/  BSYNC B1 ;  /* 0x0000000000017941 */ /* 0x000fea0003800000 */
.L_x_84:
        /* <DEDUP_REMOVED lines=11> */
[----:B------:R3:W5:Y:S02]  /*eba0*/  LDG.E.LTC128B.U16 R3, desc[UR60][R236.64+0x30] ;  /* 0x0000303cec037981 */ /* 0x000764000c1e1520 */
.L_x_87:
[----:B------:R-:W-:Y:S05]  /*ebb0*/  BSYNC B1 ;  /* 0x0000000000017941 */ /* 0x000fea0003800000 */
.L_x_86:
[----:B-----5:R0:W-:Y:S04]  /*ebc0*/  STL [R1+0x2c4], R4 ;  /* 0x0002c40401007387 */ /* 0x0201e80000100800 */
[----:B0-----:R-:W2:Y:S01]  /*ebd0*/  LDL.LU R4, [R1+0x1f8] ;  /* 0x0001f80001047983 */ /* 0x001ea20000300800 */
        /* <DEDUP_REMOVED lines=8> */
[----:B0-----:R-:W-:Y:S05]  /*ec60*/  @!P5 BRA `(.L_x_89) ;  /* 0x000000000004d947 */ /* 0x001fea0003800000 */
[----:B------:R0:W5:Y:S02]  /*ec70*/  LDG.E.LTC128B.U16 R3, desc[UR60][R236.64+0x32] ;  /* 0x0000323cec037981 */ /* 0x000164000c1e1520 */
.L_x_89:
[----:B------:R-:W-:Y:S05]  /*ec80*/  BSYNC B1 ;  /* 0x0000000000017941 */ /* 0x000fea0003800000 */
.L_x_88:
        /* <DEDUP_REMOVED lines=12> */
.L_x_91:
[----:B------:R-:W-:Y:S05]  /*ed50*/  BSYNC B1 ;  /* 0x0000000000017941 */ /* 0x000fea0003800000 */
.L_x_90:
[----:B-----5:R0:W-:Y:S04]  /*ed60*/  STL.64 [R1+0x2c8], R4 ;  /* 0x0002c80401007387 */ /* 0x0201e80000100a00 */
[----:B0-----:R-:W3:Y:S01]  /*ed70*/  LDL.LU R5, [R1+0x1c0] ;  /* 0x0001c00001057983 */ /* 0x001ee20000300800 */
[----:B------:R-:W-:Y:S01]  /*ed80*/  SHF.L.U32 R17, R3, 0x10, RZ ;  /* 0x0000001003117819 */ /* 0x000fe200000006ff */
[----:B------:R-:W-:-:S04]  /*ed90*/  @P5 IMAD.MOV.U32 R4, RZ, RZ, R8 ;  /* 0x000000ffff045224 */ /* 0x000fc800078e0008 */
[----:B------:R-:W-:-:S04]  /*eda0*/  FMUL R17, R17, R16 ;  /* 0x0000001011117220 */ /* 0x000fc80000400000 */
[----:B---3--:R-:W-:Y:S01]  /*edb0*/  FFMA R17, R5, R2, R17 ;  /* 0x0000000205117223 */ /* 0x008fe20000000011 */
[----:B------:R-:W-:-:S04]  /*edc0*/  @P5 IMAD.MOV.U32 R5, RZ, RZ, R7 ;  /* 0x000000ffff055224 */ /* 0x000fc800078e0007 */
[----:B------:R-:W-:-:S05]  /*edd0*/  F2FP.BF16.F32.PACK_AB R17, RZ, R17 ;  /* 0x00000011ff11723e */ /* 0x000fca00000010ff */
[----:B------:R0:W-:Y:S04]  /*ede0*/  @P5 STG.E.U16 desc[UR60][R4.64+0x20], R17 ;  /* 0x0000201104005986 */ /* 0x0001e8000c10153c */
[----:B0-----:R0:W5:Y:S01]  /*edf0*/  LDL.LU.64 R4, [R1+0x2c8] ;  /* 0x0002c80001047983 */ /* 0x0011620000300a00 */
[----:B------:R-:W-:Y:S01]  /*ee00*/  ISETP.GT.AND P5, PT, R0, 0x11, P2 ;  /* 0x000000110000780c */ /* 0x000fe200017a4270 */
[----:B------:R-:W-:-:S12]  /*ee10*/  BSSY B1, `(.L_x_92) ;  /* 0x0000003000017945 */ /* 0x000fd80003800000 */
[----:B0-----:R-:W-:Y:S05]  /*ee20*/  @!P5 BRA `(.L_x_93) ;  /* 0x000000000004d947 */ /* 0x001fea0003800000 */
[----:B------:R0:W5:Y:S02]  /*ee30*/  LDG.E.LTC128B.U16 R3, desc[UR60][R232.64+0x22] ;  /* 0x0000223ce8037981 */ /* 0x000164000c1e1520 */
.L_x_93:
[----:B------:R-:W-:Y:S05]  /*ee40*/  BSYNC B1 ;  /* 0x0000000000017941 */ /* 0x000fea0003800000 */
.L_x_92:
[----:B-----5:R3:W-:Y:S04]  /*ee50*/  STL.64 [R1+0x2c8], R4 ;  /* 0x0002c80401007387 */ /* 0x0207e80000100a00 */
[----:B---3--:R-:W3:Y:S01]  /*ee60*/  LDL.LU R5, [R1+0x1c4] ;  /* 0x0001c40001057983 */ /* 0x008ee20000300800 */
[----:B------:R-:W-:Y:S02]  /*ee70*/  IMAD.U32 R17, R3, 0x10000, RZ ;  /* 0x0001000003117824 */ /* 0x000fe400078e00ff */
[----:B------:R-:W-:Y:S02]  /*ee80*/  @P5 IMAD.MOV.U32 R4, RZ, RZ, R8 ;  /* 0x000000ffff045224 */ /* 0x000fe400078e0008 */
[----:B------:R-:W-:-:S04]  /*ee90*/  FMUL R17, R17, R16 ;  /* 0x0000001011117220 */ /* 0x000fc80000400000 */
[----:B---3--:R-:W-:Y:S01]  /*eea0*/  FFMA R17, R5, R2, R17 ;  /* 0x0000000205117223 */ /* 0x008fe20000000011 */
[----:B------:R-:W-:-:S04]  /*eeb0*/  @P5 IMAD.MOV.U32 R5, RZ, RZ, R7 ;  /* 0x000000ffff055224 */ /* 0x000fc800078e0007 */
[----:B------:R-:W-:-:S05]  /*eec0*/  F2FP.BF16.F32.PACK_AB R17, RZ, R17 ;  /* 0x00000011ff11723e */ /* 0x000fca00000010ff */
[----:B------:R3:W-:Y:S04]  /*eed0*/  @P5 STG.E.U16 desc[UR60][R4.64+0x22], R17 ;  /* 0x0000221104005986 */ /* 0x0007e8000c10153c */
[----:B---3--:R3:W5:Y:S01]  /*eee0*/  LDL.LU.64 R4, [R1+0x2c8] ;  /* 0x0002c80001047983 */ /* 0x0087620000300a00 */
[----:B------:R-:W-:Y:S01]  /*eef0*/  ISETP.GT.AND P5, PT, R0, 0x10, P6 ;  /* 0x000000100000780c */ /* 0x000fe200037a4270 */
[----:B------:R-:W-:-:S12]  /*ef00*/  BSSY B1, `(.L_x_94) ;  /* 0x0000003000017945 */ /* 0x000fd80003800000 */
[----:B---3--:R-:W-:Y:S05]  /*ef10*/  @!P5 BRA `(.L_x_95) ;  /* 0x000000000004d947 */ /* 0x008fea0003800000 */
[----:B------:R3:W5:Y:S02]  /*ef20*/  LDG.E.LTC128B.U16 R3, desc[UR60][R22.64+0x20] ;  /* 0x0000203c16037981 */ /* 0x000764000c1e1520 */
.L_x_95:
[----:B------:R-:W-:Y:S05]  /*ef30*/  BSYNC B1 ;  /* 0x0000000000017941 */ /* 0x000fea0003800000 */
.L_x_94:
[----:B------:R0:W-:Y:S04]  /*ef40*/  STL [R1+0x2c4], R6 ;  /* 0x0002c40601007387 */ /* 0x0001e80000100800 */
[----:B0-----:R-:W2:Y:S01]  /*ef50*/  LDL.LU R6, [R1+0x1c8] ;  /* 0x0001c80001067983 */ /* 0x001ea20000300800 */
[----:B-----5:R-:W-:-:S05]  /*ef60*/  SHF.L.U32 R17, R3, 0x10, RZ ;  /* 0x0000001003117819 */ /* 0x020fca00000006ff */
        /* <DEDUP_REMOVED lines=9> */
.L_x_97:
[----:B------:R-:W-:Y:S05]  /*f000*/  BSYNC B1 ;  /* 0x0000000000017941 */ /* 0x000fea0003800000 */
.L_x_96:
        /* <DEDUP_REMOVED lines=12> */
.L_x_99:
[----:B------:R-:W-:Y:S05]  /*f0d0*/  BSYNC B1 ;  /* 0x0000000000017941 */ /* 0x000fea0003800000 */
.L_x_98:
[----:B------:R0:W-:Y:S04]  /*f0e0*/  STL.64 [R1+0x2c8], R4 ;  /* 0x0002c80401007387 */ /* 0x0001e80000100a00 */
[----:B0-----:R-:W3:Y:S01]  /*f0f0*/  LDL.LU R5, [R1+0x1d0] ;  /* 0x0001d00001057983 */ /* 0x001ee20000300800 */
[----:B-----5:R-:W-:Y:S02]  /*f100*/  IMAD.U32 R17, R3, 0x10000, RZ ;  /* 0x0001000003117824 */ /* 0x020fe400078e00ff */
[----:B------:R-:W-:Y:S02]  /*f110*/  @P5 IMAD.MOV.U32 R4, RZ, RZ, R8 ;  /* 0x000000ffff045224 */ /* 0x000fe400078e0008 */
        /* <DEDUP_REMOVED lines=10> */
.L_x_101:
[----:B------:R-:W-:Y:S05]  /*f1c0*/  BSYNC B1 ;  /* 0x0000000000017941 */ /* 0x000fea0003800000 */
.L_x_100:
[----:B-----5:R3:W-:Y:S04]  /*f1d0*/  STL.64 [R1+0x2c8], R4 ;  /* 0x0002c80401007387 */ /* 0x0207e80000100a00 */
[----:B---3--:R-:W3:Y:S01]  /*f1e0*/  LDL.LU R5, [R1+0x1d4] ;  /* 0x0001d40001057983 */ /* 0x008ee20000300800 */
[----:B------:R-:W-:Y:S01]  /*f1f0*/  IMAD.U32 R17, R3, 0x10000, RZ ;  /* 0x0001000003117824 */ /* 0x000fe200078e00ff */
[----:B------:R-:W-:-:S03]  /*f200*/  @P5 MOV R4, R8 ;  /* 0x0000000800045202 */ /* 0x000fc60000000f00 */
        /* <DEDUP_REMOVED lines=10> */
.L_x_103:
[----:B------:R-:W-:Y:S05]  /*f2b0*/  BSYNC B1 ;  /* 0x0000000000017941 */ /* 0x000fea0003800000 */
.L_x_102:
[----:B------:R0:W-:Y:S04]  /*f2c0*/  STL [R1+0x2c4], R6 ;  /* 0x0002c40601007387 */ /* 0x0001e80000100800 */
[----:B0-----:R-:W2:Y:S01]  /*f2d0*/  LDL.LU R6, [R1+0x1d8] ;  /* 0x0001d80001067983 */ /* 0x001ea20000300800 */
[----:B-----5:R-:W-:-:S04]  /*f2e0*/  IMAD.U32 R17, R3, 0x10000, RZ ;  /* 0x0001000003117824 */ /* 0x020fc800078e00ff */
        /* <DEDUP_REMOVED lines=9> */
.L_x_105:
[----:B------:R-:W-:Y:S05]  /*f380*/  BSYNC B1 ;  /* 0x0000000000017941 */ /* 0x000fea0003800000 */
.L_x_104:
[----:B------:R2:W-:Y:S04]  /*f390*/  STL [R1+0x2c8], R7 ;  /* 0x0002c80701007387 */ /* 0x0005e80000100800 */
[----:B--2---:R-:W2:Y:S01]  /*f3a0*/  LDL.LU R7, [R1+0x1dc] ;  /* 0x0001dc0001077983 */ /* 0x004ea20000300800 */
[----:B-----5:R-:W-:-:S03]  /*f3b0*/  IMAD.U32 R17, R3, 0x10000, RZ ;  /* 0x0001000003117824 */ /* 0x020fc600078e00ff */
[----:B------:R1:W-:Y:S01]  /*f3c0*/  STL [R1+0x2c4], R6 ;  /* 0x0002c40601007387 */ /* 0x0003e20000100800 */
[----:B------:R-:W-:-:S03]  /*f3d0*/  FMUL R17, R17, R16 ;  /* 0x0000001011117220 */ /* 0x000fc60000400000 */
[----:B-1----:R-:W3:Y:S01]  /*f3e0*/  LDL.LU R6, [R1+0x1a0] ;  /* 0x0001a00001067983 */ /* 0x002ee20000300800 */
[----:B--2---:R-:W-:-:S03]  /*f3f0*/  FFMA R17, R7, R2, R17 ;  /* 0x0000000207117223 */ /* 0x004fc60000000011 */
[----:B------:R1:W5:Y:S02]  /*f400*/  LDL.LU R7, [R1+0x2c8] ;  /* 0x0002c80001077983 */ /* 0x0003640000300800 */
[----:B------:R-:W-:-:S05]  /*f410*/  F2FP.BF16.F32.PACK_AB R17, RZ, R17 ;  /* 0x00000011ff11723e */ /* 0x000fca00000010ff */
[----:B------:R2:W-:Y:S01]  /*f420*/  @P5 STG.E.U16 desc[UR60][R4.64+0x32], R17 ;  /* 0x0000321104005986 */ /* 0x0005e2000c10153c */
[----:B------:R-:W-:-:S13]  /*f430*/  ISETP.GT.AND P5, PT, R0, 0x10, P4 ;  /* 0x000000100000780c */ /* 0x000fda00027a4270 */
[----:B------:R-:W2:Y:S02]  /*f440*/  @P5 LDG.E.LTC128B.U16 R3, desc[UR60][R20.64+0x20] ;  /* 0x0000203c14035981 */ /* 0x000ea4000c1e1520 */
[----:B--2---:R-:W-:-:S04]  /*f450*/  IMAD.U32 R17, R3, 0x10000, RZ ;  /* 0x0001000003117824 */ /* 0x004fc800078e00ff */
[----:B------:R-:W-:-:S04]  /*f460*/  FMUL R17, R17, R16 ;  /* 0x0000001011117220 */ /* 0x000fc80000400000 */
[----:B---3--:R-:W-:Y:S02]  /*f470*/  FFMA R17, R6, R2, R17 ;  /* 0x0000000206117223 */ /* 0x008fe40000000011 */
[----:B------:R1:W5:Y:S01]  /*f480*/  LDL.LU R6, [R1+0x2c4] ;  /* 0x0002c40001067983 */ /* 0x0003620000300800 */
[----:B------:R-:W-:Y:S02]  /*f490*/  BSSY B1, `(.L_x_106) ;  /* 0x0000006000017945 */ /* 0x000fe40003800000 */
[----:B------:R-:W-:-:S05]  /*f4a0*/  F2FP.BF16.F32.PACK_AB R17, RZ, R17 ;  /* 0x00000011ff11723e */ /* 0x000fca00000010ff */
[----:B------:R1:W-:Y:S01]  /*f4b0*/  @P5 STG.E.U16 desc[UR60][R18.64+0x20], R17 ;  /* 0x0000201112005986 */ /* 0x0003e2000c10153c */
[----:B------:R-:W-:-:S13]  /*f4c0*/  ISETP.GT.AND P5, PT, R0, 0x11, P4 ;  /* 0x000000110000780c */ /* 0x000fda00027a4270 */
[----:B-1----:R-:W-:Y:S05]  /*f4d0*/  @!P5 BRA `(.L_x_107) ;  /* 0x000000000004d947 */ /* 0x002fea0003800000 */
[----:B------:R1:W5:Y:S02]  /*f4e0*/  LDG.E.LTC128B.U16 R3, desc[UR60][R20.64+0x22] ;  /* 0x0000223c14037981 */ /* 0x000364000c1e1520 */
.L_x_107:
[----:B------:R-:W-:Y:S05]  /*f4f0*/  BSYNC B1 ;  /* 0x0000000000017941 */ /* 0x000fea0003800000 */
.L_x_106:
[----:B------:R2:W-:Y:S04]  /*f500*/  STL [R1+0x2c4], R4 ;  /* 0x0002c40401007387 */ /* 0x0005e80000100800 */
[----:B--2---:R-:W2:Y:S01]  /*f510*/  LDL.LU R4, [R1+0x1a4] ;  /* 0x0001a40001047983 */ /* 0x004ea20000300800 */
        /* <DEDUP_REMOVED lines=10> */
.L_x_109:
[----:B------:R-:W-:Y:S05]  /*f5c0*/  BSYNC B1 ;  /* 0x0000000000017941 */ /* 0x000fea0003800000 */
.L_x_108:
[----:B------:R3:W-:Y:S04]  /*f5d0*/  STL [R1+0x2d0], R6 ;  /* 0x0002d00601007387 */ /* 0x0007e80000100800 */
[----:B---3--:R-:W3:Y:S04]  /*f5e0*/  LDL.LU R6, [R1+0x1a8] ;  /* 0x0001a80001067983 */ /* 0x008ee80000300800 */
[----:B-----5:R0:W-:Y:S04]  /*f5f0*/  STL.64 [R1+0x2c8], R4 ;  /* 0x0002c80401007387 */ /* 0x0201e80000100a00 */
[----:B0-----:R-:W4:Y:S01]  /*f600*/  LDL.LU.64 R4, [R1+0x200] ;  /* 0x0002000001047983 */ /* 0x001f220000300a00 */
[----:B------:R-:W-:-:S05]  /*f610*/  SHF.L.U32 R17, R3, 0x10, RZ ;  /* 0x0000001003117819 */ /* 0x000fca00000006ff */
[----:B------:R-:W-:-:S04]  /*f620*/  FMUL R17, R17, R16 ;  /* 0x0000001011117220 */ /* 0x000fc80000400000 */
[----:B---3--:R-:W-:Y:S02]  /*f630*/  FFMA R17, R6, R2, R17 ;  /* 0x0000000206117223 */ /* 0x008fe40000000011 */
[----:B------:R0:W5:Y:S03]  /*f640*/  LDL.LU R6, [R1+0x2d0] ;  /* 0x0002d00001067983 */ /* 0x0001660000300800 */
[----:B------:R-:W-:-:S05]  /*f650*/  F2FP.BF16.F32.PACK_AB R17, RZ, R17 ;  /* 0x00000011ff11723e */ /* 0x000fca00000010ff */
[----:B----4-:R3:W-:Y:S04]  /*f660*/  @P5 STG.E.U16 desc[UR60][R4.64+0x20], R17 ;  /* 0x0000201104005986 */ /* 0x0107e8000c10153c */
[----:B---3--:R0:W5:Y:S01]  /*f670*/  LDL.LU.64 R4, [R1+0x2c8] ;  /* 0x0002c80001047983 */ /* 0x0081620000300a00 */
[----:B------:R-:W-:Y:S01]  /*f680*/  ISETP.GT.AND P5, PT, R0, 0x11, P3 ;  /* 0x000000110000780c */ /* 0x000fe20001fa4270 */
[----:B------:R-:W-:-:S12]  /*f690*/  BSSY B1, `(.L_x_110) ;  /* 0x0000003000017945 */ /* 0x000fd80003800000 */
[----:B0-----:R-:W-:Y:S05]  /*f6a0*/  @!P5 BRA `(.L_x_111) ;  /* 0x000000000004d947 */ /* 0x001fea0003800000 */
[----:B------:R0:W5:Y:S02]  /*f6b0*/  LDG.E.LTC128B.U16 R3, desc[UR60][R14.64+0x22] ;  /* 0x0000223c0e037981 */ /* 0x000164000c1e1520 */
.L_x_111:
[----:B------:R-:W-:Y:S05]  /*f6c0*/  BSYNC B1 ;  /* 0x0000000000017941 */ /* 0x000fea0003800000 */
.L_x_110:
        /* <DEDUP_REMOVED lines=12> */
.L_x_113:
[----:B------:R-:W-:Y:S05]  /*f790*/  BSYNC B1 ;  /* 0x0000000000017941 */ /* 0x000fea0003800000 */
.L_x_112:
        /* <DEDUP_REMOVED lines=12> */
.L_x_115:
[----:B------:R-:W-:Y:S05]  /*f860*/  BSYNC B1 ;  /* 0x0000000000017941 */ /* 0x000fea0003800000 */
.L_x_114:
        /* <DEDUP_REMOVED lines=12> */
.L_x_117:
[----:B------:R-:W-:Y:S05]  /*f930*/  BSYNC B1 ;  /* 0x0000000000017941 */ /* 0x000fea0003800000 */
.L_x_116:
        /* <DEDUP_REMOVED lines=12> */
.L_x_119:
[----:B------:R-:W-:Y:S05]  /*fa00*/  BSYNC B1 ;  /* 0x0000000000017941 */ /* 0x000fea0003800000 */
.L_x_118:
        /* <DEDUP_REMOVED lines=12> */
[----:B0-----:R-:W3:Y:S04]  /*fad0*/  LDL.64 R2, [R1+0x260] ;  /* 0x0002600001027983 */ /* 0x001ee80000100a00 */
[----:B---3--:R0:W5:Y:S04]  /*fae0*/  LDG.E.LTC128B.U16 R3, desc[UR60][R2.64+0x40] ;  /* 0x0000403c02037981 */ /* 0x008168000c1e1520 */
[----:B------:R0:W5:Y:S02]  /*faf0*/  LDL.LU R2, [R1+0x2c4] ;  /* 0x0002c40001027983 */ /* 0x0001640000300800 */
.L_x_121:
[----:B------:R-:W-:Y:S05]  /*fb00*/  BSYNC B1 ;  /* 0x0000000000017941 */ /* 0x000fea0003800000 */
.L_x_120:
        /* <DEDUP_REMOVED lines=11> */
[----:B------:R0:W-:Y:S04]  /*fbc0*/  STL [R1+0x2c4], R2 ;  /* 0x0002c40201007387 */ /* 0x0001e80000100800 */
[----:B0-----:R-:W3:Y:S04]  /*fbd0*/  LDL.64 R2, [R1+0x260] ;  /* 0x0002600001027983 */ /* 0x001ee80000100a00 */
[----:B---3--:R3:W5:Y:S04]  /*fbe0*/  LDG.E.LTC128B.U16 R3, desc[UR60][R2.64+0x42] ;  /* 0x0000423c02037981 */ /* 0x008768000c1e1520 */
[----:B------:R3:W5:Y:S02]  /*fbf0*/  LDL.LU R2, [R1+0x2c4] ;  /* 0x0002c40001027983 */ /* 0x0007640000300800 */
.L_x_123:
[----:B------:R-:W-:Y:S05]  /*fc00*/  BSYNC B1 ;  /* 0x0000000000017941 */ /* 0x000fea0003800000 */
.L_x_122:
        /* <DEDUP_REMOVED lines=12> */
.L_x_125:
[----:B------:R-:W-:Y:S05]  /*fcd0*/  BSYNC B1 ;  /* 0x0000000000017941 */ /* 0x000fea0003800000 */
.L_x_124:
        /* <DEDUP_REMOVED lines=12> */
.L_x_127:
[----:B------:R-:W-:Y:S05]  /*fda0*/  BSYNC B1 ;  /* 0x0000000000017941 */ /* 0x000fea0003800000 */
.L_x_126:
        /* <DEDUP_REMOVED lines=15> */
.L_x_129:
[----:B------:R-:W-:Y:S05]  /*fea0*/  BSYNC B1 ;  /* 0x0000000000017941 */ /* 0x000fea0003800000 */
.L_x_128:
        /* <DEDUP_REMOVED lines=15> */
.L_x_131:
[----:B------:R-:W-:Y:S05]  /*ffa0*/  BSYNC B1 ;  /* 0x0000000000017941 */ /* 0x000fea0003800000 */
.L_x_130:
        /* <DEDUP_REMOVED lines=12> */
.L_x_133:
[----:B------:R-:W-:Y:S05]  /*10070*/  BSYNC B1 ;  /* 0x0000000000017941 */ /* 0x000fea0003800000 */
.L_x_132:
[----:B-----5:R2:W-:Y:S04]  /*10080*/  STL [R1+0x2c4], R4 ;  /* 0x0002c40401007387 */ /* 0x0205e80000100800 */
[----:B--2---:R-:W2:Y:S01]  /*10090*/  LDL.LU R4, [R1+0x198] ;  /* 0x0001980001047983 */ /* 0x004ea20000300800 */
        /* <DEDUP_REMOVED lines=8> */
[----:B--2---:R-:W-:Y:S05]  /*10120*/  @!P5 BRA `(.L_x_135) ;  /* 0x000000000004d947 */ /* 0x004fea0003800000 */
[----:B------:R2:W5:Y:S02]  /*10130*/  LDG.E.LTC128B.U16 R3, desc[UR60][R236.64+0x52] ;  /* 0x0000523cec037981 */ /* 0x000564000c1e1520 */
.L_x_135:
[----:B------:R-:W-:Y:S05]  /*10140*/  BSYNC B1 ;  /* 0x0000000000017941 */ /* 0x000fea0003800000 */
.L_x_134:
        /* <DEDUP_REMOVED lines=11> */
[----:B------:R0:W5:Y:S02]  /*10200*/  LDG.E.LTC128B.U16 R3, desc[UR60][R232.64+0x40] ;  /* 0x0000403ce8037981 */ /* 0x000164000c1e1520 */
.L_x_137:
[----:B------:R-:W-:Y:S05]  /*10210*/  BSYNC B1 ;  /* 0x0000000000017941 */ /* 0x000fea0003800000 */
.L_x_136:
        /* <DEDUP_REMOVED lines=14> */
.L_x_139:
[----:B------:R-:W-:Y:S05]  /*10300*/  BSYNC B1 ;  /* 0x0000000000017941 */ /* 0x000fea0003800000 */
.L_x_138:
[----:B-----5:R0:W-:Y:S04]  /*10310*/  STL.64 [R1+0x2c8], R4 ;  /* 0x0002c80401007387 */ /* 0x0201e80000100a00 */
[----:B0-----:R-:W2:Y:S01]  /*10320*/  LDL.LU R5, [R1+0x164] ;  /* 0x0001640001057983 */ /* 0x001ea20000300800 */
[----:B------:R-:W-:Y:S01]  /*10330*/  IMAD.U32 R17, R3, 0x10000, RZ ;  /* 0x0001000003117824 */ /* 0x000fe200078e00ff */
[----:B------:R-:W-:-:S03]  /*10340*/  @P5 MOV R4, R8 ;  /* 0x0000000800045202 */ /* 0x000fc60000000f00 */
[----:B------:R-:W-:-:S04]  /*10350*/  FMUL R17, R17, R16 ;  /* 0x0000001011117220 */ /* 0x000fc80000400000 */
[----:B--2---:R-:W-:Y:S01]  /*10360*/  FFMA R17, R5, R2, R17 ;  /* 0x0000000205117223 */ /* 0x004fe20000000011 */
        /* <DEDUP_REMOVED lines=8> */
.L_x_141:
[----:B------:R-:W-:Y:S05]  /*103f0*/  BSYNC B1 ;  /* 0x0000000000017941 */ /* 0x000fea0003800000 */
.L_x_140:
        /* <DEDUP_REMOVED lines=12> */
.L_x_143:
[----:B------:R-:W-:Y:S05]  /*104c0*/  BSYNC B1 ;  /* 0x0000000000017941 */ /* 0x000fea0003800000 */
.L_x_142:
        /* <DEDUP_REMOVED lines=12> */
.L_x_145:
[----:B------:R-:W-:Y:S05]  /*10590*/  BSYNC B1 ;  /* 0x0000000000017941 */ /* 0x000fea0003800000 */
.L_x_144:
[----:B------:R3:W-:Y:S04]  /*105a0*/  STL.64 [R1+0x2c8], R4 ;  /* 0x0002c80401007387 */ /* 0x0007e80000100a00 */
[----:B---3--:R-:W3:Y:S01]  /*105b0*/  LDL.LU R5, [R1+0x170] ;  /* 0x0001700001057983 */ /* 0x008ee20000300800 */
[----:B-----5:R-:W-:Y:S02]  /*105c0*/  IMAD.U32 R17, R3, 0x10000, RZ ;  /* 0x0001000003117824 */ /* 0x020fe400078e00ff */
[----:B------:R-:W-:Y:S02]  /*105d0*/  @P5 IMAD.MOV.U32 R4, RZ, RZ, R8 ;  /* 0x000000ffff045224 */ /* 0x000fe400078e0008 */
[----:B------:R-:W-:-:S04]  /*105e0*/  FMUL R17, R17, R16 ;  /* 0x0000001011117220 */ /* 0x000fc80000400000 */
[----:B---3--:R-:W-:Y:S01]  /*105f0*/  FFMA R17, R5, R2, R17 ;  /* 0x0000000205117223 */ /* 0x008fe20000000011 */
[----:B------:R-:W-:-:S04]  /*10600*/  @P5 MOV R5, R7 ;  /* 0x0000000700055202 */ /* 0x000fc80000000f00 */
[----:B------:R-:W-:-:S05]  /*10610*/  F2FP.BF16.F32.PACK_AB R17, RZ, R17 ;  /* 0x00000011ff11723e */ /* 0x000fca00000010ff */
[----:B------:R3:W-:Y:S04]  /*10620*/  @P5 STG.E.U16 desc[UR60][R4.64+0x50], R17 ;  /* 0x0000501104005986 */ /* 0x0007e8000c10153c */
[----:B---3--:R3:W5:Y:S01]  /*10630*/  LDL.LU.64 R4, [R1+0x2c8] ;  /* 0x0002c80001047983 */ /* 0x0087620000300a00 */
[----:B------:R-:W-:Y:S01]  /*10640*/  ISETP.GT.AND P5, PT, R0, 0x29, P2 ;  /* 0x000000290000780c */ /* 0x000fe200017a4270 */
[----:B------:R-:W-:-:S12]  /*10650*/  BSSY B1, `(.L_x_146) ;  /* 0x0000003000017945 */ /* 0x000fd80003800000 */
[----:B---3--:R-:W-:Y:S05]  /*10660*/  @!P5 BRA `(.L_x_147) ;  /* 0x000000000004d947 */ /* 0x008fea0003800000 */
[----:B------:R3:W5:Y:S02]  /*10670*/  LDG.E.LTC128B.U16 R3, desc[UR60][R232.64+0x52] ;  /* 0x0000523ce8037981 */ /* 0x000764000c1e1520 */
.L_x_147:
[----:B------:R-:W-:Y:S05]  /*10680*/  BSYNC B1 ;  /* 0x0000000000017941 */ /* 0x000fea0003800000 */
.L_x_146:
[----:B-----5:R0:W-:Y:S04]  /*10690*/  STL.64 [R1+0x2c8], R4 ;  /* 0x0002c80401007387 */ /* 0x0201e80000100a00 */
[----:B0-----:R-:W2:Y:S01]  /*106a0*/  LDL.LU R5, [R1+0x174] ;  /* 0x0001740001057983 */ /* 0x001ea20000300800 */
[----:B------:R-:W-:Y:S02]  /*106b0*/  IMAD.U32 R17, R3, 0x10000, RZ ;  /* 0x0001000003117824 */ /* 0x000fe400078e00ff */
[----:B------:R-:W-:Y:S02]  /*106c0*/  @P5 IMAD.MOV.U32 R4, RZ, RZ, R8 ;  /* 0x000000ffff045224 */ /* 0x000fe400078e0008 */
        /* <DEDUP_REMOVED lines=10> */
.L_x_149:
[----:B------:R-:W-:Y:S05]  /*10770*/  BSYNC B1 ;  /* 0x0000000000017941 */ /* 0x000fea0003800000 */
.L_x_148:
        /* <DEDUP_REMOVED lines=12> */
.L_x_151:
[----:B------:R-:W-:Y:S05]  /*10840*/  BSYNC B1 ;  /* 0x0000000000017941 */ /* 0x000fea0003800000 */
.L_x_150:
        /* <DEDUP_REMOVED lines=12> */
.L_x_153:
[----:B------:R-:W-:Y:S05]  /*10910*/  BSYNC B1 ;  /* 0x0000000000017941 */ /* 0x000fea0003800000 */
.L_x_152:
[----:B------:R3:W-:Y:S04]  /*10920*/  STL [R1+0x2c4], R4 ;  /* 0x0002c40401007387 */ /* 0x0007e80000100800 */
[----:B---3--:R-:W3:Y:S01]  /*10930*/  LDL.LU R4, [R1+0x140] ;  /* 0x0001400001047983 */ /* 0x008ee20000300800 */
[----:B-----5:R-:W-:-:S05]  /*10940*/  SHF.L.U32 R17, R3, 0x10, RZ ;  /* 0x0000001003117819 */ /* 0x020fca00000006ff */
        /* <DEDUP_REMOVED lines=9> */
.L_x_155:
[----:B------:R-:W-:Y:S05]  /*109e0*/  BSYNC B1 ;  /* 0x0000000000017941 */ /* 0x000fea0003800000 */
.L_x_154:
        /* <DEDUP_REMOVED lines=12> */
.L_x_157:
[----:B------:R-:W-:Y:S05]  /*10ab0*/  BSYNC B1 ;  /* 0x0000000000017941 */ /* 0x000fea0003800000 */
.L_x_156:
        /* <DEDUP_REMOVED lines=12> */
.L_x_159:
[----:B------:R-:W-:Y:S05]  /*10b80*/  BSYNC B1 ;  /* 0x0000000000017941 */ /* 0x000fea0003800000 */
.L_x_158:
        /* <DEDUP_REMOVED lines=12> */
.L_x_161:
[----:B------:R-:W-:Y:S05]  /*10c50*/  BSYNC B1 ;  /* 0x0000000000017941 */ /* 0x000fea0003800000 */
.L_x_160:
        /* <DEDUP_REMOVED lines=12> */
.L_x_163:
[----:B------:R-:W-:Y:S05]  /*10d20*/  BSYNC B1 ;  /* 0x0000000000017941 */ /* 0x000fea0003800000 */
.L_x_162:
        /* <DEDUP_REMOVED lines=12> */
.L_x_165:
[----:B------:R-:W-:Y:S05]  /*10df0*/  BSYNC B1 ;  /* 0x0000000000017941 */ /* 0x000fea0003800000 */
.L_x_164:
        /* <DEDUP_REMOVED lines=12> */
.L_x_167:
[----:B------:R-:W-:Y:S05]  /*10ec0*/  BSYNC B1 ;  /* 0x0000000000017941 */ /* 0x000fea0003800000 */
.L_x_166:
        /* <DEDUP_REMOVED lines=15> */
.L_x_169:
[----:B------:R-:W-:Y:S05]  /*10fc0*/  BSYNC B1 ;  /* 0x0000000000017941 */ /* 0x000fea0003800000 */
.L_x_168:
        /* <DEDUP_REMOVED lines=15> */
.L_x_171:
[----:B------:R-:W-:Y:S05]  /*110c0*/  BSYNC B1 ;  /* 0x0000000000017941 */ /* 0x000fea0003800000 */
.L_x_170:
        /* <DEDUP_REMOVED lines=12> */
.L_x_173:
[----:B------:R-:W-:Y:S05]  /*11190*/  BSYNC B1 ;  /* 0x0000000000017941 */ /* 0x000fea0003800000 */
.L_x_172:
        /* <DEDUP_REMOVED lines=12> */
.L_x_175:
[----:B------:R-:W-:Y:S05]  /*11260*/  BSYNC B1 ;  /* 0x0000000000017941 */ /* 0x000fea0003800000 */
.L_x_174:
        /* <DEDUP_REMOVED lines=15> */
.L_x_177:
[----:B------:R-:W-:Y:S05]  /*11360*/  BSYNC B1 ;  /* 0x0000000000017941 */ /* 0x000fea0003800000 */
.L_x_176:
        /* <DEDUP_REMOVED lines=15> */
.L_x_179:
[----:B------:R-:W-:Y:S05]  /*11460*/  BSYNC B1 ;  /* 0x0000000000017941 */ /* 0x000fea0003800000 */
.L_x_178:
        /* <DEDUP_REMOVED lines=12> */
.L_x_181:
[----:B------:R-:W-:Y:S05]  /*11530*/  BSYNC B1 ;  /* 0x0000000000017941 */ /* 0x000fea0003800000 */
.L_x_180:
        /* <DEDUP_REMOVED lines=12> */
.L_x_183:
[----:B------:R-:W-:Y:S05]  /*11600*/  BSYNC B1 ;  /* 0x0000000000017941 */ /* 0x000fea0003800000 */
.L_x_182:
        /* <DEDUP_REMOVED lines=12> */
.L_x_185:
[----:B------:R-:W-:Y:S05]  /*116d0*/  BSYNC B1 ;  /* 0x0000000000017941 */ /* 0x000fea0003800000 */
.L_x_184:
[----:B-----5:R3:W-:Y:S04]  /*116e0*/  STL.64 [R1+0x2c8], R4 ;  /* 0x0002c80401007387 */ /* 0x0207e80000100a00 */
[----:B---3--:R-:W3:Y:S01]  /*116f0*/  LDL.LU R5, [R1+0x100] ;  /* 0x0001000001057983 */ /* 0x008ee20000300800 */
[----:B------:R-:W-:Y:S02]  /*11700*/  IMAD.U32 R17, R3, 0x10000, RZ ;  /* 0x0001000003117824 */ /* 0x000fe400078e00ff */
        /* <DEDUP_REMOVED lines=11> */
.L_x_187:
[----:B------:R-:W-:Y:S05]  /*117c0*/  BSYNC B1 ;  /* 0x0000000000017941 */ /* 0x000fea0003800000 */
.L_x_186:
        /* <DEDUP_REMOVED lines=14> */
.L_x_189:
[----:B------:R-:W-:Y:S05]  /*118b0*/  BSYNC B1 ;  /* 0x0000000000017941 */ /* 0x000fea0003800000 */
.L_x_188:
        /* <DEDUP_REMOVED lines=12> */
.L_x_191:
[----:B------:R-:W-:Y:S05]  /*11980*/  BSYNC B1 ;  /* 0x0000000000017941 */ /* 0x000fea0003800000 */
.L_x_190:
        /* <DEDUP_REMOVED lines=12> */
.L_x_193:
[----:B------:R-:W-:Y:S05]  /*11a50*/  BSYNC B1 ;  /* 0x0000000000017941 */ /* 0x000fea0003800000 */
.L_x_192:
[----:B------:R3:W-:Y:S04]  /*11a60*/  STL.64 [R1+0x2c8], R4 ;  /* 0x0002c80401007387 */ /* 0x0007e80000100a00 */
[----:B---3--:R-:W3:Y:S01]  /*11a70*/  LDL.LU R5, [R1+0x110] ;  /* 0x0001100001057983 */ /* 0x008ee20000300800 */
[----:B-----5:R-:W-:Y:S01]  /*11a80*/  SHF.L.U32 R17, R3, 0x10, RZ ;  /* 0x0000001003117819 */ /* 0x020fe200000006ff */
[----:B------:R-:W-:-:S04]  /*11a90*/  @P5 IMAD.MOV.U32 R4, RZ, RZ, R8 ;  /* 0x000000ffff045224 */ /* 0x000fc800078e0008 */
        /* <DEDUP_REMOVED lines=10> */
.L_x_195:
[----:B------:R-:W-:Y:S05]  /*11b40*/  BSYNC B1 ;  /* 0x0000000000017941 */ /* 0x000fea0003800000 */
.L_x_194:
        /* <DEDUP_REMOVED lines=14> */
.L_x_197:
[----:B------:R-:W-:Y:S05]  /*11c30*/  BSYNC B1 ;  /* 0x0000000000017941 */ /* 0x000fea0003800000 */
.L_x_196:
[----:B------:R2:W-:Y:S04]  /*11c40*/  STL [R1+0x2c4], R6 ;  /* 0x0002c40601007387 */ /* 0x0005e80000100800 */
[----:B--2---:R-:W2:Y:S01]  /*11c50*/  LDL.LU R6, [R1+0x118] ;  /* 0x0001180001067983 */ /* 0x004ea20000300800 */
        /* <DEDUP_REMOVED lines=10> */
.L_x_199:
[----:B------:R-:W-:Y:S05]  /*11d00*/  BSYNC B1 ;  /* 0x0000000000017941 */ /* 0x000fea0003800000 */
.L_x_198:
        /* <DEDUP_REMOVED lines=12> */
.L_x_201:
[----:B------:R-:W-:Y:S05]  /*11dd0*/  BSYNC B1 ;  /* 0x0000000000017941 */ /* 0x000fea0003800000 */
.L_x_200:
[----:B------:R3:W-:Y:S04]  /*11de0*/  STL [R1+0x2c4], R4 ;  /* 0x0002c40401007387 */ /* 0x0007e80000100800 */
[----:B---3--:R-:W3:Y:S01]  /*11df0*/  LDL.LU R4, [R1+0xe0] ;  /* 0x0000e00001047983 */ /* 0x008ee20000300800 */
[----:B-----5:R-:W-:-:S04]  /*11e00*/  IMAD.U32 R17, R3, 0x10000, RZ ;  /* 0x0001000003117824 */ /* 0x020fc800078e00ff */
        /* <DEDUP_REMOVED lines=9> */
.L_x_203:
[----:B------:R-:W-:Y:S05]  /*11ea0*/  BSYNC B1 ;  /* 0x0000000000017941 */ /* 0x000fea0003800000 */
.L_x_202:
        /* <DEDUP_REMOVED lines=12> */
.L_x_205:
[----:B------:R-:W-:Y:S05]  /*11f70*/  BSYNC B1 ;  /* 0x0000000000017941 */ /* 0x000fea0003800000 */
.L_x_204:
        /* <DEDUP_REMOVED lines=12> */
.L_x_207:
[----:B------:R-:W-:Y:S05]  /*12040*/  BSYNC B1 ;  /* 0x0000000000017941 */ /* 0x000fea0003800000 */
.L_x_206:
        /* <DEDUP_REMOVED lines=12> */
.L_x_209:
[----:B------:R-:W-:Y:S05]  /*12110*/  BSYNC B1 ;  /* 0x0000000000017941 */ /* 0x000fea0003800000 */
.L_x_208:
        /* <DEDUP_REMOVED lines=12> */
.L_x_211:
[----:B------:R-:W-:Y:S05]  /*121e0*/  BSYNC B1 ;  /* 0x0000000000017941 */ /* 0x000fea0003800000 */
.L_x_210:
        /* <DEDUP_REMOVED lines=12> */
.L_x_213:
[----:B------:R-:W-:Y:S05]  /*122b0*/  BSYNC B1 ;  /* 0x0000000000017941 */ /* 0x000fea0003800000 */
.L_x_212:
        /* <DEDUP_REMOVED lines=12> */
.L_x_215:
[----:B------:R-:W-:Y:S05]  /*12380*/  BSYNC B1 ;  /* 0x0000000000017941 */ /* 0x000fea0003800000 */
.L_x_214:
        /* <DEDUP_REMOVED lines=15> */
.L_x_217:
[----:B------:R-:W-:Y:S05]  /*12480*/  BSYNC B1 ;  /* 0x0000000000017941 */ /* 0x000fea0003800000 */
.L_x_216:
        /* <DEDUP_REMOVED lines=15> */
.L_x_219:
[----:B------:R-:W-:Y:S05]  /*12580*/  BSYNC B1 ;  /* 0x0000000000017941 */ /* 0x000fea0003800000 */
.L_x_218:
        /* <DEDUP_REMOVED lines=12> */
.L_x_221:
[----:B------:R-:W-:Y:S05]  /*12650*/  BSYNC B1 ;  /* 0x0000000000017941 */ /* 0x000fea0003800000 */
.L_x_220:
        /* <DEDUP_REMOVED lines=12> */
.L_x_223:
[----:B------:R-:W-:Y:S05]  /*12720*/  BSYNC B1 ;  /* 0x0000000000017941 */ /* 0x000fea0003800000 */
.L_x_222:
        /* <DEDUP_REMOVED lines=15> */
.L_x_225:
[----:B------:R-:W-:Y:S05]  /*12820*/  BSYNC B1 ;  /* 0x0000000000017941 */ /* 0x000fea0003800000 */
.L_x_224:
        /* <DEDUP_REMOVED lines=15> */
.L_x_227:
[----:B------:R-:W-:Y:S05]  /*12920*/  BSYNC B1 ;  /* 0x0000000000017941 */ /* 0x000fea0003800000 */
.L_x_226:
        /* <DEDUP_REMOVED lines=12> */
.L_x_229:
[----:B------:R-:W-:Y:S05]  /*129f0*/  BSYNC B1 ;  /* 0x0000000000017941 */ /* 0x000fea0003800000 */
.L_x_228:
        /* <DEDUP_REMOVED lines=12> */
.L_x_231:
[----:B------:R-:W-:Y:S05]  /*12ac0*/  BSYNC B1 ;  /* 0x0000000000017941 */ /* 0x000fea0003800000 */
.L_x_230:
        /* <DEDUP_REMOVED lines=12> */
.L_x_233:
[----:B------:R-:W-:Y:S05]  /*12b90*/  BSYNC B1 ;  /* 0x0000000000017941 */ /* 0x000fea0003800000 */
.L_x_232:
[----:B-----5:R3:W-:Y:S04]  /*12ba0*/  STL.64 [R1+0x2c8], R4 ;  /* 0x0002c80401007387 */ /* 0x0207e80000100a00 */
[----:B---3--:R-:W3:Y:S01]  /*12bb0*/  LDL.LU R5, [R1+0xa0] ;  /* 0x0000a00001057983 */ /* 0x008ee20000300800 */
[----:B------:R-:W-:Y:S01]  /*12bc0*/  SHF.L.U32 R17, R3, 0x10, RZ ;  /* 0x0000001003117819 */ /* 0x000fe200000006ff */
        /* <DEDUP_REMOVED lines=11> */
.L_x_235:
[----:B------:R-:W-:Y:S05]  /*12c80*/  BSYNC B1 ;  /* 0x0000000000017941 */ /* 0x000fea0003800000 */
.L_x_234:
        /* <DEDUP_REMOVED lines=14> */
.L_x_237:
[----:B------:R-:W-:Y:S05]  /*12d70*/  BSYNC B1 ;  /* 0x0000000000017941 */ /* 0x000fea0003800000 */
.L_x_236:
        /* <DEDUP_REMOVED lines=12> */
.L_x_239:
[----:B------:R-:W-:Y:S05]  /*12e40*/  BSYNC B1 ;  /* 0x0000000000017941 */ /* 0x000fea0003800000 */
.L_x_238:
        /* <DEDUP_REMOVED lines=12> */
.L_x_241:
[----:B------:R-:W-:Y:S05]  /*12f10*/  BSYNC B1 ;  /* 0x0000000000017941 */ /* 0x000fea0003800000 */
.L_x_240:
[----:B------:R3:W-:Y:S04]  /*12f20*/  STL.64 [R1+0x2c8], R4 ;  /* 0x0002c80401007387 */ /* 0x0007e80000100a00 */
[----:B---3--:R-:W3:Y:S01]  /*12f30*/  LDL.LU R5, [R1+0xb0] ;  /* 0x0000b00001057983 */ /* 0x008ee20000300800 */
[----:B-----5:R-:W-:Y:S02]  /*12f40*/  IMAD.U32 R17, R3, 0x10000, RZ ;  /* 0x0001000003117824 */ /* 0x020fe400078e00ff */
        /* <DEDUP_REMOVED lines=11> */
.L_x_243:
[----:B------:R-:W-:Y:S05]  /*13000*/  BSYNC B1 ;  /* 0x0000000000017941 */ /* 0x000fea0003800000 */
.L_x_242:
        /* <DEDUP_REMOVED lines=14> */
.L_x_245:
[----:B------:R-:W-:Y:S05]  /*130f0*/  BSYNC B1 ;  /* 0x0000000000017941 */ /* 0x000fea0003800000 */
.L_x_244:
        /* <DEDUP_REMOVED lines=12> */
.L_x_247:
[----:B------:R-:W-:Y:S05]  /*131c0*/  BSYNC B1 ;  /* 0x0000000000017941 */ /* 0x000fea0003800000 */
.L_x_246:
        /* <DEDUP_REMOVED lines=12> */
.L_x_249:
[----:B------:R-:W-:Y:S05]  /*13290*/  BSYNC B1 ;  /* 0x0000000000017941 */ /* 0x000fea0003800000 */
.L_x_248:
        /* <DEDUP_REMOVED lines=12> */
.L_x_251:
[----:B------:R-:W-:Y:S05]  /*13360*/  BSYNC B1 ;  /* 0x0000000000017941 */ /* 0x000fea0003800000 */
.L_x_250:
        /* <DEDUP_REMOVED lines=12> */
.L_x_253:
[----:B------:R-:W-:Y:S05]  /*13430*/  BSYNC B1 ;  /* 0x0000000000017941 */ /* 0x000fea0003800000 */
.L_x_252:
        /* <DEDUP_REMOVED lines=12> */
.L_x_255:
[----:B------:R-:W-:Y:S05]  /*13500*/  BSYNC B1 ;  /* 0x0000000000017941 */ /* 0x000fea0003800000 */
.L_x_254:
        /* <DEDUP_REMOVED lines=12> */
.L_x_257:
[----:B------:R-:W-:Y:S05]  /*135d0*/  BSYNC B1 ;  /* 0x0000000000017941 */ /* 0x000fea0003800000 */
.L_x_256:
        /* <DEDUP_REMOVED lines=12> */
.L_x_259:
[----:B------:R-:W-:Y:S05]  /*136a0*/  BSYNC B1 ;  /* 0x0000000000017941 */ /* 0x000fea0003800000 */
.L_x_258:
        /* <DEDUP_REMOVED lines=12> */
.L_x_261:
[----:B------:R-:W-:Y:S05]  /*13770*/  BSYNC B1 ;  /* 0x0000000000017941 */ /* 0x000fea0003800000 */
.L_x_260:
        /* <DEDUP_REMOVED lines=12> */
.L_x_263:
[----:B------:R-:W-:Y:S05]  /*13840*/  BSYNC B1 ;  /* 0x0000000000017941 */ /* 0x000fea0003800000 */
.L_x_262:
        /* <DEDUP_REMOVED lines=15> */
.L_x_265:
[----:B------:R-:W-:Y:S05]  /*13940*/  BSYNC B1 ;  /* 0x0000000000017941 */ /* 0x000fea0003800000 */
.L_x_264:
        /* <DEDUP_REMOVED lines=15> */
.L_x_267:
[----:B------:R-:W-:Y:S05]  /*13a40*/  BSYNC B1 ;  /* 0x0000000000017941 */ /* 0x000fea0003800000 */
.L_x_266:
        /* <DEDUP_REMOVED lines=12> */
.L_x_269:
[----:B------:R-:W-:Y:S05]  /*13b10*/  BSYNC B1 ;  /* 0x0000000000017941 */ /* 0x000fea0003800000 */
.L_x_268:
        /* <DEDUP_REMOVED lines=12> */
.L_x_271:
[----:B------:R-:W-:Y:S05]  /*13be0*/  BSYNC B1 ;  /* 0x0000000000017941 */ /* 0x000fea0003800000 */
.L_x_270:
        /* <DEDUP_REMOVED lines=15> */
.L_x_273:
[----:B------:R-:W-:Y:S05]  /*13ce0*/  BSYNC B1 ;  /* 0x0000000000017941 */ /* 0x000fea0003800000 */
.L_x_272:
        /* <DEDUP_REMOVED lines=15> */
.L_x_275:
[----:B------:R-:W-:Y:S05]  /*13de0*/  BSYNC B1 ;  /* 0x0000000000017941 */ /* 0x000fea0003800000 */
.L_x_274:
        /* <DEDUP_REMOVED lines=12> */
.L_x_277:
[----:B------:R-:W-:Y:S05]  /*13eb0*/  BSYNC B1 ;  /* 0x0000000000017941 */ /* 0x000fea0003800000 */
.L_x_276:
        /* <DEDUP_REMOVED lines=12> */
.L_x_279:
[----:B------:R-:W-:Y:S05]  /*13f80*/  BSYNC B1 ;  /* 0x0000000000017941 */ /* 0x000fea0003800000 */
.L_x_278:
        /* <DEDUP_REMOVED lines=12> */
.L_x_281:
[----:B------:R-:W-:Y:S05]  /*14050*/  BSYNC B1 ;  /* 0x0000000000017941 */ /* 0x000fea0003800000 */
.L_x_280:
        /* <DEDUP_REMOVED lines=14> */
.L_x_283:
[----:B------:R-:W-:Y:S05]  /*14140*/  BSYNC B1 ;  /* 0x0000000000017941 */ /* 0x000fea0003800000 */
.L_x_282:
        /* <DEDUP_REMOVED lines=14> */
.L_x_285:
[----:B------:R-:W-:Y:S05]  /*14230*/  BSYNC B1 ;  /* 0x0000000000017941 */ /* 0x000fea0003800000 */
.L_x_284:
        /* <DEDUP_REMOVED lines=12> */
.L_x_287:
[----:B------:R-:W-:Y:S05]  /*14300*/  BSYNC B1 ;  /* 0x0000000000017941 */ /* 0x000fea0003800000 */
.L_x_286:
        /* <DEDUP_REMOVED lines=12> */
.L_x_289:
[----:B------:R-:W-:Y:S05]  /*143d0*/  BSYNC B1 ;  /* 0x0000000000017941 */ /* 0x000fea0003800000 */
.L_x_288:
        /* <DEDUP_REMOVED lines=14> */
.L_x_291:
[----:B------:R-:W-:Y:S05]  /*144c0*/  BSYNC B1 ;  /* 0x0000000000017941 */ /* 0x000fea0003800000 */
.L_x_290:
        /* <DEDUP_REMOVED lines=14> */
.L_x_293:
[----:B------:R-:W-:Y:S05]  /*145b0*/  BSYNC B1 ;  /* 0x0000000000017941 */ /* 0x000fea0003800000 */
.L_x_292:
        /* <DEDUP_REMOVED lines=12> */
.L_x_295:
[----:B------:R-:W-:Y:S05]  /*14680*/  BSYNC B1 ;  /* 0x0000000000017941 */ /* 0x000fea0003800000 */
.L_x_294:
        /* <DEDUP_REMOVED lines=12> */
.L_x_297:
[----:B------:R-:W-:Y:S05]  /*14750*/  BSYNC B1 ;  /* 0x0000000000017941 */ /* 0x000fea0003800000 */
.L_x_296:
        /* <DEDUP_REMOVED lines=12> */
.L_x_299:
[----:B------:R-:W-:Y:S05]  /*14820*/  BSYNC B1 ;  /* 0x0000000000017941 */ /* 0x000fea0003800000 */
.L_x_298:
        /* <DEDUP_REMOVED lines=12> */
.L_x_301:
[----:B------:R-:W-:Y:S05]  /*148f0*/  BSYNC B1 ;  /* 0x0000000000017941 */ /* 0x000fea0003800000 */
.L_x_300:
        /* <DEDUP_REMOVED lines=12> */
.L_x_303:
[----:B------:R-:W-:Y:S05]  /*149c0*/  BSYNC B1 ;  /* 0x0000000000017941 */ /* 0x000fea0003800000 */
.L_x_302:
        /* <DEDUP_REMOVED lines=12> */
.L_x_305:
[----:B------:R-:W-:Y:S05]  /*14a90*/  BSYNC B1 ;  /* 0x0000000000017941 */ /* 0x000fea0003800000 */
.L_x_304:
        /* <DEDUP_REMOVED lines=12> */
.L_x_307:
[----:B------:R-:W-:Y:S05]  /*14b60*/  BSYNC B1 ;  /* 0x0000000000017941 */ /* 0x000fea0003800000 */
.L_x_306:
        /* <DEDUP_REMOVED lines=12> */
.L_x_309:
[----:B------:R-:W-:Y:S05]  /*14c30*/  BSYNC B1 ;  /* 0x0000000000017941 */ /* 0x000fea0003800000 */
.L_x_308:
        /* <DEDUP_REMOVED lines=12> */
.L_x_311:
[----:B------:R-:W-:Y:S05]  /*14d00*/  BSYNC B1 ;  /* 0x0000000000017941 */ /* 0x000fea0003800000 */
.L_x_310:
        /* <DEDUP_REMOVED lines=15> */
.L_x_313:
[----:B------:R-:W-:Y:S05]  /*14e00*/  BSYNC B1 ;  /* 0x0000000000017941 */ /* 0x000fea0003800000 */
.L_x_312:
[----:B-----5:R3:W-:Y:S04]  /*14e10*/  STL [R1+0x2c4], R4 ;  /* 0x0002c40401007387 */ /* 0x0207e80000100800 */
[----:B---3--:R-:W3:Y:S01]  /*14e20*/  LDL.LU R4, [R1] ;  /* 0x0000000001047983 */ /* 0x008ee20000300800 */
        /* <DEDUP_REMOVED lines=13> */
.L_x_315:
[----:B------:R-:W-:Y:S05]  /*14f00*/  BSYNC B1 ;  /* 0x0000000000017941 */ /* 0x000fea0003800000 */
.L_x_314:
        /* <DEDUP_REMOVED lines=12> */
.L_x_317:
[----:B------:R-:W-:Y:S05]  /*14fd0*/  BSYNC B1 ;  /* 0x0000000000017941 */ /* 0x000fea0003800000 */
.L_x_316:
        /* <DEDUP_REMOVED lines=12> */
.L_x_319:
[----:B------:R-:W-:Y:S05]  /*150a0*/  BSYNC B1 ;  /* 0x0000000000017941 */ /* 0x000fea0003800000 */
.L_x_318:
        /* <DEDUP_REMOVED lines=15> */
.L_x_321:
[----:B------:R-:W-:Y:S05]  /*151a0*/  BSYNC B1 ;  /* 0x0000000000017941 */ /* 0x000fea0003800000 */
.L_x_320:
        /* <DEDUP_REMOVED lines=15> */
.L_x_323:
[----:B------:R-:W-:Y:S05]  /*152a0*/  BSYNC B1 ;  /* 0x0000000000017941 */ /* 0x000fea0003800000 */
.L_x_322:
        /* <DEDUP_REMOVED lines=12> */
.L_x_325:
[----:B------:R-:W-:Y:S05]  /*15370*/  BSYNC B1 ;  /* 0x0000000000017941 */ /* 0x000fea0003800000 */
.L_x_324:
        /* <DEDUP_REMOVED lines=12> */
.L_x_327:
[----:B------:R-:W-:Y:S05]  /*15440*/  BSYNC B1 ;  /* 0x0000000000017941 */ /* 0x000fea0003800000 */
.L_x_326:
        /* <DEDUP_REMOVED lines=12> */
.L_x_329:
[----:B------:R-:W-:Y:S05]  /*15510*/  BSYNC B1 ;  /* 0x0000000000017941 */ /* 0x000fea0003800000 */
.L_x_328:
[----:B-----5:R-:W-:Y:S01]  /*15520*/  IMAD.U32 R17, R3, 0x10000, RZ ;  /* 0x0001000003117824 */ /* 0x020fe200078e00ff */
[----:B------:R3:W-:Y:S03]  /*15530*/  STL.64 [R1+0x2c8], R4 ;  /* 0x0002c80401007387 */ /* 0x0007e60000100a00 */
[----:B------:R-:W-:-:S04]  /*15540*/  FMUL R17, R17, R16 ;  /* 0x0000001011117220 */ /* 0x000fc80000400000 */
[----:B------:R-:W-:-:S05]  /*15550*/  FFMA R17, R224, R2, R17 ;  /* 0x00000002e0117223 */ /* 0x000fca0000000011 */
[----:B------:R-:W-:Y:S01]  /*15560*/  F2FP.BF16.F32.PACK_AB R17, RZ, R17 ;  /* 0x00000011ff11723e */ /* 0x000fe200000010ff */
[----:B---3--:R-:W-:Y:S01]  /*15570*/  @P5 IMAD.MOV.U32 R4, RZ, RZ, R8 ;  /* 0x000000ffff045224 */ /* 0x008fe200078e0008 */
[----:B------:R-:W-:-:S05]  /*15580*/  @P5 MOV R5, R7 ;  /* 0x0000000700055202 */ /* 0x000fca0000000f00 */
[----:B------:R3:W-:Y:S04]  /*15590*/  @P5 STG.E.U16 desc[UR60][R4.64+0xc0], R17 ;  /* 0x0000c01104005986 */ /* 0x0007e8000c10153c */
[----:B---3--:R3:W5:Y:S01]  /*155a0*/  LDL.LU.64 R4, [R1+0x2c8] ;  /* 0x0002c80001047983 */ /* 0x0087620000300a00 */
[----:B------:R-:W-:Y:S01]  /*155b0*/  ISETP.GT.AND P5, PT, R0, 0x61, P2 ;  /* 0x000000610000780c */ /* 0x000fe200017a4270 */
[----:B------:R-:W-:-:S12]  /*155c0*/  BSSY B1, `(.L_x_330) ;  /* 0x0000003000017945 */ /* 0x000fd80003800000 */
[----:B---3--:R-:W-:Y:S05]  /*155d0*/  @!P5 BRA `(.L_x_331) ;  /* 0x000000000004d947 */ /* 0x008fea0003800000 */
[----:B------:R3:W5:Y:S02]  /*155e0*/  LDG.E.LTC128B.U16 R3, desc[UR60][R232.64+0xc2] ;  /* 0x0000c23ce8037981 */ /* 0x000764000c1e1520 */
.L_x_331:
[----:B------:R-:W-:Y:S05]  /*155f0*/  BSYNC B1 ;  /* 0x0000000000017941 */ /* 0x000fea0003800000 */
.L_x_330:
[----:B-----5:R-:W-:Y:S01]  /*15600*/  IMAD.U32 R17, R3, 0x10000, RZ ;  /* 0x0001000003117824 */ /* 0x020fe200078e00ff */
[----:B------:R-:W-:Y:S01]  /*15610*/  BSSY B1, `(.L_x_332) ;  /* 0x000000a000017945 */ /* 0x000fe20003800000 */
[----:B------:R-:W-:Y:S02]  /*15620*/  @P5 IMAD.MOV.U32 R224, RZ, RZ, R8 ;  /* 0x000000ffffe05224 */ /* 0x000fe400078e0008 */
[----:B------:R-:W-:-:S04]  /*15630*/  FMUL R17, R17, R16 ;  /* 0x0000001011117220 */ /* 0x000fc80000400000 */
[----:B------:R-:W-:Y:S01]  /*15640*/  FFMA R17, R225, R2, R17 ;  /* 0x00000002e1117223 */ /* 0x000fe20000000011 */
[----:B------:R-:W-:-:S04]  /*15650*/  @P5 IMAD.MOV.U32 R225, RZ, RZ, R7 ;  /* 0x000000ffffe15224 */ /* 0x000fc800078e0007 */
[----:B------:R-:W-:-:S05]  /*15660*/  F2FP.BF16.F32.PACK_AB R17, RZ, R17 ;  /* 0x00000011ff11723e */ /* 0x000fca00000010ff */
[----:B------:R0:W-:Y:S01]  /*15670*/  @P5 STG.E.U16 desc[UR60][R224.64+0xc2], R17 ;  /* 0x0000c211e0005986 */ /* 0x0001e2000c10153c */
[----:B------:R-:W-:-:S13]  /*15680*/  ISETP.GT.AND P5, PT, R0, 0x60, P6 ;  /* 0x000000600000780c */ /* 0x000fda00037a4270 */
[----:B0-----:R-:W-:Y:S05]  /*15690*/  @!P5 BRA `(.L_x_333) ;  /* 0x000000000004d947 */ /* 0x001fea0003800000 */
[----:B------:R0:W5:Y:S02]  /*156a0*/  LDG.E.LTC128B.U16 R3, desc[UR60][R22.64+0xc0] ;  /* 0x0000c03c16037981 */ /* 0x000164000c1e1520 */
.L_x_333:
[----:B------:R-:W-:Y:S05]  /*156b0*/  BSYNC B1 ;  /* 0x0000000000017941 */ /* 0x000fea0003800000 */
.L_x_332:
[----:B-----5:R-:W-:Y:S01]  /*156c0*/  IMAD.U32 R17, R3, 0x10000, RZ ;  /* 0x0001000003117824 */ /* 0x020fe200078e00ff */
[----:B------:R-:W-:Y:S03]  /*156d0*/  BSSY B1, `(.L_x_334) ;  /* 0x0000008000017945 */ /* 0x000fe60003800000 */
[----:B------:R-:W-:-:S04]  /*156e0*/  FMUL R17, R17, R16 ;  /* 0x0000001011117220 */ /* 0x000fc80000400000 */
[----:B------:R-:W-:-:S05]  /*156f0*/  FFMA R17, R226, R2, R17 ;  /* 0x00000002e2117223 */ /* 0x000fca0000000011 */
[----:B------:R-:W-:-:S05]  /*15700*/  F2FP.BF16.F32.PACK_AB R17, RZ, R17 ;  /* 0x00000011ff11723e */ /* 0x000fca00000010ff */
[----:B------:R0:W-:Y:S01]  /*15710*/  @P5 STG.E.U16 desc[UR60][R4.64+0xc0], R17 ;  /* 0x0000c01104005986 */ /* 0x0001e2000c10153c */
[----:B------:R-:W-:-:S13]  /*15720*/  ISETP.GT.AND P5, PT, R0, 0x61, P6 ;  /* 0x000000610000780c */ /* 0x000fda00037a4270 */
[----:B0-----:R-:W-:Y:S05]  /*15730*/  @!P5 BRA `(.L_x_335) ;  /* 0x000000000004d947 */ /* 0x001fea0003800000 */
[----:B------:R0:W5:Y:S02]  /*15740*/  LDG.E.LTC128B.U16 R3, desc[UR60][R22.64+0xc2] ;  /* 0x0000c23c16037981 */ /* 0x000164000c1e1520 */
.L_x_335:
[----:B------:R-:W-:Y:S05]  /*15750*/  BSYNC B1 ;  /* 0x0000000000017941 */ /* 0x000fea0003800000 */
.L_x_334:
        /* <DEDUP_REMOVED lines=9> */
.L_x_337:
[----:B------:R-:W-:Y:S05]  /*157f0*/  BSYNC B1 ;  /* 0x0000000000017941 */ /* 0x000fea0003800000 */
.L_x_336:
[----:B-----5:R-:W-:Y:S01]  /*15800*/  SHF.L.U32 R17, R3, 0x10, RZ ;  /* 0x0000001003117819 */ /* 0x020fe200000006ff */
[----:B------:R-:W-:Y:S01]  /*15810*/  @P5 IMAD.MOV.U32 R224, RZ, RZ, R8 ;  /* 0x000000ffffe05224 */ /* 0x000fe200078e0008 */
[----:B------:R-:W-:Y:S01]  /*15820*/  BSSY B1, `(.L_x_338) ;  /* 0x0000009000017945 */ /* 0x000fe20003800000 */
[----:B------:R-:W-:Y:S02]  /*15830*/  @P5 IMAD.MOV.U32 R225, RZ, RZ, R7 ;  /* 0x000000ffffe15224 */ /* 0x000fe400078e0007 */
[----:B------:R-:W-:-:S04]  /*15840*/  FMUL R17, R17, R16 ;  /* 0x0000001011117220 */ /* 0x000fc80000400000 */
[----:B------:R-:W-:-:S05]  /*15850*/  FFMA R17, R228, R2, R17 ;  /* 0x00000002e4117223 */ /* 0x000fca0000000011 */
[----:B------:R-:W-:-:S05]  /*15860*/  F2FP.BF16.F32.PACK_AB R17, RZ, R17 ;  /* 0x00000011ff11723e */ /* 0x000fca00000010ff */
[----:B------:R0:W-:Y:S01]  /*15870*/  @P5 STG.E.U16 desc[UR60][R224.64+0xd0], R17 ;  /* 0x0000d011e0005986 */ /* 0x0001e2000c10153c */
[----:B------:R-:W-:-:S13]  /*15880*/  ISETP.GT.AND P5, PT, R0, 0x69, P2 ;  /* 0x000000690000780c */ /* 0x000fda00017a4270 */
[----:B0-----:R-:W-:Y:S05]  /*15890*/  @!P5 BRA `(.L_x_339) ;  /* 0x000000000004d947 */ /* 0x001fea0003800000 */
[----:B------:R0:W5:Y:S02]  /*158a0*/  LDG.E.LTC128B.U16 R3, desc[UR60][R232.64+0xd2] ;  /* 0x0000d23ce8037981 */ /* 0x000164000c1e1520 */
.L_x_339:
[----:B------:R-:W-:Y:S05]  /*158b0*/  BSYNC B1 ;  /* 0x0000000000017941 */ /* 0x000fea0003800000 */
.L_x_338:
[----:B-----5:R-:W-:Y:S01]  /*158c0*/  IMAD.U32 R17, R3, 0x10000, RZ ;  /* 0x0001000003117824 */ /* 0x020fe200078e00ff */
[----:B------:R-:W-:Y:S01]  /*158d0*/  BSSY B1, `(.L_x_340) ;  /* 0x000000a000017945 */ /* 0x000fe20003800000 */
[----:B------:R-:W-:Y:S02]  /*158e0*/  @P5 IMAD.MOV.U32 R224, RZ, RZ, R8 ;  /* 0x000000ffffe05224 */ /* 0x000fe400078e0008 */
[----:B------:R-:W-:Y:S01]  /*158f0*/  FMUL R17, R17, R16 ;  /* 0x0000001011117220 */ /* 0x000fe20000400000 */
[----:B------:R-:W-:-:S03]  /*15900*/  @P5 IMAD.MOV.U32 R225, RZ, RZ, R7 ;  /* 0x000000ffffe15224 */ /* 0x000fc600078e0007 */
[----:B------:R-:W-:-:S05]  /*15910*/  FFMA R17, R229, R2, R17 ;  /* 0x00000002e5117223 */ /* 0x000fca0000000011 */
[----:B------:R-:W-:-:S05]  /*15920*/  F2FP.BF16.F32.PACK_AB R17, RZ, R17 ;  /* 0x00000011ff11723e */ /* 0x000fca00000010ff */
[----:B------:R0:W-:Y:S01]  /*15930*/  @P5 STG.E.U16 desc[UR60][R224.64+0xd2], R17 ;  /* 0x0000d211e0005986 */ /* 0x0001e2000c10153c */
[----:B------:R-:W-:-:S13]  /*15940*/  ISETP.GT.AND P5, PT, R0, 0x68, P6 ;  /* 0x000000680000780c */ /* 0x000fda00037a4270 */
[----:B0-----:R-:W-:Y:S05]  /*15950*/  @!P5 BRA `(.L_x_341) ;  /* 0x000000000004d947 */ /* 0x001fea0003800000 */
[----:B------:R0:W5:Y:S02]  /*15960*/  LDG.E.LTC128B.U16 R3, desc[UR60][R22.64+0xd0] ;  /* 0x0000d03c16037981 */ /* 0x000164000c1e1520 */
.L_x_341:
[----:B------:R-:W-:Y:S05]  /*15970*/  BSYNC B1 ;  /* 0x0000000000017941 */ /* 0x000fea0003800000 */
.L_x_340:
[----:B-----5:R-:W-:Y:S01]  /*15980*/  SHF.L.U32 R17, R3, 0x10, RZ ;  /* 0x0000001003117819 */ /* 0x020fe200000006ff */
[----:B------:R-:W-:Y:S04]  /*15990*/  BSSY B1, `(.L_x_342) ;  /* 0x0000008000017945 */ /* 0x000fe80003800000 */
[----:B------:R-:W-:-:S04]  /*159a0*/  FMUL R17, R17, R16 ;  /* 0x0000001011117220 */ /* 0x000fc80000400000 */
[----:B------:R-:W-:-:S05]  /*159b0*/  FFMA R17, R230, R2, R17 ;  /* 0x00000002e6117223 */ /* 0x000fca0000000011 */
[----:B------:R-:W-:-:S05]  /*159c0*/  F2FP.BF16.F32.PACK_AB R17, RZ, R17 ;  /* 0x00000011ff11723e */ /* 0x000fca00000010ff */
[----:B------:R0:W-:Y:S01]  /*159d0*/  @P5 STG.E.U16 desc[UR60][R4.64+0xd0], R17 ;  /* 0x0000d01104005986 */ /* 0x0001e2000c10153c */
[----:B------:R-:W-:-:S13]  /*159e0*/  ISETP.GT.AND P5, PT, R0, 0x69, P6 ;  /* 0x000000690000780c */ /* 0x000fda00037a4270 */
[----:B0-----:R-:W-:Y:S05]  /*159f0*/  @!P5 BRA `(.L_x_343) ;  /* 0x000000000004d947 */ /* 0x001fea0003800000 */
[----:B------:R0:W5:Y:S02]  /*15a00*/  LDG.E.LTC128B.U16 R3, desc[UR60][R22.64+0xd2] ;  /* 0x0000d23c16037981 */ /* 0x000164000c1e1520 */
.L_x_343:
[----:B------:R-:W-:Y:S05]  /*15a10*/  BSYNC B1 ;  /* 0x0000000000017941 */ /* 0x000fea0003800000 */
.L_x_342:
        /* <DEDUP_REMOVED lines=9> */
.L_x_345:
[----:B------:R-:W-:Y:S05]  /*15ab0*/  BSYNC B1 ;  /* 0x0000000000017941 */ /* 0x000fea0003800000 */
.L_x_344:
        /* <DEDUP_REMOVED lines=9> */
.L_x_347:
[----:B------:R-:W-:Y:S05]  /*15b50*/  BSYNC B1 ;  /* 0x0000000000017941 */ /* 0x000fea0003800000 */
.L_x_346:
        /* <DEDUP_REMOVED lines=9> */
.L_x_349:
[----:B------:R-:W-:Y:S05]  /*15bf0*/  BSYNC B1 ;  /* 0x0000000000017941 */ /* 0x000fea0003800000 */
.L_x_348:
        /* <DEDUP_REMOVED lines=9> */
.L_x_351:
[----:B------:R-:W-:Y:S05]  /*15c90*/  BSYNC B1 ;  /* 0x0000000000017941 */ /* 0x000fea0003800000 */
.L_x_350:
        /* <DEDUP_REMOVED lines=9> */
.L_x_353:
[----:B------:R-:W-:Y:S05]  /*15d30*/  BSYNC B1 ;  /* 0x0000000000017941 */ /* 0x000fea0003800000 */
.L_x_352:
[----:B-----5:R-:W-:Y:S01]  /*15d40*/  SHF.L.U32 R17, R3, 0x10, RZ ;  /* 0x0000001003117819 */ /* 0x020fe200000006ff */
[----:B------:R-:W-:Y:S04]  /*15d50*/  BSSY B1, `(.L_x_354) ;  /* 0x0000009000017945 */ /* 0x000fe80003800000 */
[----:B------:R-:W-:-:S04]  /*15d60*/  FMUL R17, R17, R16 ;  /* 0x0000001011117220 */ /* 0x000fc80000400000 */
[----:B------:R-:W-:-:S05]  /*15d70*/  FFMA R17, R220, R2, R17 ;  /* 0x00000002dc117223 */ /* 0x000fca0000000011 */
[----:B------:R-:W-:-:S05]  /*15d80*/  F2FP.BF16.F32.PACK_AB R17, RZ, R17 ;  /* 0x00000011ff11723e */ /* 0x000fca00000010ff */
[----:B------:R1:W-:Y:S01]  /*15d90*/  @P5 STG.E.U16 desc[UR60][R18.64+0xd0], R17 ;  /* 0x0000d01112005986 */ /* 0x0003e2000c10153c */
[----:B------:R-:W-:Y:S02]  /*15da0*/  ISETP.GT.AND P5, PT, R0, 0x69, P4 ;  /* 0x000000690000780c */ /* 0x000fe400027a4270 */
[----:B-1----:R-:W-:-:S11]  /*15db0*/  PRMT R17, R3, 0x7610, R17 ;  /* 0x0000761003117816 */ /* 0x002fd60000000011 */
[----:B------:R-:W-:Y:S05]  /*15dc0*/  @!P5 BRA `(.L_x_355) ;  /* 0x000000000004d947 */ /* 0x000fea0003800000 */
[----:B------:R1:W5:Y:S02]  /*15dd0*/  LDG.E.LTC128B.U16 R17, desc[UR60][R20.64+0xd2] ;  /* 0x0000d23c14117981 */ /* 0x000364000c1e1520 */
.L_x_355:
[----:B------:R-:W-:Y:S05]  /*15de0*/  BSYNC B1 ;  /* 0x0000000000017941 */ /* 0x000fea0003800000 */
.L_x_354:
        /* <DEDUP_REMOVED lines=9> */
.L_x_357:
[----:B------:R-:W-:Y:S05]  /*15e80*/  BSYNC B1 ;  /* 0x0000000000017941 */ /* 0x000fea0003800000 */
.L_x_356:
        /* <DEDUP_REMOVED lines=9> */
.L_x_359:
[----:B------:R-:W-:Y:S05]  /*15f20*/  BSYNC B1 ;  /* 0x0000000000017941 */ /* 0x000fea0003800000 */
.L_x_358:
[----:B------:R0:W5:Y:S02]  /*15f30*/  LDL.64 R218, [R1+0x260] ;  /* 0x0002600001da7983 */ /* 0x0001640000100a00 */
        /* <DEDUP_REMOVED lines=9> */
.L_x_361:
[----:B------:R-:W-:Y:S05]  /*15fd0*/  BSYNC B1 ;  /* 0x0000000000017941 */ /* 0x000fea0003800000 */
.L_x_360:
        /* <DEDUP_REMOVED lines=9> */
.L_x_363:
[----:B------:R-:W-:Y:S05]  /*16070*/  BSYNC B1 ;  /* 0x0000000000017941 */ /* 0x000fea0003800000 */
.L_x_362:
        /* <DEDUP_REMOVED lines=9> */
.L_x_365:
[----:B------:R-:W-:Y:S05]  /*16110*/  BSYNC B1 ;  /* 0x0000000000017941 */ /* 0x000fea0003800000 */
.L_x_364:
        /* <DEDUP_REMOVED lines=9> */
.L_x_367:
[----:B------:R-:W-:Y:S05]  /*161b0*/  BSYNC B1 ;  /* 0x0000000000017941 */ /* 0x000fea0003800000 */
.L_x_366:
        /* <DEDUP_REMOVED lines=9> */
.L_x_369:
[----:B------:R-:W-:Y:S05]  /*16250*/  BSYNC B1 ;  /* 0x0000000000017941 */ /* 0x000fea0003800000 */
.L_x_368:
        /* <DEDUP_REMOVED lines=9> */
.L_x_371:
[----:B------:R-:W-:Y:S05]  /*162f0*/  BSYNC B1 ;  /* 0x0000000000017941 */ /* 0x000fea0003800000 */
.L_x_370:
        /* <DEDUP_REMOVED lines=9> */
.L_x_373:
[----:B------:R-:W-:Y:S05]  /*16390*/  BSYNC B1 ;  /* 0x0000000000017941 */ /* 0x000fea0003800000 */
.L_x_372:
        /* <DEDUP_REMOVED lines=9> */
.L_x_375:
[----:B------:R-:W-:Y:S05]  /*16430*/  BSYNC B1 ;  /* 0x0000000000017941 */ /* 0x000fea0003800000 */
.L_x_374:
        /* <DEDUP_REMOVED lines=9> */
.L_x_377:
[----:B------:R-:W-:Y:S05]  /*164d0*/  BSYNC B1 ;  /* 0x0000000000017941 */ /* 0x000fea0003800000 */
.L_x_376:
        /* <DEDUP_REMOVED lines=11> */
.L_x_379:
[----:B------:R-:W-:Y:S05]  /*16590*/  BSYNC B1 ;  /* 0x0000000000017941 */ /* 0x000fea0003800000 */
.L_x_378:
[----:B-----5:R-:W-:Y:S01]  /*165a0*/  IMAD.U32 R3, R17, 0x10000, RZ ;  /* 0x0001000011037824 */ /* 0x020fe200078e00ff */
[----:B------:R-:W-:Y:S03]  /*165b0*/  BSSY B1, `(.L_x_380) ;  /* 0x000000b000017945 */ /* 0x000fe60003800000 */
[----:B------:R-:W-:-:S04]  /*165c0*/  FMUL R200, R3, R16 ;  /* 0x0000001003c87220 */ /* 0x000fc80000400000 */
[----:B------:R-:W-:Y:S01]  /*165d0*/  FFMA R200, R201, R2, R200 ;  /* 0x00000002c9c87223 */ /* 0x000fe200000000c8 */
[----:B------:R-:W-:-:S04]  /*165e0*/  @P5 MOV R201, R7 ;  /* 0x0000000700c95202 */ /* 0x000fc80000000f00 */
[----:B------:R-:W-:-:S04]  /*165f0*/  F2FP.BF16.F32.PACK_AB R200, RZ, R200 ;  /* 0x000000c8ffc8723e */ /* 0x000fc800000010ff */
[----:B------:R-:W-:Y:S01]  /*16600*/  PRMT R3, R200, 0x7610, R3 ;  /* 0x00007610c8037816 */ /* 0x000fe20000000003 */
[----:B------:R-:W-:-:S05]  /*16610*/  @P5 IMAD.MOV.U32 R200, RZ, RZ, R8 ;  /* 0x000000ffffc85224 */ /* 0x000fca00078e0008 */
[----:B------:R0:W-:Y:S01]  /*16620*/  @P5 STG.E.U16 desc[UR60][R200.64+0xe2], R3 ;  /* 0x0000e203c8005986 */ /* 0x0001e2000c10153c */
[----:B------:R-:W-:-:S13]  /*16630*/  ISETP.GT.AND P5, PT, R0, 0x70, P6 ;  /* 0x000000700000780c */ /* 0x000fda00037a4270 */
[----:B0-----:R-:W-:Y:S05]  /*16640*/  @!P5 BRA `(.L_x_381) ;  /* 0x000000000004d947 */ /* 0x001fea0003800000 */
[----:B------:R0:W5:Y:S02]  /*16650*/  LDG.E.LTC128B.U16 R17, desc[UR60][R22.64+0xe0] ;  /* 0x0000e03c16117981 */ /* 0x000164000c1e1520 */
.L_x_381:
[----:B------:R-:W-:Y:S05]  /*16660*/  BSYNC B1 ;  /* 0x0000000000017941 */ /* 0x000fea0003800000 */
.L_x_380:
        /* <DEDUP_REMOVED lines=9> */
.L_x_383:
[----:B------:R-:W-:Y:S05]  /*16700*/  BSYNC B1 ;  /* 0x0000000000017941 */ /* 0x000fea0003800000 */
.L_x_382:
        /* <DEDUP_REMOVED lines=9> */
.L_x_385:
[----:B------:R-:W-:Y:S05]  /*167a0*/  BSYNC B1 ;  /* 0x0000000000017941 */ /* 0x000fea0003800000 */
.L_x_384:
[----:B-----5:R-:W-:Y:S01]  /*167b0*/  IMAD.U32 R3, R17, 0x10000, RZ ;  /* 0x0001000011037824 */ /* 0x020fe200078e00ff */
[----:B------:R-:W-:Y:S01]  /*167c0*/  @P5 MOV R201, R7 ;  /* 0x0000000700c95202 */ /* 0x000fe20000000f00 */
[----:B------:R-:W-:Y:S01]  /*167d0*/  @P5 IMAD.MOV.U32 R200, RZ, RZ, R8 ;  /* 0x000000ffffc85224 */ /* 0x000fe200078e0008 */
[----:B------:R-:W-:Y:S01]  /*167e0*/  BSSY B1, `(.L_x_386) ;  /* 0x0000008000017945 */ /* 0x000fe20003800000 */
[----:B------:R-:W-:-:S04]  /*167f0*/  FMUL R3, R3, R16 ;  /* 0x0000001003037220 */ /* 0x000fc80000400000 */
[----:B------:R-:W-:-:S05]  /*16800*/  FFMA R3, R204, R2, R3 ;  /* 0x00000002cc037223 */ /* 0x000fca0000000003 */
[----:B------:R-:W-:-:S05]  /*16810*/  F2FP.BF16.F32.PACK_AB R3, RZ, R3 ;  /* 0x00000003ff03723e */ /* 0x000fca00000010ff */
[----:B------:R0:W-:Y:S01]  /*16820*/  @P5 STG.E.U16 desc[UR60][R200.64+0xf0], R3 ;  /* 0x0000f003c8005986 */ /* 0x0001e2000c10153c */
[----:B------:R-:W-:-:S13]  /*16830*/  ISETP.GT.AND P5, PT, R0, 0x79, P2 ;  /* 0x000000790000780c */ /* 0x000fda00017a4270 */
[----:B0-----:R-:W-:Y:S05]  /*16840*/  @!P5 BRA `(.L_x_387) ;  /* 0x000000000004d947 */ /* 0x001fea0003800000 */
[----:B------:R0:W5:Y:S02]  /*16850*/  LDG.E.LTC128B.U16 R17, desc[UR60][R232.64+0xf2] ;  /* 0x0000f23ce8117981 */ /* 0x000164000c1e1520 */
.L_x_387:
[----:B------:R-:W-:Y:S05]  /*16860*/  BSYNC B1 ;  /* 0x0000000000017941 */ /* 0x000fea0003800000 */
.L_x_386:
[----:B-----5:R-:W-:Y:S01]  /*16870*/  IMAD.U32 R3, R17, 0x10000, RZ ;  /* 0x0001000011037824 */ /* 0x020fe200078e00ff */
[----:B------:R-:W-:Y:S01]  /*16880*/  BSSY B1, `(.L_x_388) ;  /* 0x000000b000017945 */ /* 0x000fe20003800000 */
[----:B------:R-:W-:Y:S02]  /*16890*/  @P5 IMAD.MOV.U32 R201, RZ, RZ, R7 ;  /* 0x000000ffffc95224 */ /* 0x000fe400078e0007 */
[----:B------:R-:W-:-:S04]  /*168a0*/  FMUL R200, R3, R16 ;  /* 0x0000001003c87220 */ /* 0x000fc80000400000 */
[----:B------:R-:W-:-:S05]  /*168b0*/  FFMA R200, R205, R2, R200 ;  /* 0x00000002cdc87223 */ /* 0x000fca00000000c8 */
[----:B------:R-:W-:-:S04]  /*168c0*/  F2FP.BF16.F32.PACK_AB R200, RZ, R200 ;  /* 0x000000c8ffc8723e */ /* 0x000fc800000010ff */
[----:B------:R-:W-:Y:S01]  /*168d0*/  PRMT R3, R200, 0x7610, R3 ;  /* 0x00007610c8037816 */ /* 0x000fe20000000003 */
[----:B------:R-:W-:-:S05]  /*168e0*/  @P5 IMAD.MOV.U32 R200, RZ, RZ, R8 ;  /* 0x000000ffffc85224 */ /* 0x000fca00078e0008 */
[----:B------:R0:W-:Y:S01]  /*168f0*/  @P5 STG.E.U16 desc[UR60][R200.64+0xf2], R3 ;  /* 0x0000f203c8005986 */ /* 0x0001e2000c10153c */
[----:B------:R-:W-:-:S13]  /*16900*/  ISETP.GT.AND P5, PT, R0, 0x78, P6 ;  /* 0x000000780000780c */ /* 0x000fda00037a4270 */
[----:B0-----:R-:W-:Y:S05]  /*16910*/  @!P5 BRA `(.L_x_389) ;  /* 0x000000000004d947 */ /* 0x001fea0003800000 */
[----:B------:R0:W5:Y:S02]  /*16920*/  LDG.E.LTC128B.U16 R17, desc[UR60][R22.64+0xf0] ;  /* 0x0000f03c16117981 */ /* 0x000164000c1e1520 */
.L_x_389:
[----:B------:R-:W-:Y:S05]  /*16930*/  BSYNC B1 ;  /* 0x0000000000017941 */ /* 0x000fea0003800000 */
.L_x_388:
        /* <DEDUP_REMOVED lines=9> */
.L_x_391:
[----:B------:R-:W-:Y:S05]  /*169d0*/  BSYNC B1 ;  /* 0x0000000000017941 */ /* 0x000fea0003800000 */
.L_x_390:
        /* <DEDUP_REMOVED lines=9> */
.L_x_393:
[----:B------:R-:W-:Y:S05]  /*16a70*/  BSYNC B1 ;  /* 0x0000000000017941 */ /* 0x000fea0003800000 */
.L_x_392:
        /* <DEDUP_REMOVED lines=9> */
.L_x_395:
[----:B------:R-:W-:Y:S05]  /*16b10*/  BSYNC B1 ;  /* 0x0000000000017941 */ /* 0x000fea0003800000 */
.L_x_394:
        /* <DEDUP_REMOVED lines=9> */
.L_x_397:
[----:B------:R-:W-:Y:S05]  /*16bb0*/  BSYNC B1 ;  /* 0x0000000000017941 */ /* 0x000fea0003800000 */
.L_x_396:
        /* <DEDUP_REMOVED lines=9> */
.L_x_399:
[----:B------:R-:W-:Y:S05]  /*16c50*/  BSYNC B1 ;  /* 0x0000000000017941 */ /* 0x000fea0003800000 */
.L_x_398:
        /* <DEDUP_REMOVED lines=9> */
.L_x_401:
[----:B------:R-:W-:Y:S05]  /*16cf0*/  BSYNC B1 ;  /* 0x0000000000017941 */ /* 0x000fea0003800000 */
.L_x_400:
        /* <DEDUP_REMOVED lines=9> */
.L_x_403:
[----:B------:R-:W-:Y:S05]  /*16d90*/  BSYNC B1 ;  /* 0x0000000000017941 */ /* 0x000fea0003800000 */
.L_x_402:
        /* <DEDUP_REMOVED lines=9> */
.L_x_405:
[----:B------:R-:W-:Y:S05]  /*16e30*/  BSYNC B1 ;  /* 0x0000000000017941 */ /* 0x000fea0003800000 */
.L_x_404:
        /* <DEDUP_REMOVED lines=9> */
.L_x_407:
[----:B------:R-:W-:Y:S05]  /*16ed0*/  BSYNC B1 ;  /* 0x0000000000017941 */ /* 0x000fea0003800000 */
.L_x_406:
        /* <DEDUP_REMOVED lines=9> */
.L_x_409:
[----:B------:R-:W-:Y:S05]  /*16f70*/  BSYNC B1 ;  /* 0x0000000000017941 */ /* 0x000fea0003800000 */
.L_x_408:
        /* <DEDUP_REMOVED lines=9> */
.L_x_411:
[----:B------:R-:W-:Y:S05]  /*17010*/  BSYNC B1 ;  /* 0x0000000000017941 */ /* 0x000fea0003800000 */
.L_x_410:
        /* <DEDUP_REMOVED lines=9> */
.L_x_413:
[----:B------:R-:W-:Y:S05]  /*170b0*/  BSYNC B1 ;  /* 0x0000000000017941 */ /* 0x000fea0003800000 */
.L_x_412:
        /* <DEDUP_REMOVED lines=9> */
.L_x_415:
[----:B------:R-:W-:Y:S05]  /*17150*/  BSYNC B1 ;  /* 0x0000000000017941 */ /* 0x000fea0003800000 */
.L_x_414:
        /* <DEDUP_REMOVED lines=9> */
.L_x_417:
[----:B------:R-:W-:Y:S05]  /*171f0*/  BSYNC B1 ;  /* 0x0000000000017941 */ /* 0x000fea0003800000 */
.L_x_416:
        /* <DEDUP_REMOVED lines=9> */
.L_x_419:
[----:B------:R-:W-:Y:S05]  /*17290*/  BSYNC B1 ;  /* 0x0000000000017941 */ /* 0x000fea0003800000 */
.L_x_418:
        /* <DEDUP_REMOVED lines=9> */
.L_x_421:
[----:B------:R-:W-:Y:S05]  /*17330*/  BSYNC B1 ;  /* 0x0000000000017941 */ /* 0x000fea0003800000 */
.L_x_420:
        /* <DEDUP_REMOVED lines=9> */
.L_x_423:
[----:B------:R-:W-:Y:S05]  /*173d0*/  BSYNC B1 ;  /* 0x0000000000017941 */ /* 0x000fea0003800000 */
.L_x_422:
        /* <DEDUP_REMOVED lines=9> */
.L_x_425:
[----:B------:R-:W-:Y:S05]  /*17470*/  BSYNC B1 ;  /* 0x0000000000017941 */ /* 0x000fea0003800000 */
.L_x_424:
        /* <DEDUP_REMOVED lines=11> */
.L_x_427:
[----:B------:R-:W-:Y:S05]  /*17530*/  BSYNC B1 ;  /* 0x0000000000017941 */ /* 0x000fea0003800000 */
.L_x_426:
[----:B-----5:R-:W-:Y:S01]  /*17540*/  SHF.L.U32 R3, R17, 0x10, RZ ;  /* 0x0000001011037819 */ /* 0x020fe200000006ff */
[----:B------:R-:W-:Y:S04]  /*17550*/  BSSY B1, `(.L_x_428) ;  /* 0x000000b000017945 */ /* 0x000fe80003800000 */
[----:B------:R-:W-:-:S04]  /*17560*/  FMUL R176, R3, R16 ;  /* 0x0000001003b07220 */ /* 0x000fc80000400000 */
[----:B------:R-:W-:Y:S01]  /*17570*/  FFMA R176, R177, R2, R176 ;  /* 0x00000002b1b07223 */ /* 0x000fe200000000b0 */
[----:B------:R-:W-:-:S04]  /*17580*/  @P5 IMAD.MOV.U32 R177, RZ, RZ, R7 ;  /* 0x000000ffffb15224 */ /* 0x000fc800078e0007 */
[----:B------:R-:W-:-:S04]  /*17590*/  F2FP.BF16.F32.PACK_AB R176, RZ, R176 ;  /* 0x000000b0ffb0723e */ /* 0x000fc800000010ff */
[----:B------:R-:W-:Y:S01]  /*175a0*/  PRMT R3, R176, 0x7610, R3 ;  /* 0x00007610b0037816 */ /* 0x000fe20000000003 */
[----:B------:R-:W-:-:S05]  /*175b0*/  @P5 IMAD.MOV.U32 R176, RZ, RZ, R8 ;  /* 0x000000ffffb05224 */ /* 0x000fca00078e0008 */
[----:B------:R0:W-:Y:S01]  /*175c0*/  @P5 STG.E.U16 desc[UR60][R176.64+0x102], R3 ;  /* 0x00010203b0005986 */ /* 0x0001e2000c10153c */
[----:B------:R-:W-:-:S13]  /*175d0*/  ISETP.GT.AND P5, PT, R0, 0x80, P6 ;  /* 0x000000800000780c */ /* 0x000fda00037a4270 */
[----:B0-----:R-:W-:Y:S05]  /*175e0*/  @!P5 BRA `(.L_x_429) ;  /* 0x000000000004d947 */ /* 0x001fea0003800000 */
[----:B------:R0:W5:Y:S02]  /*175f0*/  LDG.E.LTC128B.U16 R17, desc[UR60][R22.64+0x100] ;  /* 0x0001003c16117981 */ /* 0x000164000c1e1520 */
.L_x_429:
[----:B------:R-:W-:Y:S05]  /*17600*/  BSYNC B1 ;  /* 0x0000000000017941 */ /* 0x000fea0003800000 */
.L_x_428:
        /* <DEDUP_REMOVED lines=9> */
.L_x_431:
[----:B------:R-:W-:Y:S05]  /*176a0*/  BSYNC B1 ;  /* 0x0000000000017941 */ /* 0x000fea0003800000 */
.L_x_430:
        /* <DEDUP_REMOVED lines=9> */
.L_x_433:
[----:B------:R-:W-:Y:S05]  /*17740*/  BSYNC B1 ;  /* 0x0000000000017941 */ /* 0x000fea0003800000 */
.L_x_432:
        /* <DEDUP_REMOVED lines=11> */
.L_x_435:
[----:B------:R-:W-:Y:S05]  /*17800*/  BSYNC B1 ;  /* 0x0000000000017941 */ /* 0x000fea0003800000 */
.L_x_434:
[----:B-----5:R-:W-:Y:S01]  /*17810*/  IMAD.U32 R3, R17, 0x10000, RZ ;  /* 0x0001000011037824 */ /* 0x020fe200078e00ff */
[----:B------:R-:W-:Y:S01]  /*17820*/  @P5 MOV R177, R7 ;  /* 0x0000000700b15202 */ /* 0x000fe20000000f00 */
[----:B------:R-:W-:Y:S02]  /*17830*/  BSSY B1, `(.L_x_436) ;  /* 0x000000a000017945 */ /* 0x000fe40003800000 */
        /* <DEDUP_REMOVED lines=9> */
.L_x_437:
[----:B------:R-:W-:Y:S05]  /*178d0*/  BSYNC B1 ;  /* 0x0000000000017941 */ /* 0x000fea0003800000 */
.L_x_436:
        /* <DEDUP_REMOVED lines=9> */
.L_x_439:
[----:B------:R-:W-:Y:S05]  /*17970*/  BSYNC B1 ;  /* 0x0000000000017941 */ /* 0x000fea0003800000 */
.L_x_438:
        /* <DEDUP_REMOVED lines=9> */
.L_x_441:
[----:B------:R-:W-:Y:S05]  /*17a10*/  BSYNC B1 ;  /* 0x0000000000017941 */ /* 0x000fea0003800000 */
.L_x_440:
        /* <DEDUP_REMOVED lines=9> */
.L_x_443:
[----:B------:R-:W-:Y:S05]  /*17ab0*/  BSYNC B1 ;  /* 0x0000000000017941 */ /* 0x000fea0003800000 */
.L_x_442:
        /* <DEDUP_REMOVED lines=9> */
.L_x_445:
[----:B------:R-:W-:Y:S05]  /*17b50*/  BSYNC B1 ;  /* 0x0000000000017941 */ /* 0x000fea0003800000 */
.L_x_444:
        /* <DEDUP_REMOVED lines=9> */
.L_x_447:
[----:B------:R-:W-:Y:S05]  /*17bf0*/  BSYNC B1 ;  /* 0x0000000000017941 */ /* 0x000fea0003800000 */
.L_x_446:
        /* <DEDUP_REMOVED lines=9> */
.L_x_449:
[----:B------:R-:W-:Y:S05]  /*17c90*/  BSYNC B1 ;  /* 0x0000000000017941 */ /* 0x000fea0003800000 */
.L_x_448:
        /* <DEDUP_REMOVED lines=9> */
.L_x_451:
[----:B------:R-:W-:Y:S05]  /*17d30*/  BSYNC B1 ;  /* 0x0000000000017941 */ /* 0x000fea0003800000 */
.L_x_450:
        /* <DEDUP_REMOVED lines=9> */
.L_x_453:
[----:B------:R-:W-:Y:S05]  /*17dd0*/  BSYNC B1 ;  /* 0x0000000000017941 */ /* 0x000fea0003800000 */
.L_x_452:
        /* <DEDUP_REMOVED lines=9> */
.L_x_455:
[----:B------:R-:W-:Y:S05]  /*17e70*/  BSYNC B1 ;  /* 0x0000000000017941 */ /* 0x000fea0003800000 */
.L_x_454:
        /* <DEDUP_REMOVED lines=9> */
.L_x_457:
[----:B------:R-:W-:Y:S05]  /*17f10*/  BSYNC B1 ;  /* 0x0000000000017941 */ /* 0x000fea0003800000 */
.L_x_456:
        /* <DEDUP_REMOVED lines=9> */
.L_x_459:
[----:B------:R-:W-:Y:S05]  /*17fb0*/  BSYNC B1 ;  /* 0x0000000000017941 */ /* 0x000fea0003800000 */
.L_x_458:
        /* <DEDUP_REMOVED lines=9> */
.L_x_461:
[----:B------:R-:W-:Y:S05]  /*18050*/  BSYNC B1 ;  /* 0x0000000000017941 */ /* 0x000fea0003800000 */
.L_x_460:
        /* <DEDUP_REMOVED lines=9> */
.L_x_463:
[----:B------:R-:W-:Y:S05]  /*180f0*/  BSYNC B1 ;  /* 0x0000000000017941 */ /* 0x000fea0003800000 */
.L_x_462:
        /* <DEDUP_REMOVED lines=9> */
.L_x_465:
[----:B------:R-:W-:Y:S05]  /*18190*/  BSYNC B1 ;  /* 0x0000000000017941 */ /* 0x000fea0003800000 */
.L_x_464:
        /* <DEDUP_REMOVED lines=9> */
.L_x_467:
[----:B------:R-:W-:Y:S05]  /*18230*/  BSYNC B1 ;  /* 0x0000000000017941 */ /* 0x000fea0003800000 */
.L_x_466:
        /* <DEDUP_REMOVED lines=9> */
.L_x_469:
[----:B------:R-:W-:Y:S05]  /*182d0*/  BSYNC B1 ;  /* 0x0000000000017941 */ /* 0x000fea0003800000 */
.L_x_468:
        /* <DEDUP_REMOVED lines=9> */
.L_x_471:
[----:B------:R-:W-:Y:S05]  /*18370*/  BSYNC B1 ;  /* 0x0000000000017941 */ /* 0x000fea0003800000 */
.L_x_470:
        /* <DEDUP_REMOVED lines=9> */
.L_x_473:
[----:B------:R-:W-:Y:S05]  /*18410*/  BSYNC B1 ;  /* 0x0000000000017941 */ /* 0x000fea0003800000 */
.L_x_472:
        /* <DEDUP_REMOVED lines=11> */
.L_x_475:
[----:B------:R-:W-:Y:S05]  /*184d0*/  BSYNC B1 ;  /* 0x0000000000017941 */ /* 0x000fea0003800000 */
.L_x_474:
[----:B-----5:R-:W-:Y:S01]  /*184e0*/  IMAD.U32 R3, R17, 0x10000, RZ ;  /* 0x0001000011037824 */ /* 0x020fe200078e00ff */
[----:B------:R-:W-:Y:S03]  /*184f0*/  BSSY B1, `(.L_x_476) ;  /* 0x000000b000017945 */ /* 0x000fe60003800000 */
        /* <DEDUP_REMOVED lines=10> */
.L_x_477:
[----:B------:R-:W-:Y:S05]  /*185a0*/  BSYNC B1 ;  /* 0x0000000000017941 */ /* 0x000fea0003800000 */
.L_x_476:
        /* <DEDUP_REMOVED lines=9> */
.L_x_479:
[----:B------:R-:W-:Y:S05]  /*18640*/  BSYNC B1 ;  /* 0x0000000000017941 */ /* 0x000fea0003800000 */
.L_x_478:
        /* <DEDUP_REMOVED lines=9> */
.L_x_481:
[----:B------:R-:W-:Y:S05]  /*186e0*/  BSYNC B1 ;  /* 0x0000000000017941 */ /* 0x000fea0003800000 */
.L_x_480:
        /* <DEDUP_REMOVED lines=11> */
.L_x_483:
[----:B------:R-:W-:Y:S05]  /*187a0*/  BSYNC B1 ;  /* 0x0000000000017941 */ /* 0x000fea0003800000 */
.L_x_482:
[----:B-----5:R-:W-:Y:S01]  /*187b0*/  SHF.L.U32 R3, R17, 0x10, RZ ;  /* 0x0000001011037819 */ /* 0x020fe200000006ff */
[----:B------:R-:W-:Y:S01]  /*187c0*/  @P5 IMAD.MOV.U32 R153, RZ, RZ, R7 ;  /* 0x000000ffff995224 */ /* 0x000fe200078e0007 */
[----:B------:R-:W-:Y:S03]  /*187d0*/  BSSY B1, `(.L_x_484) ;  /* 0x000000a000017945 */ /* 0x000fe60003800000 */
        /* <DEDUP_REMOVED lines=9> */
.L_x_485:
[----:B------:R-:W-:Y:S05]  /*18870*/  BSYNC B1 ;  /* 0x0000000000017941 */ /* 0x000fea0003800000 */
.L_x_484:
        /* <DEDUP_REMOVED lines=9> */
.L_x_487:
[----:B------:R-:W-:Y:S05]  /*18910*/  BSYNC B1 ;  /* 0x0000000000017941 */ /* 0x000fea0003800000 */
.L_x_486:
        /* <DEDUP_REMOVED lines=9> */
.L_x_489:
[----:B------:R-:W-:Y:S05]  /*189b0*/  BSYNC B1 ;  /* 0x0000000000017941 */ /* 0x000fea0003800000 */
.L_x_488:
        /* <DEDUP_REMOVED lines=9> */
.L_x_491:
[----:B------:R-:W-:Y:S05]  /*18a50*/  BSYNC B1 ;  /* 0x0000000000017941 */ /* 0x000fea0003800000 */
.L_x_490:
        /* <DEDUP_REMOVED lines=9> */
.L_x_493:
[----:B------:R-:W-:Y:S05]  /*18af0*/  BSYNC B1 ;  /* 0x0000000000017941 */ /* 0x000fea0003800000 */
.L_x_492:
        /* <DEDUP_REMOVED lines=9> */
.L_x_495:
[----:B------:R-:W-:Y:S05]  /*18b90*/  BSYNC B1 ;  /* 0x0000000000017941 */ /* 0x000fea0003800000 */
.L_x_494:
        /* <DEDUP_REMOVED lines=9> */
.L_x_497:
[----:B------:R-:W-:Y:S05]  /*18c30*/  BSYNC B1 ;  /* 0x0000000000017941 */ /* 0x000fea0003800000 */
.L_x_496:
        /* <DEDUP_REMOVED lines=9> */
.L_x_499:
[----:B------:R-:W-:Y:S05]  /*18cd0*/  BSYNC B1 ;  /* 0x0000000000017941 */ /* 0x000fea0003800000 */
.L_x_498:
        /* <DEDUP_REMOVED lines=9> */
.L_x_501:
[----:B------:R-:W-:Y:S05]  /*18d70*/  BSYNC B1 ;  /* 0x0000000000017941 */ /* 0x000fea0003800000 */
.L_x_500:
        /* <DEDUP_REMOVED lines=9> */
.L_x_503:
[----:B------:R-:W-:Y:S05]  /*18e10*/  BSYNC B1 ;  /* 0x0000000000017941 */ /* 0x000fea0003800000 */
.L_x_502:
        /* <DEDUP_REMOVED lines=9> */
.L_x_505:
[----:B------:R-:W-:Y:S05]  /*18eb0*/  BSYNC B1 ;  /* 0x0000000000017941 */ /* 0x000fea0003800000 */
.L_x_504:
        /* <DEDUP_REMOVED lines=9> */
.L_x_507:
[----:B------:R-:W-:Y:S05]  /*18f50*/  BSYNC B1 ;  /* 0x0000000000017941 */ /* 0x000fea0003800000 */
.L_x_506:
        /* <DEDUP_REMOVED lines=9> */
.L_x_509:
[----:B------:R-:W-:Y:S05]  /*18ff0*/  BSYNC B1 ;  /* 0x0000000000017941 */ /* 0x000fea0003800000 */
.L_x_508:
        /* <DEDUP_REMOVED lines=9> */
.L_x_511:
[----:B------:R-:W-:Y:S05]  /*19090*/  BSYNC B1 ;  /* 0x0000000000017941 */ /* 0x000fea0003800000 */
.L_x_510:
        /* <DEDUP_REMOVED lines=9> */
.L_x_513:
[----:B------:R-:W-:Y:S05]  /*19130*/  BSYNC B1 ;  /* 0x0000000000017941 */ /* 0x000fea0003800000 */
.L_x_512:
        /* <DEDUP_REMOVED lines=9> */
.L_x_515:
[----:B------:R-:W-:Y:S05]  /*191d0*/  BSYNC B1 ;  /* 0x0000000000017941 */ /* 0x000fea0003800000 */
.L_x_514:
        /* <DEDUP_REMOVED lines=9> */
.L_x_517:
[----:B------:R-:W-:Y:S05]  /*19270*/  BSYNC B1 ;  /* 0x0000000000017941 */ /* 0x000fea0003800000 */
.L_x_516:
        /* <DEDUP_REMOVED lines=9> */
.L_x_519:
[----:B------:R-:W-:Y:S05]  /*19310*/  BSYNC B1 ;  /* 0x0000000000017941 */ /* 0x000fea0003800000 */
.L_x_518:
        /* <DEDUP_REMOVED lines=9> */
.L_x_521:
[----:B------:R-:W-:Y:S05]  /*193b0*/  BSYNC B1 ;  /* 0x0000000000017941 */ /* 0x000fea0003800000 */
.L_x_520:
        /* <DEDUP_REMOVED lines=11> */
.L_x_523:
[----:B------:R-:W-:Y:S05]  /*19470*/  BSYNC B1 ;  /* 0x0000000000017941 */ /* 0x000fea0003800000 */
.L_x_522:
[----:B-----5:R-:W-:Y:S01]  /*19480*/  IMAD.U32 R3, R17, 0x10000, RZ ;  /* 0x0001000011037824 */ /* 0x020fe200078e00ff */
[----:B------:R-:W-:Y:S03]  /*19490*/  BSSY B1, `(.L_x_524) ;  /* 0x000000b000017945 */ /* 0x000fe60003800000 */
[----:B------:R-:W-:-:S04]  /*194a0*/  FMUL R128, R3, R16 ;  /* 0x0000001003807220 */ /* 0x000fc80000400000 */
[----:B------:R-:W-:Y:S01]  /*194b0*/  FFMA R128, R129, R2, R128 ;  /* 0x0000000281807223 */ /* 0x000fe20000000080 */
[----:B------:R-:W-:-:S04]  /*194c0*/  @P5 IMAD.MOV.U32 R129, RZ, RZ, R7 ;  /* 0x000000ffff815224 */ /* 0x000fc800078e0007 */
[----:B------:R-:W-:-:S04]  /*194d0*/  F2FP.BF16.F32.PACK_AB R128, RZ, R128 ;  /* 0x00000080ff80723e */ /* 0x000fc800000010ff */
[----:B------:R-:W-:Y:S02]  /*194e0*/  PRMT R3, R128, 0x7610, R3 ;  /* 0x0000761080037816 */ /* 0x000fe40000000003 */
[----:B------:R-:W-:-:S05]  /*194f0*/  @P5 MOV R128, R8 ;  /* 0x0000000800805202 */ /* 0x000fca0000000f00 */
[----:B------:R0:W-:Y:S01]  /*19500*/  @P5 STG.E.U16 desc[UR60][R128.64+0x142], R3 ;  /* 0x0001420380005986 */ /* 0x0001e2000c10153c */
[----:B------:R-:W-:-:S13]  /*19510*/  ISETP.GT.AND P5, PT, R0, 0xa0, P6 ;  /* 0x000000a00000780c */ /* 0x000fda00037a4270 */
[----:B0-----:R-:W-:Y:S05]  /*19520*/  @!P5 BRA `(.L_x_525) ;  /* 0x000000000004d947 */ /* 0x001fea0003800000 */
[----:B------:R0:W5:Y:S02]  /*19530*/  LDG.E.LTC128B.U16 R17, desc[UR60][R22.64+0x140] ;  /* 0x0001403c16117981 */ /* 0x000164000c1e1520 */
.L_x_525:
[----:B------:R-:W-:Y:S05]  /*19540*/  BSYNC B1 ;  /* 0x0000000000017941 */ /* 0x000fea0003800000 */
.L_x_524:
        /* <DEDUP_REMOVED lines=9> */
.L_x_527:
[----:B------:R-:W-:Y:S05]  /*195e0*/  BSYNC B1 ;  /* 0x0000000000017941 */ /* 0x000fea0003800000 */
.L_x_526:
        /* <DEDUP_REMOVED lines=9> */
.L_x_529:
[----:B------:R-:W-:Y:S05]  /*19680*/  BSYNC B1 ;  /* 0x0000000000017941 */ /* 0x000fea0003800000 */
.L_x_528:
        /* <DEDUP_REMOVED lines=11> */
.L_x_531:
[----:B------:R-:W-:Y:S05]  /*19740*/  BSYNC B1 ;  /* 0x0000000000017941 */ /* 0x000fea0003800000 */
.L_x_530:
        /* <DEDUP_REMOVED lines=12> */
.L_x_533:
[----:B------:R-:W-:Y:S05]  /*19810*/  BSYNC B1 ;  /* 0x0000000000017941 */ /* 0x000fea0003800000 */
.L_x_532:
        /* <DEDUP_REMOVED lines=9> */
.L_x_535:
[----:B------:R-:W-:Y:S05]  /*198b0*/  BSYNC B1 ;  /* 0x0000000000017941 */ /* 0x000fea0003800000 */
.L_x_534:
        /* <DEDUP_REMOVED lines=9> */
.L_x_537:
[----:B------:R-:W-:Y:S05]  /*19950*/  BSYNC B1 ;  /* 0x0000000000017941 */ /* 0x000fea0003800000 */
.L_x_536:
        /* <DEDUP_REMOVED lines=9> */
.L_x_539:
[----:B------:R-:W-:Y:S05]  /*199f0*/  BSYNC B1 ;  /* 0x0000000000017941 */ /* 0x000fea0003800000 */
.L_x_538:
        /* <DEDUP_REMOVED lines=9> */
.L_x_541:
[----:B------:R-:W-:Y:S05]  /*19a90*/  BSYNC B1 ;  /* 0x0000000000017941 */ /* 0x000fea0003800000 */
.L_x_540:
        /* <DEDUP_REMOVED lines=9> */
.L_x_543:
[----:B------:R-:W-:Y:S05]  /*19b30*/  BSYNC B1 ;  /* 0x0000000000017941 */ /* 0x000fea0003800000 */
.L_x_542:
        /* <DEDUP_REMOVED lines=9> */
.L_x_545:
[----:B------:R-:W-:Y:S05]  /*19bd0*/  BSYNC B1 ;  /* 0x0000000000017941 */ /* 0x000fea0003800000 */
.L_x_544:
        /* <DEDUP_REMOVED lines=9> */
.L_x_547:
[----:B------:R-:W-:Y:S05]  /*19c70*/  BSYNC B1 ;  /* 0x0000000000017941 */ /* 0x000fea0003800000 */
.L_x_546:
        /* <DEDUP_REMOVED lines=9> */
.L_x_549:
[----:B------:R-:W-:Y:S05]  /*19d10*/  BSYNC B1 ;  /* 0x0000000000017941 */ /* 0x000fea0003800000 */
.L_x_548:
        /* <DEDUP_REMOVED lines=9> */
.L_x_551:
[----:B------:R-:W-:Y:S05]  /*19db0*/  BSYNC B1 ;  /* 0x0000000000017941 */ /* 0x000fea0003800000 */
.L_x_550:
        /* <DEDUP_REMOVED lines=9> */
.L_x_553:
[----:B------:R-:W-:Y:S05]  /*19e50*/  BSYNC B1 ;  /* 0x0000000000017941 */ /* 0x000fea0003800000 */
.L_x_552:
        /* <DEDUP_REMOVED lines=9> */
.L_x_555:
[----:B------:R-:W-:Y:S05]  /*19ef0*/  BSYNC B1 ;  /* 0x0000000000017941 */ /* 0x000fea0003800000 */
.L_x_554:
        /* <DEDUP_REMOVED lines=9> */
.L_x_557:
[----:B------:R-:W-:Y:S05]  /*19f90*/  BSYNC B1 ;  /* 0x0000000000017941 */ /* 0x000fea0003800000 */
.L_x_556:
        /* <DEDUP_REMOVED lines=9> */
.L_x_559:
[----:B------:R-:W-:Y:S05]  /*1a030*/  BSYNC B1 ;  /* 0x0000000000017941 */ /* 0x000fea0003800000 */
.L_x_558:
        /* <DEDUP_REMOVED lines=9> */
.L_x_561:
[----:B------:R-:W-:Y:S05]  /*1a0d0*/  BSYNC B1 ;  /* 0x0000000000017941 */ /* 0x000fea0003800000 */
.L_x_560:
        /* <DEDUP_REMOVED lines=9> */
.L_x_563:
[----:B------:R-:W-:Y:S05]  /*1a170*/  BSYNC B1 ;  /* 0x0000000000017941 */ /* 0x000fea0003800000 */
.L_x_562:
        /* <DEDUP_REMOVED lines=9> */
.L_x_565:
[----:B------:R-:W-:Y:S05]  /*1a210*/  BSYNC B1 ;  /* 0x0000000000017941 */ /* 0x000fea0003800000 */
.L_x_564:
        /* <DEDUP_REMOVED lines=9> */
.L_x_567:
[----:B------:R-:W-:Y:S05]  /*1a2b0*/  BSYNC B1 ;  /* 0x0000000000017941 */ /* 0x000fea0003800000 */
.L_x_566:
        /* <DEDUP_REMOVED lines=9> */
.L_x_569:
[----:B------:R-:W-:Y:S05]  /*1a350*/  BSYNC B1 ;  /* 0x0000000000017941 */ /* 0x000fea0003800000 */
.L_x_568:
        /* <DEDUP_REMOVED lines=11> */
.L_x_571:
[----:B------:R-:W-:Y:S05]  /*1a410*/  BSYNC B1 ;  /* 0x0000000000017941 */ /* 0x000fea0003800000 */
.L_x_570:
        /* <DEDUP_REMOVED lines=12> */
.L_x_573:
[----:B------:R-:W-:Y:S05]  /*1a4e0*/  BSYNC B1 ;  /* 0x0000000000017941 */ /* 0x000fea0003800000 */
.L_x_572:
        /* <DEDUP_REMOVED lines=9> */
.L_x_575:
[----:B------:R-:W-:Y:S05]  /*1a580*/  BSYNC B1 ;  /* 0x0000000000017941 */ /* 0x000fea0003800000 */
.L_x_574:
        /* <DEDUP_REMOVED lines=9> */
.L_x_577:
[----:B------:R-:W-:Y:S05]  /*1a620*/  BSYNC B1 ;  /* 0x0000000000017941 */ /* 0x000fea0003800000 */
.L_x_576:
        /* <DEDUP_REMOVED lines=11> */
.L_x_579:
[----:B------:R-:W-:Y:S05]  /*1a6e0*/  BSYNC B1 ;  /* 0x0000000000017941 */ /* 0x000fea0003800000 */
.L_x_578:
[----:B-----5:R-:W-:Y:S01]  /*1a6f0*/  IMAD.U32 R3, R17, 0x10000, RZ ;  /* 0x0001000011037824 */ /* 0x020fe200078e00ff */
[----:B------:R-:W-:Y:S01]  /*1a700*/  BSSY B1, `(.L_x_580) ;  /* 0x000000b000017945 */ /* 0x000fe20003800000 */
[----:B------:R-:W-:Y:S02]  /*1a710*/  @P5 IMAD.MOV.U32 R105, RZ, RZ, R7 ;  /* 0x000000ffff695224 */ /* 0x000fe400078e0007 */
[----:B------:R-:W-:-:S04]  /*1a720*/  FMUL R104, R3, R16 ;  /* 0x0000001003687220 */ /* 0x000fc80000400000 */
[----:B------:R-:W-:-:S05]  /*1a730*/  FFMA R104, R109, R2, R104 ;  /* 0x000000026d687223 */ /* 0x000fca0000000068 */
[----:B------:R-:W-:-:S04]  /*1a740*/  F2FP.BF16.F32.PACK_AB R104, RZ, R104 ;  /* 0x00000068ff68723e */ /* 0x000fc800000010ff */
[----:B------:R-:W-:Y:S02]  /*1a750*/  PRMT R3, R104, 0x7610, R3 ;  /* 0x0000761068037816 */ /* 0x000fe40000000003 */
[----:B------:R-:W-:-:S05]  /*1a760*/  @P5 MOV R104, R8 ;  /* 0x0000000800685202 */ /* 0x000fca0000000f00 */
[----:B------:R0:W-:Y:S01]  /*1a770*/  @P5 STG.E.U16 desc[UR60][R104.64+0x172], R3 ;  /* 0x0001720368005986 */ /* 0x0001e2000c10153c */
[----:B------:R-:W-:-:S13]  /*1a780*/  ISETP.GT.AND P5, PT, R0, 0xb8, P6 ;  /* 0x000000b80000780c */ /* 0x000fda00037a4270 */
[----:B0-----:R-:W-:Y:S05]  /*1a790*/  @!P5 BRA `(.L_x_581) ;  /* 0x000000000004d947 */ /* 0x001fea0003800000 */
[----:B------:R0:W5:Y:S02]  /*1a7a0*/  LDG.E.LTC128B.U16 R17, desc[UR60][R22.64+0x170] ;  /* 0x0001703c16117981 */ /* 0x000164000c1e1520 */
.L_x_581:
[----:B------:R-:W-:Y:S05]  /*1a7b0*/  BSYNC B1 ;  /* 0x0000000000017941 */ /* 0x000fea0003800000 */
.L_x_580:
        /* <DEDUP_REMOVED lines=9> */
.L_x_583:
[----:B------:R-:W-:Y:S05]  /*1a850*/  BSYNC B1 ;  /* 0x0000000000017941 */ /* 0x000fea0003800000 */
.L_x_582:
        /* <DEDUP_REMOVED lines=9> */
.L_x_585:
[----:B------:R-:W-:Y:S05]  /*1a8f0*/  BSYNC B1 ;  /* 0x0000000000017941 */ /* 0x000fea0003800000 */
.L_x_584:
        /* <DEDUP_REMOVED lines=9> */
.L_x_587:
[----:B------:R-:W-:Y:S05]  /*1a990*/  BSYNC B1 ;  /* 0x0000000000017941 */ /* 0x000fea0003800000 */
.L_x_586:
        /* <DEDUP_REMOVED lines=9> */
.L_x_589:
[----:B------:R-:W-:Y:S05]  /*1aa30*/  BSYNC B1 ;  /* 0x0000000000017941 */ /* 0x000fea0003800000 */
.L_x_588:
        /* <DEDUP_REMOVED lines=9> */
.L_x_591:
[----:B------:R-:W-:Y:S05]  /*1aad0*/  BSYNC B1 ;  /* 0x0000000000017941 */ /* 0x000fea0003800000 */
.L_x_590:
        /* <DEDUP_REMOVED lines=9> */
.L_x_593:
[----:B------:R-:W-:Y:S05]  /*1ab70*/  BSYNC B1 ;  /* 0x0000000000017941 */ /* 0x000fea0003800000 */
.L_x_592:
        /* <DEDUP_REMOVED lines=9> */
.L_x_595:
[----:B------:R-:W-:Y:S05]  /*1ac10*/  BSYNC B1 ;  /* 0x0000000000017941 */ /* 0x000fea0003800000 */
.L_x_594:
        /* <DEDUP_REMOVED lines=9> */
.L_x_597:
[----:B------:R-:W-:Y:S05]  /*1acb0*/  BSYNC B1 ;  /* 0x0000000000017941 */ /* 0x000fea0003800000 */
.L_x_596:
        /* <DEDUP_REMOVED lines=9> */
.L_x_599:
[----:B------:R-:W-:Y:S05]  /*1ad50*/  BSYNC B1 ;  /* 0x0000000000017941 */ /* 0x000fea0003800000 */
.L_x_598:
        /* <DEDUP_REMOVED lines=9> */
.L_x_601:
[----:B------:R-:W-:Y:S05]  /*1adf0*/  BSYNC B1 ;  /* 0x0000000000017941 */ /* 0x000fea0003800000 */
.L_x_600:
        /* <DEDUP_REMOVED lines=9> */
.L_x_603:
[----:B------:R-:W-:Y:S05]  /*1ae90*/  BSYNC B1 ;  /* 0x0000000000017941 */ /* 0x000fea0003800000 */
.L_x_602:
        /* <DEDUP_REMOVED lines=9> */
.L_x_605:
[----:B------:R-:W-:Y:S05]  /*1af30*/  BSYNC B1 ;  /* 0x0000000000017941 */ /* 0x000fea0003800000 */
.L_x_604:
        /* <DEDUP_REMOVED lines=9> */
.L_x_607:
[----:B------:R-:W-:Y:S05]  /*1afd0*/  BSYNC B1 ;  /* 0x0000000000017941 */ /* 0x000fea0003800000 */
.L_x_606:
        /* <DEDUP_REMOVED lines=9> */
.L_x_609:
[----:B------:R-:W-:Y:S05]  /*1b070*/  BSYNC B1 ;  /* 0x0000000000017941 */ /* 0x000fea0003800000 */
.L_x_608:
        /* <DEDUP_REMOVED lines=9> */
.L_x_611:
[----:B------:R-:W-:Y:S05]  /*1b110*/  BSYNC B1 ;  /* 0x0000000000017941 */ /* 0x000fea0003800000 */
.L_x_610:
        /* <DEDUP_REMOVED lines=9> */
.L_x_613:
[----:B------:R-:W-:Y:S05]  /*1b1b0*/  BSYNC B1 ;  /* 0x0000000000017941 */ /* 0x000fea0003800000 */
.L_x_612:
        /* <DEDUP_REMOVED lines=9> */
.L_x_615:
[----:B------:R-:W-:Y:S05]  /*1b250*/  BSYNC B1 ;  /* 0x0000000000017941 */ /* 0x000fea0003800000 */
.L_x_614:
        /* <DEDUP_REMOVED lines=9> */
.L_x_617:
[----:B------:R-:W-:Y:S05]  /*1b2f0*/  BSYNC B1 ;  /* 0x0000000000017941 */ /* 0x000fea0003800000 */
.L_x_616:
        /* <DEDUP_REMOVED lines=11> */
.L_x_619:
[----:B------:R-:W-:Y:S05]  /*1b3b0*/  BSYNC B1 ;  /* 0x0000000000017941 */ /* 0x000fea0003800000 */
.L_x_618:
        /* <DEDUP_REMOVED lines=12> */
.L_x_621:
[----:B------:R-:W-:Y:S05]  /*1b480*/  BSYNC B1 ;  /* 0x0000000000017941 */ /* 0x000fea0003800000 */
.L_x_620:
        /* <DEDUP_REMOVED lines=9> */
.L_x_623:
[----:B------:R-:W-:Y:S05]  /*1b520*/  BSYNC B1 ;  /* 0x0000000000017941 */ /* 0x000fea0003800000 */
.L_x_622:
        /* <DEDUP_REMOVED lines=9> */
.L_x_625:
[----:B------:R-:W-:Y:S05]  /*1b5c0*/  BSYNC B1 ;  /* 0x0000000000017941 */ /* 0x000fea0003800000 */
.L_x_624:
        /* <DEDUP_REMOVED lines=11> */
.L_x_627:
[----:B------:R-:W-:Y:S05]  /*1b680*/  BSYNC B1 ;  /* 0x0000000000017941 */ /* 0x000fea0003800000 */
.L_x_626:
        /* <DEDUP_REMOVED lines=12> */
.L_x_629:
[----:B------:R-:W-:Y:S05]  /*1b750*/  BSYNC B1 ;  /* 0x0000000000017941 */ /* 0x000fea0003800000 */
.L_x_628:
        /* <DEDUP_REMOVED lines=9> */
.L_x_631:
[----:B------:R-:W-:Y:S05]  /*1b7f0*/  BSYNC B1 ;  /* 0x0000000000017941 */ /* 0x000fea0003800000 */
.L_x_630:
        /* <DEDUP_REMOVED lines=9> */
.L_x_633:
[----:B------:R-:W-:Y:S05]  /*1b890*/  BSYNC B1 ;  /* 0x0000000000017941 */ /* 0x000fea0003800000 */
.L_x_632:
        /* <DEDUP_REMOVED lines=9> */
.L_x_635:
[----:B------:R-:W-:Y:S05]  /*1b930*/  BSYNC B1 ;  /* 0x0000000000017941 */ /* 0x000fea0003800000 */
.L_x_634:
        /* <DEDUP_REMOVED lines=9> */
.L_x_637:
[----:B------:R-:W-:Y:S05]  /*1b9d0*/  BSYNC B1 ;  /* 0x0000000000017941 */ /* 0x000fea0003800000 */
.L_x_636:
        /* <DEDUP_REMOVED lines=9> */
.L_x_639:
[----:B------:R-:W-:Y:S05]  /*1ba70*/  BSYNC B1 ;  /* 0x0000000000017941 */ /* 0x000fea0003800000 */
.L_x_638:
        /* <DEDUP_REMOVED lines=9> */
.L_x_641:
[----:B------:R-:W-:Y:S05]  /*1bb10*/  BSYNC B1 ;  /* 0x0000000000017941 */ /* 0x000fea0003800000 */
.L_x_640:
        /* <DEDUP_REMOVED lines=9> */
.L_x_643:
[----:B------:R-:W-:Y:S05]  /*1bbb0*/  BSYNC B1 ;  /* 0x0000000000017941 */ /* 0x000fea0003800000 */
.L_x_642:
        /* <DEDUP_REMOVED lines=9> */
.L_x_645:
[----:B------:R-:W-:Y:S05]  /*1bc50*/  BSYNC B1 ;  /* 0x0000000000017941 */ /* 0x000fea0003800000 */
.L_x_644:
        /* <DEDUP_REMOVED lines=9> */
.L_x_647:
[----:B------:R-:W-:Y:S05]  /*1bcf0*/  BSYNC B1 ;  /* 0x0000000000017941 */ /* 0x000fea0003800000 */
.L_x_646:
        /* <DEDUP_REMOVED lines=9> */
.L_x_649:
[----:B------:R-:W-:Y:S05]  /*1bd90*/  BSYNC B1 ;  /* 0x0000000000017941 */ /* 0x000fea0003800000 */
.L_x_648:
        /* <DEDUP_REMOVED lines=9> */
.L_x_651:
[----:B------:R-:W-:Y:S05]  /*1be30*/  BSYNC B1 ;  /* 0x0000000000017941 */ /* 0x000fea0003800000 */
.L_x_650:
        /* <DEDUP_REMOVED lines=9> */
.L_x_653:
[----:B------:R-:W-:Y:S05]  /*1bed0*/  BSYNC B1 ;  /* 0x0000000000017941 */ /* 0x000fea0003800000 */
.L_x_652:
        /* <DEDUP_REMOVED lines=9> */
.L_x_655:
[----:B------:R-:W-:Y:S05]  /*1bf70*/  BSYNC B1 ;  /* 0x0000000000017941 */ /* 0x000fea0003800000 */
.L_x_654:
        /* <DEDUP_REMOVED lines=9> */
.L_x_657:
[----:B------:R-:W-:Y:S05]  /*1c010*/  BSYNC B1 ;  /* 0x0000000000017941 */ /* 0x000fea0003800000 */
.L_x_656:
        /* <DEDUP_REMOVED lines=9> */
.L_x_659:
[----:B------:R-:W-:Y:S05]  /*1c0b0*/  BSYNC B1 ;  /* 0x0000000000017941 */ /* 0x000fea0003800000 */
.L_x_658:
        /* <DEDUP_REMOVED lines=9> */
.L_x_661:
[----:B------:R-:W-:Y:S05]  /*1c150*/  BSYNC B1 ;  /* 0x0000000000017941 */ /* 0x000fea0003800000 */
.L_x_660:
        /* <DEDUP_REMOVED lines=9> */
.L_x_663:
[----:B------:R-:W-:Y:S05]  /*1c1f0*/  BSYNC B1 ;  /* 0x0000000000017941 */ /* 0x000fea0003800000 */
.L_x_662:
        /* <DEDUP_REMOVED lines=9> */
.L_x_665:
[----:B------:R-:W-:Y:S05]  /*1c290*/  BSYNC B1 ;  /* 0x0000000000017941 */ /* 0x000fea0003800000 */
.L_x_664:
        /* <DEDUP_REMOVED lines=11> */
.L_x_667:
[----:B------:R-:W-:Y:S05]  /*1c350*/  BSYNC B1 ;  /* 0x0000000000017941 */ /* 0x000fea0003800000 */
.L_x_666:
        /* <DEDUP_REMOVED lines=12> */
.L_x_669:
[----:B------:R-:W-:Y:S05]  /*1c420*/  BSYNC B1 ;  /* 0x0000000000017941 */ /* 0x000fea0003800000 */
.L_x_668:
        /* <DEDUP_REMOVED lines=9> */
.L_x_671:
[----:B------:R-:W-:Y:S05]  /*1c4c0*/  BSYNC B1 ;  /* 0x0000000000017941 */ /* 0x000fea0003800000 */
.L_x_670:
        /* <DEDUP_REMOVED lines=9> */
.L_x_673:
[----:B------:R-:W-:Y:S05]  /*1c560*/  BSYNC B1 ;  /* 0x0000000000017941 */ /* 0x000fea0003800000 */
.L_x_672:
        /* <DEDUP_REMOVED lines=11> */
.L_x_675:
[----:B------:R-:W-:Y:S05]  /*1c620*/  BSYNC B1 ;  /* 0x0000000000017941 */ /* 0x000fea0003800000 */
.L_x_674:
        /* <DEDUP_REMOVED lines=12> */
.L_x_677:
[----:B------:R-:W-:Y:S05]  /*1c6f0*/  BSYNC B1 ;  /* 0x0000000000017941 */ /* 0x000fea0003800000 */
.L_x_676:
        /* <DEDUP_REMOVED lines=9> */
.L_x_679:
[----:B------:R-:W-:Y:S05]  /*1c790*/  BSYNC B1 ;  /* 0x0000000000017941 */ /* 0x000fea0003800000 */
.L_x_678:
        /* <DEDUP_REMOVED lines=9> */
.L_x_681:
[----:B------:R-:W-:Y:S05]  /*1c830*/  BSYNC B1 ;  /* 0x0000000000017941 */ /* 0x000fea0003800000 */
.L_x_680:
        /* <DEDUP_REMOVED lines=9> */
.L_x_683:
[----:B------:R-:W-:Y:S05]  /*1c8d0*/  BSYNC B1 ;  /* 0x0000000000017941 */ /* 0x000fea0003800000 */
.L_x_682:
        /* <DEDUP_REMOVED lines=9> */
.L_x_685:
[----:B------:R-:W-:Y:S05]  /*1c970*/  BSYNC B1 ;  /* 0x0000000000017941 */ /* 0x000fea0003800000 */
.L_x_684:
        /* <DEDUP_REMOVED lines=9> */
.L_x_687:
[----:B------:R-:W-:Y:S05]  /*1ca10*/  BSYNC B1 ;  /* 0x0000000000017941 */ /* 0x000fea0003800000 */
.L_x_686:
        /* <DEDUP_REMOVED lines=9> */
.L_x_689:
[----:B------:R-:W-:Y:S05]  /*1cab0*/  BSYNC B1 ;  /* 0x0000000000017941 */ /* 0x000fea0003800000 */
.L_x_688:
        /* <DEDUP_REMOVED lines=9> */
.L_x_691:
[----:B------:R-:W-:Y:S05]  /*1cb50*/  BSYNC B1 ;  /* 0x0000000000017941 */ /* 0x000fea0003800000 */
.L_x_690:
        /* <DEDUP_REMOVED lines=9> */
.L_x_693:
[----:B------:R-:W-:Y:S05]  /*1cbf0*/  BSYNC B1 ;  /* 0x0000000000017941 */ /* 0x000fea0003800000 */
.L_x_692:
        /* <DEDUP_REMOVED lines=9> */
.L_x_695:
[----:B------:R-:W-:Y:S05]  /*1cc90*/  BSYNC B1 ;  /* 0x0000000000017941 */ /* 0x000fea0003800000 */
.L_x_694:
        /* <DEDUP_REMOVED lines=9> */
.L_x_697:
[----:B------:R-:W-:Y:S05]  /*1cd30*/  BSYNC B1 ;  /* 0x0000000000017941 */ /* 0x000fea0003800000 */
.L_x_696:
        /* <DEDUP_REMOVED lines=9> */
.L_x_699:
[----:B------:R-:W-:Y:S05]  /*1cdd0*/  BSYNC B1 ;  /* 0x0000000000017941 */ /* 0x000fea0003800000 */
.L_x_698:
        /* <DEDUP_REMOVED lines=9> */
.L_x_701:
[----:B------:R-:W-:Y:S05]  /*1ce70*/  BSYNC B1 ;  /* 0x0000000000017941 */ /* 0x000fea0003800000 */
.L_x_700:
        /* <DEDUP_REMOVED lines=9> */
.L_x_703:
[----:B------:R-:W-:Y:S05]  /*1cf10*/  BSYNC B1 ;  /* 0x0000000000017941 */ /* 0x000fea0003800000 */
.L_x_702:
        /* <DEDUP_REMOVED lines=9> */
.L_x_705:
[----:B------:R-:W-:Y:S05]  /*1cfb0*/  BSYNC B1 ;  /* 0x0000000000017941 */ /* 0x000fea0003800000 */
.L_x_704:
[----:B-----5:R-:W-:Y:S01]  /*1cfc0*/  SHF.L.U32 R3, R17, 0x10, RZ ;  /* 0x0000001011037819 */ /* 0x020fe200000006ff */
[----:B------:R-:W-:Y:S01]  /*1cfd0*/  BSSY B1, `(.L_x_706) ;  /* 0x0000008000017945 */ /* 0x000fe20003800000 */
[----:B------:R-:W-:-:S03]  /*1cfe0*/  ISETP.GT.AND P0, PT, R0, 0xe9, P0 ;  /* 0x000000e90000780c */ /* 0x000fc60000704270 */
[----:B------:R-:W-:-:S04]  /*1cff0*/  FMUL R3, R3, R16 ;  /* 0x0000001003037220 */ /* 0x000fc80000400000 */
[----:B------:R-:W-:-:S05]  /*1d000*/  FFMA R3, R44, R2, R3 ;  /* 0x000000022c037223 */ /* 0x000fca0000000003 */
[----:B------:R-:W-:-:S05]  /*1d010*/  F2FP.BF16.F32.PACK_AB R3, RZ, R3 ;  /* 0x00000003ff03723e */ /* 0x000fca00000010ff */
[----:B------:R0:W-:Y:S01]  /*1d020*/  @P5 STG.E.U16 desc[UR60][R10.64+0x1d0], R3 ;  /* 0x0001d0030a005986 */ /* 0x0001e2000c10153c */
[----:B------:R-:W-:Y:S05]  /*1d030*/  @!P0 BRA `(.L_x_707) ;  /* 0x0000000000048947 */ /* 0x000fea0003800000 */
[----:B------:R0:W5:Y:S02]  /*1d040*/  LDG.E.LTC128B.U16 R17, desc[UR60][R218.64+0x1d2] ;  /* 0x0001d23cda117981 */ /* 0x000164000c1e1520 */
.L_x_707:
[----:B------:R-:W-:Y:S05]  /*1d050*/  BSYNC B1 ;  /* 0x0000000000017941 */ /* 0x000fea0003800000 */
.L_x_706:
[----:B0----5:R-:W-:Y:S01]  /*1d060*/  IMAD.U32 R3, R17, 0x10000, RZ ;  /* 0x0001000011037824 */ /* 0x021fe200078e00ff */
        /* <DEDUP_REMOVED lines=8> */
.L_x_709:
[----:B------:R-:W-:Y:S05]  /*1d0f0*/  BSYNC B1 ;  /* 0x0000000000017941 */ /* 0x000fea0003800000 */
.L_x_708:
[----:B-----5:R-:W-:Y:S01]  /*1d100*/  IMAD.U32 R3, R17, 0x10000, RZ ;  /* 0x0001000011037824 */ /* 0x020fe200078e00ff */
[----:B------:R-:W-:Y:S01]  /*1d110*/  ISETP.GT.AND P1, PT, R0, 0xe9, P1 ;  /* 0x000000e90000780c */ /* 0x000fe20000f24270 */
[----:B------:R-:W-:Y:S02]  /*1d120*/  BSSY B1, `(.L_x_710) ;  /* 0x0000007000017945 */ /* 0x000fe40003800000 */
[----:B------:R-:W-:-:S04]  /*1d130*/  FMUL R3, R3, R16 ;  /* 0x0000001003037220 */ /* 0x000fc80000400000 */
[----:B------:R-:W-:-:S05]  /*1d140*/  FFMA R3, R46, R2, R3 ;  /* 0x000000022e037223 */ /* 0x000fca0000000003 */
[----:B------:R-:W-:-:S05]  /*1d150*/  F2FP.BF16.F32.PACK_AB R3, RZ, R3 ;  /* 0x00000003ff03723e */ /* 0x000fca00000010ff */
[----:B------:R0:W-:Y:S01]  /*1d160*/  @P0 STG.E.U16 desc[UR60][R234.64+0x1d0], R3 ;  /* 0x0001d003ea000986 */ /* 0x0001e2000c10153c */
[----:B------:R-:W-:Y:S05]  /*1d170*/  @!P1 BRA `(.L_x_711) ;  /* 0x0000000000049947 */ /* 0x000fea0003800000 */
[----:B------:R0:W5:Y:S02]  /*1d180*/  LDG.E.LTC128B.U16 R17, desc[UR60][R236.64+0x1d2] ;  /* 0x0001d23cec117981 */ /* 0x000164000c1e1520 */
.L_x_711:
[----:B------:R-:W-:Y:S05]  /*1d190*/  BSYNC B1 ;  /* 0x0000000000017941 */ /* 0x000fea0003800000 */
.L_x_710:
[----:B0----5:R-:W-:Y:S01]  /*1d1a0*/  IMAD.U32 R3, R17, 0x10000, RZ ;  /* 0x0001000011037824 */ /* 0x021fe200078e00ff */
        /* <DEDUP_REMOVED lines=8> */
.L_x_713:
[----:B------:R-:W-:Y:S05]  /*1d230*/  BSYNC B1 ;  /* 0x0000000000017941 */ /* 0x000fea0003800000 */
.L_x_712:
[----:B-----5:R-:W-:Y:S01]  /*1d240*/  IMAD.U32 R3, R17, 0x10000, RZ ;  /* 0x0001000011037824 */ /* 0x020fe200078e00ff */
[----:B0-----:R-:W-:Y:S01]  /*1d250*/  @P0 MOV R10, R8 ;  /* 0x00000008000a0202 */ /* 0x001fe20000000f00 */
[----:B------:R-:W-:Y:S01]  /*1d260*/  @P0 IMAD.MOV.U32 R11, RZ, RZ, R7 ;  /* 0x000000ffff0b0224 */ /* 0x000fe200078e0007 */
[----:B------:R-:W-:Y:S01]  /*1d270*/  ISETP.GT.AND P1, PT, R0, 0xe1, P2 ;  /* 0x000000e10000780c */ /* 0x000fe20001724270 */
[----:B------:R-:W-:Y:S01]  /*1d280*/  FMUL R3, R3, R16 ;  /* 0x0000001003037220 */ /* 0x000fe20000400000 */
[----:B------:R-:W-:Y:S03]  /*1d290*/  BSSY B1, `(.L_x_714) ;  /* 0x0000006000017945 */ /* 0x000fe60003800000 */
[----:B------:R-:W-:-:S05]  /*1d2a0*/  FFMA R3, R32, R2, R3 ;  /* 0x0000000220037223 */ /* 0x000fca0000000003 */
[----:B------:R-:W-:-:S05]  /*1d2b0*/  F2FP.BF16.F32.PACK_AB R3, RZ, R3 ;  /* 0x00000003ff03723e */ /* 0x000fca00000010ff */
[----:B------:R0:W-:Y:S01]  /*1d2c0*/  @P0 STG.E.U16 desc[UR60][R10.64+0x1c0], R3 ;  /* 0x0001c0030a000986 */ /* 0x0001e2000c10153c */
[----:B------:R-:W-:Y:S05]  /*1d2d0*/  @!P1 BRA `(.L_x_715) ;  /* 0x0000000000049947 */ /* 0x000fea0003800000 */
[----:B------:R0:W5:Y:S02]  /*1d2e0*/  LDG.E.LTC128B.U16 R17, desc[UR60][R232.64+0x1c2] ;  /* 0x0001c23ce8117981 */ /* 0x000164000c1e1520 */
.L_x_715:
[----:B------:R-:W-:Y:S05]  /*1d2f0*/  BSYNC B1 ;  /* 0x0000000000017941 */ /* 0x000fea0003800000 */
.L_x_714:
[----:B0----5:R-:W-:Y:S01]  /*1d300*/  IMAD.U32 R3, R17, 0x10000, RZ ;  /* 0x0001000011037824 */ /* 0x021fe200078e00ff */
[----:B------:R-:W-:Y:S01]  /*1d310*/  ISETP.GT.AND P0, PT, R0, 0xe0, P6 ;  /* 0x000000e00000780c */ /* 0x000fe20003704270 */
[----:B------:R-:W-:Y:S01]  /*1d320*/  @P1 IMAD.MOV.U32 R11, RZ, RZ, R7 ;  /* 0x000000ffff0b1224 */ /* 0x000fe200078e0007 */
[----:B------:R-:W-:Y:S01]  /*1d330*/  BSSY B1, `(.L_x_716) ;  /* 0x0000009000017945 */ /* 0x000fe20003800000 */
[----:B------:R-:W-:-:S04]  /*1d340*/  FMUL R10, R3, R16 ;  /* 0x00000010030a7220 */ /* 0x000fc80000400000 */
[----:B------:R-:W-:-:S05]  /*1d350*/  FFMA R10, R33, R2, R10 ;  /* 0x00000002210a7223 */ /* 0x000fca000000000a */
[----:B------:R-:W-:-:S04]  /*1d360*/  F2FP.BF16.F32.PACK_AB R10, RZ, R10 ;  /* 0x0000000aff0a723e */ /* 0x000fc800000010ff */
[----:B------:R-:W-:Y:S01]  /*1d370*/  PRMT R3, R10, 0x7610, R3 ;  /* 0x000076100a037816 */ /* 0x000fe20000000003 */
[----:B------:R-:W-:-:S05]  /*1d380*/  @P1 IMAD.MOV.U32 R10, RZ, RZ, R8 ;  /* 0x000000ffff0a1224 */ /* 0x000fca00078e0008 */
[----:B------:R0:W-:Y:S01]  /*1d390*/  @P1 STG.E.U16 desc[UR60][R10.64+0x1c2], R3 ;  /* 0x0001c2030a001986 */ /* 0x0001e2000c10153c */
[----:B------:R-:W-:Y:S05]  /*1d3a0*/  @!P0 BRA `(.L_x_717) ;  /* 0x0000000000048947 */ /* 0x000fea0003800000 */
[----:B------:R0:W5:Y:S02]  /*1d3b0*/  LDG.E.LTC128B.U16 R17, desc[UR60][R22.64+0x1c0] ;  /* 0x0001c03c16117981 */ /* 0x000164000c1e1520 */
.L_x_717:
[----:B------:R-:W-:Y:S05]  /*1d3c0*/  BSYNC B1 ;  /* 0x0000000000017941 */ /* 0x000fea0003800000 */
.L_x_716:
[----:B0----5:R-:W-:Y:S01]  /*1d3d0*/  SHF.L.U32 R3, R17, 0x10, RZ ;  /* 0x0000001011037819 */ /* 0x021fe200000006ff */
        /* <DEDUP_REMOVED lines=8> */
.L_x_719:
[----:B------:R-:W-:Y:S05]  /*1d460*/  BSYNC B1 ;  /* 0x0000000000017941 */ /* 0x000fea0003800000 */
.L_x_718:
        /* <DEDUP_REMOVED lines=9> */
.L_x_721:
[----:B------:R-:W-:Y:S05]  /*1d500*/  BSYNC B1 ;  /* 0x0000000000017941 */ /* 0x000fea0003800000 */
.L_x_720:
[----:B-----5:R-:W-:Y:S01]  /*1d510*/  IMAD.U32 R3, R17, 0x10000, RZ ;  /* 0x0001000011037824 */ /* 0x020fe200078e00ff */
[----:B------:R-:W-:Y:S01]  /*1d520*/  ISETP.GT.AND P2, PT, R0, 0xe9, P2 ;  /* 0x000000e90000780c */ /* 0x000fe20001744270 */
[----:B0-----:R-:W-:Y:S01]  /*1d530*/  @P0 IMAD.MOV.U32 R10, RZ, RZ, R8 ;  /* 0x000000ffff0a0224 */ /* 0x001fe200078e0008 */
[----:B------:R-:W-:Y:S01]  /*1d540*/  BSSY B1, `(.L_x_722) ;  /* 0x0000008000017945 */ /* 0x000fe20003800000 */
[----:B------:R-:W-:Y:S01]  /*1d550*/  FMUL R3, R3, R16 ;  /* 0x0000001003037220 */ /* 0x000fe20000400000 */
[----:B------:R-:W-:-:S03]  /*1d560*/  @P0 IMAD.MOV.U32 R11, RZ, RZ, R7 ;  /* 0x000000ffff0b0224 */ /* 0x000fc600078e0007 */
[----:B------:R-:W-:-:S05]  /*1d570*/  FFMA R3, R36, R2, R3 ;  /* 0x0000000224037223 */ /* 0x000fca0000000003 */
[----:B------:R-:W-:-:S05]  /*1d580*/  F2FP.BF16.F32.PACK_AB R3, RZ, R3 ;  /* 0x00000003ff03723e */ /* 0x000fca00000010ff */
[----:B------:R0:W-:Y:S01]  /*1d590*/  @P0 STG.E.U16 desc[UR60][R10.64+0x1d0], R3 ;  /* 0x0001d0030a000986 */ /* 0x0001e2000c10153c */
[----:B------:R-:W-:Y:S05]  /*1d5a0*/  @!P2 BRA `(.L_x_723) ;  /* 0x000000000004a947 */ /* 0x000fea0003800000 */
[----:B------:R0:W5:Y:S02]  /*1d5b0*/  LDG.E.LTC128B.U16 R17, desc[UR60][R232.64+0x1d2] ;  /* 0x0001d23ce8117981 */ /* 0x000164000c1e1520 */
.L_x_723:
[----:B------:R-:W-:Y:S05]  /*1d5c0*/  BSYNC B1 ;  /* 0x0000000000017941 */ /* 0x000fea0003800000 */
.L_x_722:
[----:B0----5:R-:W-:Y:S01]  /*1d5d0*/  SHF.L.U32 R3, R17, 0x10, RZ ;  /* 0x0000001011037819 */ /* 0x021fe200000006ff */
[----:B------:R-:W-:Y:S01]  /*1d5e0*/  BSSY B1, `(.L_x_724) ;  /* 0x000000a000017945 */ /* 0x000fe20003800000 */
[----:B------:R-:W-:-:S03]  /*1d5f0*/  ISETP.GT.AND P1, PT, R0, 0xe8, P6 ;  /* 0x000000e80000780c */ /* 0x000fc60003724270 */
        /* <DEDUP_REMOVED lines=8> */
.L_x_725:
[----:B------:R-:W-:Y:S05]  /*1d680*/  BSYNC B1 ;  /* 0x0000000000017941 */ /* 0x000fea0003800000 */
.L_x_724:
        /* <DEDUP_REMOVED lines=9> */
.L_x_727:
[----:B------:R-:W-:Y:S05]  /*1d720*/  BSYNC B1 ;  /* 0x0000000000017941 */ /* 0x000fea0003800000 */
.L_x_726:
        /* <DEDUP_REMOVED lines=9> */
.L_x_729:
[----:B------:R-:W-:Y:S05]  /*1d7c0*/  BSYNC B1 ;  /* 0x0000000000017941 */ /* 0x000fea0003800000 */
.L_x_728:
        /* <DEDUP_REMOVED lines=9> */
.L_x_731:
[----:B------:R-:W-:Y:S05]  /*1d860*/  BSYNC B1 ;  /* 0x0000000000017941 */ /* 0x000fea0003800000 */
.L_x_730:
        /* <DEDUP_REMOVED lines=9> */
.L_x_733:
[----:B------:R-:W-:Y:S05]  /*1d900*/  BSYNC B1 ;  /* 0x0000000000017941 */ /* 0x000fea0003800000 */
.L_x_732:
        /* <DEDUP_REMOVED lines=11> */
.L_x_735:
[----:B------:R-:W-:Y:S05]  /*1d9c0*/  BSYNC B1 ;  /* 0x0000000000017941 */ /* 0x000fea0003800000 */
.L_x_734:
[----:B0----5:R-:W-:Y:S01]  /*1d9d0*/  IMAD.U32 R3, R17, 0x10000, RZ ;  /* 0x0001000011037824 */ /* 0x021fe200078e00ff */
[----:B------:R-:W-:Y:S01]  /*1d9e0*/  ISETP.GT.AND P1, PT, R0, 0xe8, P4 ;  /* 0x000000e80000780c */ /* 0x000fe20002724270 */
[----:B------:R-:W-:Y:S01]  /*1d9f0*/  @P0 IMAD.MOV.U32 R5, RZ, RZ, R13 ;  /* 0x000000ffff050224 */ /* 0x000fe200078e000d */
[----:B------:R-:W-:Y:S01]  /*1da00*/  BSSY B1, `(.L_x_736) ;  /* 0x0000009000017945 */ /* 0x000fe20003800000 */
[----:B------:R-:W-:-:S04]  /*1da10*/  FMUL R4, R3, R16 ;  /* 0x0000001003047220 */ /* 0x000fc80000400000 */
[----:B------:R-:W-:-:S05]  /*1da20*/  FFMA R4, R27, R2, R4 ;  /* 0x000000021b047223 */ /* 0x000fca0000000004 */
[----:B------:R-:W-:-:S04]  /*1da30*/  F2FP.BF16.F32.PACK_AB R4, RZ, R4 ;  /* 0x00000004ff04723e */ /* 0x000fc800000010ff */
[----:B------:R-:W-:Y:S02]  /*1da40*/  PRMT R3, R4, 0x7610, R3 ;  /* 0x0000761004037816 */ /* 0x000fe40000000003 */
[----:B------:R-:W-:-:S05]  /*1da50*/  @P0 MOV R4, R12 ;  /* 0x0000000c00040202 */ /* 0x000fca0000000f00 */
[----:B------:R0:W-:Y:S01]  /*1da60*/  @P0 STG.E.U16 desc[UR60][R4.64+0x1c2], R3 ;  /* 0x0001c20304000986 */ /* 0x0001e2000c10153c */
[----:B------:R-:W-:Y:S05]  /*1da70*/  @!P1 BRA `(.L_x_737) ;  /* 0x0000000000049947 */ /* 0x000fea0003800000 */
[----:B------:R0:W5:Y:S02]  /*1da80*/  LDG.E.LTC128B.U16 R17, desc[UR60][R20.64+0x1d0] ;  /* 0x0001d03c14117981 */ /* 0x000164000c1e1520 */
.L_x_737:
[----:B------:R-:W-:Y:S05]  /*1da90*/  BSYNC B1 ;  /* 0x0000000000017941 */ /* 0x000fea0003800000 */
.L_x_736:
        /* <DEDUP_REMOVED lines=9> */
.L_x_739:
[----:B------:R-:W-:Y:S05]  /*1db30*/  BSYNC B1 ;  /* 0x0000000000017941 */ /* 0x000fea0003800000 */
.L_x_738:
        /* <DEDUP_REMOVED lines=9> */
.L_x_741:
[----:B------:R-:W-:Y:S05]  /*1dbd0*/  BSYNC B1 ;  /* 0x0000000000017941 */ /* 0x000fea0003800000 */
.L_x_740:
        /* <DEDUP_REMOVED lines=11> */
.L_x_743:
[----:B------:R-:W-:Y:S05]  /*1dc90*/  BSYNC B1 ;  /* 0x0000000000017941 */ /* 0x000fea0003800000 */
.L_x_742:
[----:B------:R-:W-:Y:S05]  /*1dca0*/  @!P3 BRA `(.L_x_744) ;  /* 0x0000006400d0b947 */ /* 0x000fea0003800000 */
[----:B-----5:R-:W-:-:S04]  /*1dcb0*/  IMAD.U32 R17, R17, 0x10000, RZ ;  /* 0x0001000011117824 */ /* 0x020fc800078e00ff */
[----:B------:R-:W-:-:S04]  /*1dcc0*/  FMUL R0, R17, R16 ;  /* 0x0000001011007220 */ /* 0x000fc80000400000 */
[----:B------:R-:W-:-:S05]  /*1dcd0*/  FFMA R0, R31, R2, R0 ;  /* 0x000000021f007223 */ /* 0x000fca0000000000 */
[----:B------:R-:W-:-:S05]  /*1dce0*/  F2FP.BF16.F32.PACK_AB R0, RZ, R0 ;  /* 0x00000000ff00723e */ /* 0x000fca00000010ff */
[----:B------:R0:W-:Y:S01]  /*1dcf0*/  STG.E.U16 desc[UR60][R12.64+0x1d2], R0 ;  /* 0x0001d2000c007986 */ /* 0x0001e2000c10153c */
[----:B------:R-:W-:Y:S05]  /*1dd00*/  BRA `(.L_x_744) ;  /* 0x0000006400b87947 */ /* 0x000fea0003800000 */
.L_x_33:
[----:B------:R-:W2:Y:S01]  /*1dd10*/  LDL.LU R19, [R1+0x244] ;  /* 0x0002440001137983 */ /* 0x000ea20000300800 */
[----:B------:R-:W-:-:S03]  /*1dd20*/  ULDC.64 UR4, c[0x0][0x5c0] ;  /* 0x0001700000047ab9 */ /* 0x000fc60000000a00 */
[----:B------:R-:W3:Y:S04]  /*1dd30*/  LDL.LU R15, [R1+0x248] ;  /* 0x00024800010f7983 */ /* 0x000ee80000300800 */
[----:B------:R-:W4:Y:S04]  /*1dd40*/  LDL.LU R6, [R1+0x240] ;  /* 0x0002400001067983 */ /* 0x000f280000300800 */
[----:B------:R-:W5:Y:S04]  /*1dd50*/  LDL.LU R14, [R1+0x24c] ;  /* 0x00024c00010e7983 */ /* 0x000f680000300800 */
[----:B------:R-:W5:Y:S04]  /*1dd60*/  LDL.LU R18, [R1+0x250] ;  /* 0x0002500001127983 */ /* 0x000f680000300800 */
[----:B------:R-:W5:Y:S04]  /*1dd70*/  LDL.LU R17, [R1+0x254] ;  /* 0x0002540001117983 */ /* 0x000f680000300800 */
[----:B------:R-:W5:Y:S04]  /*1dd80*/  LDL.LU R10, [R1+0x258] ;  /* 0x00025800010a7983 */ /* 0x000f680000300800 */
[----:B------:R-:W5:Y:S04]  /*1dd90*/  LDL.LU R9, [R1+0x25c] ;  /* 0x00025c0001097983 */ /* 0x000f680000300800 */
[----:B------:R-:W5:Y:S01]  /*1dda0*/  LDL.LU R23, [R1+0x220] ;  /* 0x0002200001177983 */ /* 0x000f620000300800 */
[C---:B------:R-:W-:Y:S01]  /*1ddb0*/  LEA R12, P2, R4.reuse, UR4, 0x1 ;  /* 0x00000004040c7c11 */ /* 0x040fe2000f8408ff */
[----:B------:R-:W-:Y:S01]  /*1ddc0*/  USHF.L.U64.HI UR4, UR8, 0x4, UR9 ;  /* 0x0000000408047899 */ /* 0x000fe20008010209 */
[----:B------:R-:W-:Y:S01]  /*1ddd0*/  ISETP.GT.AND P5, PT, R3, 0x8, PT ;  /* 0x000000080300780c */ /* 0x000fe20003fa4270 */
[----:B------:R-:W5:Y:S01]  /*1dde0*/  LDL.LU R22, [R1+0x224] ;  /* 0x0002240001167983 */ /* 0x000f620000300800 */
[----:B------:R-:W-:Y:S01]  /*1ddf0*/  LEA.HI.X R13, R4, UR5, R11, 0x1, P2 ;  /* 0x00000005040d7c11 */ /* 0x000fe200090f0c0b */
[----:B------:R-:W-:Y:S01]  /*1de00*/  USHF.L.U32 UR5, UR8, 0x4, URZ ;  /* 0x0000000408057899 */ /* 0x000fe2000800063f */
[C---:B------:R-:W-:Y:S01]  /*1de10*/  ISETP.GT.AND P2, PT, R0.reuse, 0x1, P0 ;  /* 0x000000010000780c */ /* 0x040fe20000744270 */
[----:B------:R-:W5:Y:S01]  /*1de20*/  LDL.LU R21, [R1+0x228] ;  /* 0x0002280001157983 */ /* 0x000f620000300800 */
[----:B------:R-:W-:-:S03]  /*1de30*/  ISETP.GT.AND P3, PT, R0, 0x1, P5 ;  /* 0x000000010000780c */ /* 0x000fc60002f64270 */
[----:B------:R-:W5:Y:S01]  /*1de40*/  LDL.LU R20, [R1+0x22c] ;  /* 0x00022c0001147983 */ /* 0x000f620000300800 */
[----:B------:R-:W-:Y:S01]  /*1de50*/  UIMAD UR7, UR9, 0xf0, URZ ;  /* 0x000000f0090778a4 */ /* 0x000fe2000f8e023f */
[-C--:B--2---:R-:W-:Y:S02]  /*1de60*/  FMUL R4, R19, R2.reuse ;  /* 0x0000000213047220 */ /* 0x084fe40000400000 */
[----:B------:R-:W2:Y:S01]  /*1de70*/  LDL.LU R19, [R1+0x230] ;  /* 0x0002300001137983 */ /* 0x000ea20000300800 */
[----:B---3--:R-:W-:Y:S02]  /*1de80*/  FMUL R5, R15, R2 ;  /* 0x000000020f057220 */ /* 0x008fe40000400000 */
[----:B------:R-:W-:Y:S01]  /*1de90*/  F2FP.BF16.F32.PACK_AB R4, RZ, R4 ;  /* 0x00000004ff04723e */ /* 0x000fe200000010ff */
[----:B----4-:R-:W-:-:S03]  /*1dea0*/  FMUL R6, R6, R2 ;  /* 0x0000000206067220 */ /* 0x010fc60000400000 */
[----:B0-----:R-:W-:Y:S02]  /*1deb0*/  PRMT R7, R4, 0x7610, R7 ;  /* 0x0000761004077816 */ /* 0x001fe40000000007 */
[----:B------:R-:W-:Y:S02]  /*1dec0*/  F2FP.BF16.F32.PACK_AB R5, RZ, R5 ;  /* 0x00000005ff05723e */ /* 0x000fe400000010ff */
[----:B------:R-:W-:Y:S01]  /*1ded0*/  F2FP.BF16.F32.PACK_AB R4, RZ, R6 ;  /* 0x00000006ff04723e */ /* 0x000fe200000010ff */
[----:B------:R0:W-:Y:S01]  /*1dee0*/  @P2 STG.E.U16 desc[UR60][R12.64+0x2], R7 ;  /* 0x000002070c002986 */ /* 0x0001e2000c10153c */
[----:B-----5:R-:W-:Y:S01]  /*1def0*/  FMUL R6, R14, R2 ;  /* 0x000000020e067220 */ /* 0x020fe20000400000 */
[----:B------:R-:W-:Y:S02]  /*1df00*/  ISETP.GT.AND P2, PT, R0, RZ, P5 ;  /* 0x000000ff0000720c */ /* 0x000fe40002f44270 */
[----:B------:R-:W-:-:S04]  /*1df10*/  IADD3 R14, P4, R12, UR5, RZ ;  /* 0x000000050c0e7c10 */ /* 0x000fc8000ff9e0ff */
[----:B------:R-:W-:Y:S02]  /*1df20*/  IADD3.X R15, R13, UR4, RZ, P4, !PT ;  /* 0x000000040d0f7c10 */ /* 0x000fe4000a7fe4ff */
[----:B0-----:R-:W-:Y:S02]  /*1df30*/  PRMT R7, R4, 0x7610, R7 ;  /* 0x0000761004077816 */ /* 0x001fe40000000007 */
[----:B------:R-:W-:Y:S01]  /*1df40*/  F2FP.BF16.F32.PACK_AB R4, RZ, R6 ;  /* 0x00000006ff04723e */ /* 0x000fe200000010ff */
[----:B------:R-:W-:Y:S02]  /*1df50*/  FMUL R6, R17, R2 ;  /* 0x0000000211067220 */ /* 0x000fe40000400000 */
[----:B------:R0:W-:Y:S01]  /*1df60*/  @P1 STG.E.U16 desc[UR60][R12.64], R7 ;  /* 0x000000070c001986 */ /* 0x0001e2000c10153c */
[----:B------:R-:W-:Y:S02]  /*1df70*/  ISETP.GT.AND P4, PT, R0, 0x9, P0 ;  /* 0x000000090000780c */ /* 0x000fe40000784270 */
[----:B------:R-:W-:Y:S01]  /*1df80*/  F2FP.BF16.F32.PACK_AB R6, RZ, R6 ;  /* 0x00000006ff06723e */ /* 0x000fe200000010ff */
[----:B------:R1:W-:Y:S01]  /*1df90*/  @P3 STG.E.U16 desc[UR60][R14.64+0x2], R4 ;  /* 0x000002040e003986 */ /* 0x0003e2000c10153c */
[----:B0-----:R-:W-:Y:S01]  /*1dfa0*/  FMUL R7, R18, R2 ;  /* 0x0000000212077220 */ /* 0x001fe20000400000 */
[----:B------:R-:W-:-:S02]  /*1dfb0*/  ISETP.GT.AND P1, PT, R0, 0x8, P5 ;  /* 0x000000080000780c */ /* 0x000fc40002f24270 */
[----:B------:R-:W3:Y:S01]  /*1dfc0*/  LDL.LU R18, [R1+0x234] ;  /* 0x0002340001127983 */ /* 0x000ee20000300800 */
[C---:B------:R-:W-:Y:S01]  /*1dfd0*/  ISETP.GT.AND P3, PT, R0.reuse, 0x8, P0 ;  /* 0x000000080000780c */ /* 0x040fe20000764270 */
[----:B-1----:R-:W-:Y:S01]  /*1dfe0*/  FMUL R4, R9, R2 ;  /* 0x0000000209047220 */ /* 0x002fe20000400000 */
[----:B------:R-:W-:Y:S01]  /*1dff0*/  F2FP.BF16.F32.PACK_AB R7, RZ, R7 ;  /* 0x00000007ff07723e */ /* 0x000fe200000010ff */
[----:B------:R-:W4:Y:S04]  /*1e000*/  LDL.LU R17, [R1+0x238] ;  /* 0x0002380001117983 */ /* 0x000f280000300800 */
[----:B------:R0:W-:Y:S01]  /*1e010*/  @P2 STG.E.U16 desc[UR60][R14.64], R5 ;  /* 0x000000050e002986 */ /* 0x0001e2000c10153c */
[----:B------:R-:W-:Y:S02]  /*1e020*/  ISETP.GT.AND P2, PT, R0, 0x9, P5 ;  /* 0x000000090000780c */ /* 0x000fe40002f44270 */
[----:B------:R-:W-:Y:S01]  /*1e030*/  F2FP.BF16.F32.PACK_AB R4, RZ, R4 ;  /* 0x00000004ff04723e */ /* 0x000fe200000010ff */
[----:B------:R-:W5:Y:S01]  /*1e040*/  LDL.LU R9, [R1+0x23c] ;  /* 0x00023c0001097983 */ /* 0x000f620000300800 */
[----:B0-----:R-:W-:-:S03]  /*1e050*/  FMUL R5, R10, R2 ;  /* 0x000000020a057220 */ /* 0x001fc60000400000 */
[----:B------:R-:W-:Y:S02]  /*1e060*/  @P3 STG.E.U16 desc[UR60][R12.64+0x10], R7 ;  /* 0x000010070c003986 */ /* 0x000fe4000c10153c */
[----:B------:R-:W-:Y:S02]  /*1e070*/  F2FP.BF16.F32.PACK_AB R5, RZ, R5 ;  /* 0x00000005ff05723e */ /* 0x000fe400000010ff */
[----:B------:R0:W-:Y:S04]  /*1e080*/  @P4 STG.E.U16 desc[UR60][R12.64+0x12], R6 ;  /* 0x000012060c004986 */ /* 0x0001e8000c10153c */
[----:B------:R-:W-:Y:S01]  /*1e090*/  @P1 STG.E.U16 desc[UR60][R14.64+0x10], R5 ;  /* 0x000010050e001986 */ /* 0x000fe2000c10153c */
[----:B------:R-:W-:-:S03]  /*1e0a0*/  ISETP.GT.AND P1, PT, R3, 0x80, PT ;  /* 0x000000800300780c */ /* 0x000fc60003f24270 */
[----:B------:R1:W-:Y:S01]  /*1e0b0*/  @P2 STG.E.U16 desc[UR60][R14.64+0x12], R4 ;  /* 0x000012040e002986 */ /* 0x0003e2000c10153c */
[----:B------:R-:W-:Y:S01]  /*1e0c0*/  ISETP.GT.AND P2, PT, R0, RZ, P1 ;  /* 0x000000ff0000720c */ /* 0x000fe20000f44270 */
[----:B0-----:R-:W-:Y:S02]  /*1e0d0*/  FMUL R6, R23, R2 ;  /* 0x0000000217067220 */ /* 0x001fe40000400000 */
[----:B------:R-:W5:Y:S01]  /*1e0e0*/  LDL.LU R10, [R1+0x200] ;  /* 0x00020000010a7983 */ /* 0x000f620000300800 */
[----:B-1----:R-:W-:Y:S02]  /*1e0f0*/  IMAD.U32 R4, RZ, RZ, UR8 ;  /* 0x00000008ff047e24 */ /* 0x002fe4000f8e00ff */
[----:B------:R-:W-:Y:S01]  /*1e100*/  F2FP.BF16.F32.PACK_AB R6, RZ, R6 ;  /* 0x00000006ff06723e */ /* 0x000fe200000010ff */
[----:B------:R-:W-:Y:S01]  /*1e110*/  FMUL R7, R21, R2 ;  /* 0x0000000215077220 */ /* 0x000fe20000400000 */
[----:B------:R-:W-:Y:S01]  /*1e120*/  ISETP.GT.AND P4, PT, R3, 0x88, PT ;  /* 0x000000880300780c */ /* 0x000fe20003f84270 */
[----:B------:R-:W-:Y:S01]  /*1e130*/  IMAD.WIDE.U32 R4, R4, 0xf0, R14 ;  /* 0x000000f004047825 */ /* 0x000fe200078e000e */
[----:B------:R-:W5:Y:S03]  /*1e140*/  LDL.LU R234, [R1+0x204] ;  /* 0x0002040001ea7983 */ /* 0x000f660000300800 */
[----:B------:R-:W-:-:S05]  /*1e150*/  VIADD R5, R5, UR7 ;  /* 0x0000000705057c36 */ /* 0x000fca0008000000 */
[----:B------:R0:W-:Y:S01]  /*1e160*/  @P2 STG.E.U16 desc[UR60][R4.64], R6 ;  /* 0x0000000604002986 */ /* 0x0001e2000c10153c */
[----:B------:R-:W-:Y:S01]  /*1e170*/  ISETP.GT.AND P2, PT, R0, 0x1, P1 ;  /* 0x000000010000780c */ /* 0x000fe20000f44270 */
[----:B0-----:R-:W-:-:S05]  /*1e180*/  FMUL R6, R22, R2 ;  /* 0x0000000216067220 */ /* 0x001fca0000400000 */
[----:B------:R-:W-:-:S07]  /*1e190*/  F2FP.BF16.F32.PACK_AB R6, RZ, R6 ;  /* 0x00000006ff06723e */ /* 0x000fce00000010ff */
[----:B------:R0:W-:Y:S01]  /*1e1a0*/  @P2 STG.E.U16 desc[UR60][R4.64+0x2], R6 ;  /* 0x0000020604002986 */ /* 0x0001e2000c10153c */
[----:B------:R-:W-:Y:S02]  /*1e1b0*/  ISETP.GT.AND P2, PT, R0, RZ, P4 ;  /* 0x000000ff0000720c */ /* 0x000fe40002744270 */
[----:B------:R-:W-:-:S04]  /*1e1c0*/  F2FP.BF16.F32.PACK_AB R7, RZ, R7 ;  /* 0x00000007ff07723e */ /* 0x000fc800000010ff */
[----:B------:R-:W-:Y:S02]  /*1e1d0*/  PRMT R8, R7, 0x7610, R8 ;  /* 0x0000761007087816 */ /* 0x000fe40000000008 */
[----:B0-----:R-:W-:-:S04]  /*1e1e0*/  IADD3 R6, P3, R4, UR5, RZ ;  /* 0x0000000504067c10 */ /* 0x001fc8000ff7e0ff */
[----:B------:R-:W-:-:S05]  /*1e1f0*/  IADD3.X R7, R5, UR4, RZ, P3, !PT ;  /* 0x0000000405077c10 */ /* 0x000fca0009ffe4ff */
[----:B------:R0:W-:Y:S01]  /*1e200*/  @P2 STG.E.U16 desc[UR60][R6.64], R8 ;  /* 0x0000000806002986 */ /* 0x0001e2000c10153c */
[----:B------:R-:W-:Y:S01]  /*1e210*/  ISETP.GT.AND P2, PT, R0, 0x1, P4 ;  /* 0x000000010000780c */ /* 0x000fe20002744270 */
[----:B0-----:R-:W-:-:S05]  /*1e220*/  FMUL R8, R20, R2 ;  /* 0x0000000214087220 */ /* 0x001fca0000400000 */
[----:B------:R-:W-:-:S07]  /*1e230*/  F2FP.BF16.F32.PACK_AB R8, RZ, R8 ;  /* 0x00000008ff08723e */ /* 0x000fce00000010ff */
[----:B------:R2:W-:Y:S01]  /*1e240*/  @P2 STG.E.U16 desc[UR60][R6.64+0x2], R8 ;  /* 0x0000020806002986 */ /* 0x0005e2000c10153c */
[----:B------:R-:W-:Y:S01]  /*1e250*/  ISETP.GT.AND P2, PT, R0, 0x8, P1 ;  /* 0x000000080000780c */ /* 0x000fe20000f44270 */
[----:B--2---:R-:W-:-:S05]  /*1e260*/  FMUL R8, R19, R2 ;  /* 0x0000000213087220 */ /* 0x004fca0000400000 */
[----:B------:R-:W-:-:S07]  /*1e270*/  F2FP.BF16.F32.PACK_AB R8, RZ, R8 ;  /* 0x00000008ff08723e */ /* 0x000fce00000010ff */
[----:B------:R3:W-:Y:S01]  /*1e280*/  @P2 STG.E.U16 desc[UR60][R4.64+0x10], R8 ;  /* 0x0000100804002986 */ /* 0x0007e2000c10153c */
[----:B------:R-:W-:Y:S01]  /*1e290*/  ISETP.GT.AND P2, PT, R0, 0x9, P1 ;  /* 0x000000090000780c */ /* 0x000fe20000f44270 */
[----:B---3--:R-:W-:-:S05]  /*1e2a0*/  FMUL R8, R18, R2 ;  /* 0x0000000212087220 */ /* 0x008fca0000400000 */
[----:B------:R-:W-:-:S07]  /*1e2b0*/  F2FP.BF16.F32.PACK_AB R8, RZ, R8 ;  /* 0x00000008ff08723e */ /* 0x000fce00000010ff */
[----:B------:R4:W-:Y:S02]  /*1e2c0*/  @P2 STG.E.U16 desc[UR60][R4.64+0x12], R8 ;  /* 0x0000120804002986 */ /* 0x0009e4000c10153c */
[----:B----4-:R-:W-:Y:S02]  /*1e2d0*/  FMUL R8, R17, R2 ;  /* 0x0000000211087220 */ /* 0x010fe40000400000 */
[----:B------:R-:W2:Y:S04]  /*1e2e0*/  LDL.LU R17, [R1+0x208] ;  /* 0x0002080001117983 */ /* 0x000ea80000300800 */
[----:B------:R-:W3:Y:S04]  /*1e2f0*/  LDL.LU R233, [R1+0x20c] ;  /* 0x00020c0001e97983 */ /* 0x000ee80000300800 */
[----:B------:R-:W4:Y:S04]  /*1e300*/  LDL.LU R23, [R1+0x210] ;  /* 0x0002100001177983 */ /* 0x000f280000300800 */
[----:B------:R-:W4:Y:S04]  /*1e310*/  LDL.LU R22, [R1+0x214] ;  /* 0x0002140001167983 */ /* 0x000f280000300800 */
[----:B------:R-:W4:Y:S04]  /*1e320*/  LDL.LU R21, [R1+0x218] ;  /* 0x0002180001157983 */ /* 0x000f280000300800 */
[----:B------:R-:W4:Y:S01]  /*1e330*/  LDL.LU R20, [R1+0x21c] ;  /* 0x00021c0001147983 */ /* 0x000f220000300800 */
[----:B------:R-:W-:-:S02]  /*1e340*/  ISETP.GT.AND P2, PT, R0, 0x8, P4 ;  /* 0x000000080000780c */ /* 0x000fc40002744270 */
[----:B------:R-:W-:Y:S01]  /*1e350*/  F2FP.BF16.F32.PACK_AB R8, RZ, R8 ;  /* 0x00000008ff08723e */ /* 0x000fe200000010ff */
[----:B------:R-:W-:Y:S01]  /*1e360*/  USHF.L.U32 UR14, UR8, 0x8, URZ ;  /* 0x00000008080e7899 */ /* 0x000fe2000800063f */
[----:B------:R-:W-:Y:S01]  /*1e370*/  MOV R18, UR5 ;  /* 0x0000000500127c02 */ /* 0x000fe20008000f00 */
[----:B------:R-:W-:Y:S01]  /*1e380*/  USHF.L.U64.HI UR13, UR8, 0x8, UR9 ;  /* 0x00000008080d7899 */ /* 0x000fe20008010209 */
[-C--:B-----5:R-:W-:Y:S01]  /*1e390*/  FMUL R10, R10, R2.reuse ;  /* 0x000000020a0a7220 */ /* 0x0a0fe20000400000 */
[----:B------:R-:W5:Y:S06]  /*1e3a0*/  LDL.LU R232, [R1+0x1ec] ;  /* 0x0001ec0001e87983 */ /* 0x000f6c0000300800 */
[----:B------:R0:W-:Y:S01]  /*1e3b0*/  @P2 STG.E.U16 desc[UR60][R6.64+0x10], R8 ;  /* 0x0000100806002986 */ /* 0x0001e2000c10153c */
[----:B------:R-:W-:Y:S01]  /*1e3c0*/  ISETP.GT.AND P2, PT, R0, 0x9, P4 ;  /* 0x000000090000780c */ /* 0x000fe20002744270 */
[----:B0-----:R-:W-:-:S05]  /*1e3d0*/  FMUL R8, R9, R2 ;  /* 0x0000000209087220 */ /* 0x001fca0000400000 */
[----:B------:R-:W-:Y:S01]  /*1e3e0*/  F2FP.BF16.F32.PACK_AB R8, RZ, R8 ;  /* 0x00000008ff08723e */ /* 0x000fe200000010ff */
[----:B------:R-:W-:-:S06]  /*1e3f0*/  IMAD.U32 R9, RZ, RZ, UR4 ;  /* 0x00000004ff097e24 */ /* 0x000fcc000f8e00ff */
[----:B------:R0:W-:Y:S01]  /*1e400*/  @P2 STG.E.U16 desc[UR60][R6.64+0x12], R8 ;  /* 0x0000120806002986 */ /* 0x0001e2000c10153c */
[----:B------:R-:W-:Y:S01]  /*1e410*/  IADD3 R18, P2, P3, R18, UR14, R4 ;  /* 0x0000000e12127c10 */ /* 0x000fe2000fb5e004 */
[----:B0-----:R-:W-:Y:S02]  /*1e420*/  IMAD.U32 R6, RZ, RZ, UR8 ;  /* 0x00000008ff067e24 */ /* 0x001fe4000f8e00ff */
[----:B------:R-:W-:Y:S02]  /*1e430*/  IMAD.U32 R8, RZ, RZ, UR5 ;  /* 0x00000005ff087e24 */ /* 0x000fe4000f8e00ff */
[----:B------:R-:W-:Y:S01]  /*1e440*/  IMAD.WIDE.U32 R6, R6, 0xf0, R14 ;  /* 0x000000f006067825 */ /* 0x000fe200078e000e */
[----:B------:R-:W-:-:S03]  /*1e450*/  IADD3.X R19, R9, UR13, R5, P2, P3 ;  /* 0x0000000d09137c10 */ /* 0x000fc600097e6405 */
[----:B------:R-:W-:Y:S01]  /*1e460*/  VIADD R7, R7, UR7 ;  /* 0x0000000707077c36 */ /* 0x000fe20008000000 */
[----:B------:R-:W-:-:S04]  /*1e470*/  IADD3 R8, P2, P3, R8, UR14, R6 ;  /* 0x0000000e08087c10 */ /* 0x000fc8000fb5e006 */
[----:B------:R-:W-:Y:S02]  /*1e480*/  IADD3.X R9, R9, UR13, R7, P2, P3 ;  /* 0x0000000d09097c10 */ /* 0x000fe400097e6407 */
[----:B------:R-:W-:Y:S02]  /*1e490*/  IADD3 R4, P2, R4, UR14, RZ ;  /* 0x0000000e04047c10 */ /* 0x000fe4000ff5e0ff */
[----:B------:R-:W-:Y:S02]  /*1e4a0*/  ISETP.GT.AND P3, PT, R3, 0x100, PT ;  /* 0x000001000300780c */ /* 0x000fe40003f64270 */
[----:B------:R-:W-:Y:S02]  /*1e4b0*/  IADD3.X R5, R5, UR13, RZ, P2, !PT ;  /* 0x0000000d05057c10 */ /* 0x000fe400097fe4ff */
[----:B------:R-:W-:Y:S02]  /*1e4c0*/  ISETP.GT.AND P2, PT, R0, RZ, P3 ;  /* 0x000000ff0000720c */ /* 0x000fe40001f44270 */
[----:B------:R-:W-:-:S11]  /*1e4d0*/  F2FP.BF16.F32.PACK_AB R10, RZ, R10 ;  /* 0x0000000aff0a723e */ /* 0x000fd600000010ff */
[----:B------:R0:W-:Y:S01]  /*1e4e0*/  @P2 STG.E.U16 desc[UR60][R4.64], R10 ;  /* 0x0000000a04002986 */ /* 0x0001e2000c10153c */
[----:B------:R-:W-:Y:S01]  /*1e4f0*/  ISETP.GT.AND P2, PT, R0, 0x1, P3 ;  /* 0x000000010000780c */ /* 0x000fe20001f44270 */
[----:B0-----:R-:W-:-:S05]  /*1e500*/  FMUL R10, R234, R2 ;  /* 0x00000002ea0a7220 */ /* 0x001fca0000400000 */
[----:B------:R-:W-:-:S07]  /*1e510*/  F2FP.BF16.F32.PACK_AB R10, RZ, R10 ;  /* 0x0000000aff0a723e */ /* 0x000fce00000010ff */
[----:B------:R0:W-:Y:S02]  /*1e520*/  @P2 STG.E.U16 desc[UR60][R4.64+0x2], R10 ;  /* 0x0000020a04002986 */ /* 0x0001e4000c10153c */
[----:B0-----:R-:W-:-:S04]  /*1e530*/  IADD3 R10, P2, R4, UR5, RZ ;  /* 0x00000005040a7c10 */ /* 0x001fc8000ff5e0ff */
[----:B------:R-:W-:Y:S02]  /*1e540*/  IADD3.X R11, R5, UR4, RZ, P2, !PT ;  /* 0x00000004050b7c10 */ /* 0x000fe400097fe4ff */
[----:B------:R-:W-:-:S04]  /*1e550*/  ISETP.GT.AND P2, PT, R3, 0x108, PT ;  /* 0x000001080300780c */ /* 0x000fc80003f44270 */
[----:B------:R-:W-:Y:S01]  /*1e560*/  ISETP.GT.AND P6, PT, R0, RZ, P2 ;  /* 0x000000ff0000720c */ /* 0x000fe200017c4270 */
[----:B--2---:R-:W-:-:S05]  /*1e570*/  FMUL R17, R17, R2 ;  /* 0x0000000211117220 */ /* 0x004fca0000400000 */
[----:B------:R-:W-:Y:S02]  /*1e580*/  F2FP.BF16.F32.PACK_AB R3, RZ, R17 ;  /* 0x00000011ff03723e */ /* 0x000fe400000010ff */
[----:B------:R-:W2:Y:S05]  /*1e590*/  LDL.LU R17, [R1+0x1e8] ;  /* 0x0001e80001117983 */ /* 0x000eaa0000300800 */
[----:B------:R3:W-:Y:S01]  /*1e5a0*/  @P6 STG.E.U16 desc[UR60][R10.64], R3 ;  /* 0x000000030a006986 */ /* 0x0007e2000c10153c */
[----:B------:R-:W-:Y:S01]  /*1e5b0*/  ISETP.GT.AND P6, PT, R0, 0x1, P2 ;  /* 0x000000010000780c */ /* 0x000fe200017c4270 */
[----:B---3--:R-:W-:-:S05]  /*1e5c0*/  FMUL R3, R233, R2 ;  /* 0x00000002e9037220 */ /* 0x008fca0000400000 */
[----:B------:R-:W-:-:S07]  /*1e5d0*/  F2FP.BF16.F32.PACK_AB R3, RZ, R3 ;  /* 0x00000003ff03723e */ /* 0x000fce00000010ff */
[----:B------:R0:W-:Y:S04]  /*1e5e0*/  @P6 STG.E.U16 desc[UR60][R10.64+0x2], R3 ;  /* 0x000002030a006986 */ /* 0x0001e8000c10153c */
[----:B0-----:R-:W3:Y:S04]  /*1e5f0*/  LDL.LU R10, [R1+0x1e0] ;  /* 0x0001e000010a7983 */ /* 0x001ee80000300800 */
[----:B------:R-:W5:Y:S01]  /*1e600*/  LDL.LU R11, [R1+0x1e4] ;  /* 0x0001e400010b7983 */ /* 0x000f620000300800 */
[----:B------:R-:W-:Y:S01]  /*1e610*/  ISETP.GT.AND P6, PT, R0, 0x8, P3 ;  /* 0x000000080000780c */ /* 0x000fe20001fc4270 */
[----:B----4-:R-:W-:-:S02]  /*1e620*/  FMUL R3, R23, R2 ;  /* 0x0000000217037220 */ /* 0x010fc40000400000 */
[----:B------:R-:W4:Y:S03]  /*1e630*/  LDL.LU R23, [R1+0x1f0] ;  /* 0x0001f00001177983 */ /* 0x000f260000300800 */
[----:B------:R-:W-:-:S07]  /*1e640*/  F2FP.BF16.F32.PACK_AB R3, RZ, R3 ;  /* 0x00000003ff03723e */ /* 0x000fce00000010ff */
[----:B------:R0:W-:Y:S01]  /*1e650*/  @P6 STG.E.U16 desc[UR60][R4.64+0x10], R3 ;  /* 0x0000100304006986 */ /* 0x0001e2000c10153c */
[----:B------:R-:W-:Y:S01]  /*1e660*/  ISETP.GT.AND P6, PT, R0, 0x9, P3 ;  /* 0x000000090000780c */ /* 0x000fe20001fc4270 */
[----:B0-----:R-:W-:Y:S02]  /*1e670*/  FMUL R3, R22, R2 ;  /* 0x0000000216037220 */ /* 0x001fe40000400000 */
[----:B------:R-:W4:Y:S03]  /*1e680*/  LDL.LU R22, [R1+0x1f4] ;  /* 0x0001f40001167983 */ /* 0x000f260000300800 */
[----:B------:R-:W-:-:S07]  /*1e690*/  F2FP.BF16.F32.PACK_AB R3, RZ, R3 ;  /* 0x00000003ff03723e */ /* 0x000fce00000010ff */
[----:B------:R0:W-:Y:S02]  /*1e6a0*/  @P6 STG.E.U16 desc[UR60][R4.64+0x12], R3 ;  /* 0x0000120304006986 */ /* 0x0001e4000c10153c */
[----:B0-----:R-:W-:Y:S01]  /*1e6b0*/  IADD3 R4, P6, R4, UR5, RZ ;  /* 0x0000000504047c10 */ /* 0x001fe2000ffde0ff */
[----:B------:R-:W-:Y:S02]  /*1e6c0*/  FMUL R3, R21, R2 ;  /* 0x0000000215037220 */ /* 0x000fe40000400000 */
[----:B------:R-:W4:Y:S01]  /*1e6d0*/  LDL.LU R21, [R1+0x1f8] ;  /* 0x0001f80001157983 */ /* 0x000f220000300800 */
[----:B------:R-:W-:Y:S02]  /*1e6e0*/  IADD3.X R5, R5, UR4, RZ, P6, !PT ;  /* 0x0000000405057c10 */ /* 0x000fe4000b7fe4ff */
[----:B------:R-:W-:Y:S02]  /*1e6f0*/  ISETP.GT.AND P6, PT, R0, 0x8, P2 ;  /* 0x000000080000780c */ /* 0x000fe400017c4270 */
[----:B------:R-:W-:-:S11]  /*1e700*/  F2FP.BF16.F32.PACK_AB R3, RZ, R3 ;  /* 0x00000003ff03723e */ /* 0x000fd600000010ff */
[----:B------:R0:W-:Y:S02]  /*1e710*/  @P6 STG.E.U16 desc[UR60][R4.64+0x10], R3 ;  /* 0x0000100304006986 */ /* 0x0001e4000c10153c */
[----:B0-----:R-:W-:Y:S02]  /*1e720*/  FMUL R3, R20, R2 ;  /* 0x0000000214037220 */ /* 0x001fe40000400000 */
[----:B------:R-:W4:Y:S01]  /*1e730*/  LDL.LU R20, [R1+0x1fc] ;  /* 0x0001fc0001147983 */ /* 0x000f220000300800 */
[----:B------:R-:W-:-:S03]  /*1e740*/  ISETP.GT.AND P6, PT, R0, 0x9, P2 ;  /* 0x000000090000780c */ /* 0x000fc600017c4270 */
[----:B------:R-:W4:Y:S01]  /*1e750*/  LDL.LU R235, [R1+0x1c0] ;  /* 0x0001c00001eb7983 */ /* 0x000f220000300800 */
[----:B------:R-:W-:-:S03]  /*1e760*/  F2FP.BF16.F32.PACK_AB R3, RZ, R3 ;  /* 0x00000003ff03723e */ /* 0x000fc600000010ff */
[----:B------:R-:W4:Y:S04]  /*1e770*/  LDL.LU R234, [R1+0x1c4] ;  /* 0x0001c40001ea7983 */ /* 0x000f280000300800 */
[----:B------:R-:W4:Y:S04]  /*1e780*/  LDL.LU R233, [R1+0x1c8] ;  /* 0x0001c80001e97983 */ /* 0x000f280000300800 */
[----:B------:R3:W-:Y:S01]  /*1e790*/  @P6 STG.E.U16 desc[UR60][R18.64+0x12], R3 ;  /* 0x0000120312006986 */ /* 0x0007e2000c10153c */
[----:B------:R-:W-:Y:S01]  /*1e7a0*/  ISETP.GT.AND P6, PT, R0, 0x10, P0 ;  /* 0x000000100000780c */ /* 0x000fe200007c4270 */
[----:B---3--:R-:W-:-:S05]  /*1e7b0*/  FMUL R3, R10, R2 ;  /* 0x000000020a037220 */ /* 0x008fca0000400000 */
[----:B------:R-:W-:-:S07]  /*1e7c0*/  F2FP.BF16.F32.PACK_AB R3, RZ, R3 ;  /* 0x00000003ff03723e */ /* 0x000fce00000010ff */
[----:B------:R5:W-:Y:S01]  /*1e7d0*/  @P6 STG.E.U16 desc[UR60][R12.64+0x20], R3 ;  /* 0x000020030c006986 */ /* 0x000be2000c10153c */
[----:B------:R-:W-:Y:S01]  /*1e7e0*/  ISETP.GT.AND P6, PT, R0, 0x11, P0 ;  /* 0x000000110000780c */ /* 0x000fe200007c4270 */
[----:B-----5:R-:W-:-:S05]  /*1e7f0*/  FMUL R3, R11, R2 ;  /* 0x000000020b037220 */ /* 0x020fca0000400000 */
[----:B------:R-:W-:-:S07]  /*1e800*/  F2FP.BF16.F32.PACK_AB R3, RZ, R3 ;  /* 0x00000003ff03723e */ /* 0x000fce00000010ff */
[----:B------:R2:W-:Y:S01]  /*1e810*/  @P6 STG.E.U16 desc[UR60][R12.64+0x22], R3 ;  /* 0x000022030c006986 */ /* 0x0005e2000c10153c */
[----:B------:R-:W-:Y:S01]  /*1e820*/  ISETP.GT.AND P6, PT, R0, 0x10, P5 ;  /* 0x000000100000780c */ /* 0x000fe20002fc4270 */
[----:B--2---:R-:W-:-:S05]  /*1e830*/  FMUL R3, R17, R2 ;  /* 0x0000000211037220 */ /* 0x004fca0000400000 */
[----:B------:R-:W-:-:S07]  /*1e840*/  F2FP.BF16.F32.PACK_AB R3, RZ, R3 ;  /* 0x00000003ff03723e */ /* 0x000fce00000010ff */
[----:B------:R0:W-:Y:S01]  /*1e850*/  @P6 STG.E.U16 desc[UR60][R14.64+0x20], R3 ;  /* 0x000020030e006986 */ /* 0x0001e2000c10153c */
[----:B------:R-:W-:Y:S01]  /*1e860*/  ISETP.GT.AND P6, PT, R0, 0x11, P5 ;  /* 0x000000110000780c */ /* 0x000fe20002fc4270 */
[----:B0-----:R-:W-:Y:S02]  /*1e870*/  FMUL R3, R232, R2 ;  /* 0x00000002e8037220 */ /* 0x001fe40000400000 */
[----:B------:R-:W2:Y:S03]  /*1e880*/  LDL.LU R232, [R1+0x1cc] ;  /* 0x0001cc0001e87983 */ /* 0x000ea60000300800 */
[----:B------:R-:W-:-:S07]  /*1e890*/  F2FP.BF16.F32.PACK_AB R3, RZ, R3 ;  /* 0x00000003ff03723e */ /* 0x000fce00000010ff */
[----:B------:R4:W-:Y:S01]  /*1e8a0*/  @P6 STG.E.U16 desc[UR60][R14.64+0x22], R3 ;  /* 0x000022030e006986 */ /* 0x0009e2000c10153c */
[----:B------:R-:W-:Y:S01]  /*1e8b0*/  ISETP.GT.AND P6, PT, R0, 0x18, P0 ;  /* 0x000000180000780c */ /* 0x000fe200007c4270 */
[----:B----4-:R-:W-:Y:S02]  /*1e8c0*/  FMUL R3, R23, R2 ;  /* 0x0000000217037220 */ /* 0x010fe40000400000 */
[----:B------:R-:W3:Y:S03]  /*1e8d0*/  LDL.LU R23, [R1+0x1d0] ;  /* 0x0001d00001177983 */ /* 0x000ee60000300800 */
[----:B------:R-:W-:-:S07]  /*1e8e0*/  F2FP.BF16.F32.PACK_AB R3, RZ, R3 ;  /* 0x00000003ff03723e */ /* 0x000fce00000010ff */
[----:B------:R0:W-:Y:S01]  /*1e8f0*/  @P6 STG.E.U16 desc[UR60][R12.64+0x30], R3 ;  /* 0x000030030c006986 */ /* 0x0001e2000c10153c */
[----:B------:R-:W-:Y:S01]  /*1e900*/  ISETP.GT.AND P6, PT, R0, 0x19, P0 ;  /* 0x000000190000780c */ /* 0x000fe200007c4270 */
[----:B0-----:R-:W-:Y:S02]  /*1e910*/  FMUL R3, R22, R2 ;  /* 0x0000000216037220 */ /* 0x001fe40000400000 */
[----:B------:R-:W4:Y:S03]  /*1e920*/  LDL.LU R22, [R1+0x1d4] ;  /* 0x0001d40001167983 */ /* 0x000f260000300800 */
[----:B------:R-:W-:-:S07]  /*1e930*/  F2FP.BF16.F32.PACK_AB R3, RZ, R3 ;  /* 0x00000003ff03723e */ /* 0x000fce00000010ff */
[----:B------:R0:W-:Y:S01]  /*1e940*/  @P6 STG.E.U16 desc[UR60][R12.64+0x32], R3 ;  /* 0x000032030c006986 */ /* 0x0001e2000c10153c */
[----:B------:R-:W-:Y:S01]  /*1e950*/  ISETP.GT.AND P6, PT, R0, 0x18, P5 ;  /* 0x000000180000780c */ /* 0x000fe20002fc4270 */
[----:B0-----:R-:W-:Y:S02]  /*1e960*/  FMUL R3, R21, R2 ;  /* 0x0000000215037220 */ /* 0x001fe40000400000 */
[----:B------:R-:W5:Y:S03]  /*1e970*/  LDL.LU R21, [R1+0x1d8] ;  /* 0x0001d80001157983 */ /* 0x000f660000300800 */
[----:B------:R-:W-:-:S07]  /*1e980*/  F2FP.BF16.F32.PACK_AB R3, RZ, R3 ;  /* 0x00000003ff03723e */ /* 0x000fce00000010ff */
[----:B------:R0:W-:Y:S02]  /*1e990*/  @P6 STG.E.U16 desc[UR60][R14.64+0x30], R3 ;  /* 0x000030030e006986 */ /* 0x0001e4000c10153c */
[----:B0-----:R-:W-:Y:S02]  /*1e9a0*/  FMUL R3, R20, R2 ;  /* 0x0000000214037220 */ /* 0x001fe40000400000 */
[----:B------:R-:W5:Y:S04]  /*1e9b0*/  LDL.LU R20, [R1+0x1dc] ;  /* 0x0001dc0001147983 */ /* 0x000f680000300800 */
[----:B------:R-:W5:Y:S04]  /*1e9c0*/  LDL.LU R18, [R1+0x1a0] ;  /* 0x0001a00001127983 */ /* 0x000f680000300800 */
[----:B------:R-:W5:Y:S01]  /*1e9d0*/  LDL.LU R19, [R1+0x1a4] ;  /* 0x0001a40001137983 */ /* 0x000f620000300800 */
[----:B------:R-:W-:-:S02]  /*1e9e0*/  ISETP.GT.AND P6, PT, R0, 0x19, P5 ;  /* 0x000000190000780c */ /* 0x000fc40002fc4270 */
[----:B------:R-:W-:Y:S01]  /*1e9f0*/  F2FP.BF16.F32.PACK_AB R3, RZ, R3 ;  /* 0x00000003ff03723e */ /* 0x000fe200000010ff */
[----:B------:R-:W5:Y:S10]  /*1ea00*/  LDL.LU R17, [R1+0x1ac] ;  /* 0x0001ac0001117983 */ /* 0x000f740000300800 */
[----:B------:R0:W-:Y:S01]  /*1ea10*/  @P6 STG.E.U16 desc[UR60][R14.64+0x32], R3 ;  /* 0x000032030e006986 */ /* 0x0001e2000c10153c */
[----:B------:R-:W-:Y:S01]  /*1ea20*/  ISETP.GT.AND P6, PT, R0, 0x10, P1 ;  /* 0x000000100000780c */ /* 0x000fe20000fc4270 */
[----:B0-----:R-:W-:-:S05]  /*1ea30*/  FMUL R3, R235, R2 ;  /* 0x00000002eb037220 */ /* 0x001fca0000400000 */
[----:B------:R-:W-:-:S07]  /*1ea40*/  F2FP.BF16.F32.PACK_AB R3, RZ, R3 ;  /* 0x00000003ff03723e */ /* 0x000fce00000010ff */
[----:B------:R0:W-:Y:S01]  /*1ea50*/  @P6 STG.E.U16 desc[UR60][R6.64+0x20], R3 ;  /* 0x0000200306006986 */ /* 0x0001e2000c10153c */
[----:B------:R-:W-:-:S04]  /*1ea60*/  IADD3 R4, P6, R6, UR5, RZ ;  /* 0x0000000506047c10 */ /* 0x000fc8000ffde0ff */
[----:B------:R-:W-:Y:S02]  /*1ea70*/  IADD3.X R5, R7, UR4, RZ, P6, !PT ;  /* 0x0000000407057c10 */ /* 0x000fe4000b7fe4ff */
[----:B------:R-:W-:Y:S01]  /*1ea80*/  ISETP.GT.AND P6, PT, R0, 0x11, P1 ;  /* 0x000000110000780c */ /* 0x000fe20000fc4270 */
[----:B0-----:R-:W-:-:S05]  /*1ea90*/  FMUL R3, R234, R2 ;  /* 0x00000002ea037220 */ /* 0x001fca0000400000 */
[----:B------:R-:W-:-:S07]  /*1eaa0*/  F2FP.BF16.F32.PACK_AB R3, RZ, R3 ;  /* 0x00000003ff03723e */ /* 0x000fce00000010ff */
        /* <DEDUP_REMOVED lines=8> */
[----:B--2---:R-:W-:-:S05]  /*1eb30*/  FMUL R3, R232, R2 ;  /* 0x00000002e8037220 */ /* 0x004fca0000400000 */
[----:B------:R-:W-:-:S07]  /*1eb40*/  F2FP.BF16.F32.PACK_AB R3, RZ, R3 ;  /* 0x00000003ff03723e */ /* 0x000fce00000010ff */
[----:B------:R3:W-:Y:S01]  /*1eb50*/  @P6 STG.E.U16 desc[UR60][R4.64+0x22], R3 ;  /* 0x0000220304006986 */ /* 0x0007e2000c10153c */
[----:B------:R-:W-:Y:S01]  /*1eb60*/  ISETP.GT.AND P6, PT, R0, 0x18, P1 ;  /* 0x000000180000780c */ /* 0x000fe20000fc4270 */
[----:B---3--:R-:W-:Y:S02]  /*1eb70*/  FMUL R3, R23, R2 ;  /* 0x0000000217037220 */ /* 0x008fe40000400000 */
        /* <DEDUP_REMOVED lines=9> */
[----:B-----5:R-:W-:Y:S02]  /*1ec10*/  FMUL R3, R21, R2 ;  /* 0x0000000215037220 */ /* 0x020fe40000400000 */
[----:B------:R-:W4:Y:S03]  /*1ec20*/  LDL.LU R21, [R1+0x1b8] ;  /* 0x0001b80001157983 */ /* 0x000f260000300800 */
[----:B------:R-:W-:-:S07]  /*1ec30*/  F2FP.BF16.F32.PACK_AB R3, RZ, R3 ;  /* 0x00000003ff03723e */ /* 0x000fce00000010ff */
[----:B------:R0:W-:Y:S01]  /*1ec40*/  @P6 STG.E.U16 desc[UR60][R4.64+0x30], R3 ;  /* 0x0000300304006986 */ /* 0x0001e2000c10153c */
[----:B------:R-:W-:Y:S01]  /*1ec50*/  ISETP.GT.AND P6, PT, R0, 0x19, P4 ;  /* 0x000000190000780c */ /* 0x000fe200027c4270 */
[----:B0-----:R-:W-:Y:S02]  /*1ec60*/  FMUL R3, R20, R2 ;  /* 0x0000000214037220 */ /* 0x001fe40000400000 */
[----:B------:R-:W5:Y:S03]  /*1ec70*/  LDL.LU R20, [R1+0x1bc] ;  /* 0x0001bc0001147983 */ /* 0x000f660000300800 */
[----:B------:R-:W-:Y:S01]  /*1ec80*/  F2FP.BF16.F32.PACK_AB R3, RZ, R3 ;  /* 0x00000003ff03723e */ /* 0x000fe200000010ff */
[----:B------:R-:W5:Y:S06]  /*1ec90*/  LDL.LU R235, [R1+0x180] ;  /* 0x0001800001eb7983 */ /* 0x000f6c0000300800 */
[----:B------:R0:W-:Y:S01]  /*1eca0*/  @P6 STG.E.U16 desc[UR60][R4.64+0x32], R3 ;  /* 0x0000320304006986 */ /* 0x0001e2000c10153c */
[----:B------:R-:W-:-:S03]  /*1ecb0*/  ISETP.GT.AND P6, PT, R0, 0x10, P3 ;  /* 0x000000100000780c */ /* 0x000fc60001fc4270 */
[----:B------:R-:W5:Y:S04]  /*1ecc0*/  LDL.LU R234, [R1+0x184] ;  /* 0x0001840001ea7983 */ /* 0x000f680000300800 */
[----:B------:R-:W5:Y:S01]  /*1ecd0*/  LDL.LU R233, [R1+0x188] ;  /* 0x0001880001e97983 */ /* 0x000f620000300800 */
[----:B0-----:R-:W-:-:S03]  /*1ece0*/  FMUL R3, R18, R2 ;  /* 0x0000000212037220 */ /* 0x001fc60000400000 */
[----:B------:R-:W5:Y:S02]  /*1ecf0*/  LDL.LU R232, [R1+0x18c] ;  /* 0x00018c0001e87983 */ /* 0x000f640000300800 */
[----:B------:R-:W-:-:S05]  /*1ed00*/  F2FP.BF16.F32.PACK_AB R3, RZ, R3 ;  /* 0x00000003ff03723e */ /* 0x000fca00000010ff */
[----:B------:R0:W-:Y:S01]  /*1ed10*/  @P6 STG.E.U16 desc[UR60][R10.64+0x20], R3 ;  /* 0x000020030a006986 */ /* 0x0001e2000c10153c */
[----:B------:R-:W-:Y:S01]  /*1ed20*/  ISETP.GT.AND P6, PT, R0, 0x11, P3 ;  /* 0x000000110000780c */ /* 0x000fe20001fc4270 */
[----:B0-----:R-:W-:-:S05]  /*1ed30*/  FMUL R3, R19, R2 ;  /* 0x0000000213037220 */ /* 0x001fca0000400000 */
[----:B------:R-:W-:-:S07]  /*1ed40*/  F2FP.BF16.F32.PACK_AB R3, RZ, R3 ;  /* 0x00000003ff03723e */ /* 0x000fce00000010ff */
[----:B------:R0:W-:Y:S04]  /*1ed50*/  @P6 STG.E.U16 desc[UR60][R10.64+0x22], R3 ;  /* 0x000022030a006986 */ /* 0x0001e8000c10153c */
[----:B0-----:R-:W2:Y:S01]  /*1ed60*/  LDL.LU R3, [R1+0x1a8] ;  /* 0x0001a80001037983 */ /* 0x001ea20000300800 */
[----:B------:R-:W-:-:S04]  /*1ed70*/  IADD3 R18, P6, R10, UR5, RZ ;  /* 0x000000050a127c10 */ /* 0x000fc8000ffde0ff */
[----:B------:R-:W-:Y:S02]  /*1ed80*/  IADD3.X R19, R11, UR4, RZ, P6, !PT ;  /* 0x000000040b137c10 */ /* 0x000fe4000b7fe4ff */
[----:B------:R-:W-:Y:S01]  /*1ed90*/  ISETP.GT.AND P6, PT, R0, 0x10, P2 ;  /* 0x000000100000780c */ /* 0x000fe200017c4270 */
[----:B--2---:R-:W-:-:S05]  /*1eda0*/  FMUL R3, R3, R2 ;  /* 0x0000000203037220 */ /* 0x004fca0000400000 */
[----:B------:R-:W-:-:S07]  /*1edb0*/  F2FP.BF16.F32.PACK_AB R3, RZ, R3 ;  /* 0x00000003ff03723e */ /* 0x000fce00000010ff */
[----:B------:R0:W-:Y:S01]  /*1edc0*/  @P6 STG.E.U16 desc[UR60][R18.64+0x20], R3 ;  /* 0x0000200312006986 */ /* 0x0001e2000c10153c */
[----:B------:R-:W-:Y:S01]  /*1edd0*/  ISETP.GT.AND P6, PT, R0, 0x11, P2 ;  /* 0x000000110000780c */ /* 0x000fe200017c4270 */
[----:B0-----:R-:W-:-:S05]  /*1ede0*/  FMUL R3, R17, R2 ;  /* 0x0000000211037220 */ /* 0x001fca0000400000 */
        /* <DEDUP_REMOVED lines=8> */
[----:B---3--:R-:W-:Y:S02]  /*1ee70*/  FMUL R3, R22, R2 ;  /* 0x0000000216037220 */ /* 0x008fe40000400000 */
[----:B------:R-:W3:Y:S03]  /*1ee80*/  LDL.LU R22, [R1+0x194] ;  /* 0x0001940001167983 */ /* 0x000ee60000300800 */
[----:B------:R-:W-:-:S07]  /*1ee90*/  F2FP.BF16.F32.PACK_AB R3, RZ, R3 ;  /* 0x00000003ff03723e */ /* 0x000fce00000010ff */
[----:B------:R4:W-:Y:S01]  /*1eea0*/  @P6 STG.E.U16 desc[UR60][R10.64+0x32], R3 ;  /* 0x000032030a006986 */ /* 0x0009e2000c10153c */
[----:B------:R-:W-:Y:S01]  /*1eeb0*/  ISETP.GT.AND P6, PT, R0, 0x18, P2 ;  /* 0x000000180000780c */ /* 0x000fe200017c4270 */
[----:B----4-:R-:W-:Y:S02]  /*1eec0*/  FMUL R3, R21, R2 ;  /* 0x0000000215037220 */ /* 0x010fe40000400000 */
[----:B------:R-:W4:Y:S03]  /*1eed0*/  LDL.LU R21, [R1+0x198] ;  /* 0x0001980001157983 */ /* 0x000f260000300800 */
[----:B------:R-:W-:-:S07]  /*1eee0*/  F2FP.BF16.F32.PACK_AB R3, RZ, R3 ;  /* 0x00000003ff03723e */ /* 0x000fce00000010ff */
[----:B------:R5:W-:Y:S02]  /*1eef0*/  @P6 STG.E.U16 desc[UR60][R8.64+0x30], R3 ;  /* 0x0000300308006986 */ /* 0x000be4000c10153c */
[-C--:B-----5:R-:W-:Y:S02]  /*1ef00*/  FMUL R3, R20, R2.reuse ;  /* 0x0000000214037220 */ /* 0x0a0fe40000400000 */
[----:B------:R-:W5:Y:S01]  /*1ef10*/  LDL.LU R20, [R1+0x19c] ;  /* 0x00019c0001147983 */ /* 0x000f620000300800 */
[C---:B------:R-:W-:Y:S02]  /*1ef20*/  ISETP.GT.AND P6, PT, R0.reuse, 0x19, P2 ;  /* 0x000000190000780c */ /* 0x040fe400017c4270 */
[----:B------:R-:W-:Y:S01]  /*1ef30*/  F2FP.BF16.F32.PACK_AB R3, RZ, R3 ;  /* 0x00000003ff03723e */ /* 0x000fe200000010ff */
[----:B------:R-:W5:Y:S04]  /*1ef40*/  LDL.LU R18, [R1+0x164] ;  /* 0x0001640001127983 */ /* 0x000f680000300800 */
[----:B------:R-:W5:Y:S04]  /*1ef50*/  LDL.LU R19, [R1+0x168] ;  /* 0x0001680001137983 */ /* 0x000f680000300800 */
[----:B------:R-:W5:Y:S04]  /*1ef60*/  LDL.LU R17, [R1+0x16c] ;  /* 0x00016c0001117983 */ /* 0x000f680000300800 */
[----:B------:R0:W-:Y:S01]  /*1ef70*/  @P6 STG.E.U16 desc[UR60][R8.64+0x32], R3 ;  /* 0x0000320308006986 */ /* 0x0001e2000c10153c */
        /* <DEDUP_REMOVED lines=17> */
[----:B--2---:R-:W-:Y:S02]  /*1f090*/  FMUL R3, R23, R2 ;  /* 0x0000000217037220 */ /* 0x004fe40000400000 */
        /* <DEDUP_REMOVED lines=12> */
[----:B------:R5:W-:Y:S01]  /*1f160*/  @P6 STG.E.U16 desc[UR60][R14.64+0x50], R3 ;  /* 0x000050030e006986 */ /* 0x000be2000c10153c */
[----:B------:R-:W-:Y:S01]  /*1f170*/  ISETP.GT.AND P6, PT, R0, 0x29, P5 ;  /* 0x000000290000780c */ /* 0x000fe20002fc4270 */
[-C--:B-----5:R-:W-:Y:S02]  /*1f180*/  FMUL R3, R20, R2.reuse ;  /* 0x0000000214037220 */ /* 0x0a0fe40000400000 */
[----:B------:R-:W5:Y:S03]  /*1f190*/  LDL.LU R20, [R1+0x17c] ;  /* 0x00017c0001147983 */ /* 0x000f660000300800 */
[----:B------:R-:W-:Y:S01]  /*1f1a0*/  F2FP.BF16.F32.PACK_AB R3, RZ, R3 ;  /* 0x00000003ff03723e */ /* 0x000fe200000010ff */
[----:B------:R-:W5:Y:S04]  /*1f1b0*/  LDL.LU R235, [R1+0x140] ;  /* 0x0001400001eb7983 */ /* 0x000f680000300800 */
[----:B------:R-:W5:Y:S04]  /*1f1c0*/  LDL.LU R234, [R1+0x144] ;  /* 0x0001440001ea7983 */ /* 0x000f680000300800 */
[----:B------:R-:W5:Y:S04]  /*1f1d0*/  LDL.LU R233, [R1+0x148] ;  /* 0x0001480001e97983 */ /* 0x000f680000300800 */
[----:B------:R-:W5:Y:S04]  /*1f1e0*/  LDL.LU R232, [R1+0x14c] ;  /* 0x00014c0001e87983 */ /* 0x000f680000300800 */
[----:B------:R0:W-:Y:S04]  /*1f1f0*/  @P6 STG.E.U16 desc[UR60][R14.64+0x52], R3 ;  /* 0x000052030e006986 */ /* 0x0001e8000c10153c */
[----:B0-----:R-:W2:Y:S01]  /*1f200*/  LDL.LU R3, [R1+0x160] ;  /* 0x0001600001037983 */ /* 0x001ea20000300800 */
        /* <DEDUP_REMOVED lines=390> */
[-C--:B-----5:R-:W-:Y:S02]  /*20a70*/  FMUL R3, R20, R2.reuse ;  /* 0x0000000214037220 */ /* 0x0a0fe40000400000 */
[----:B------:R-:W4:Y:S03]  /*20a80*/  LDL.LU R20, [R1+0x3c] ;  /* 0x00003c0001147983 */ /* 0x000f260000300800 */
[----:B------:R-:W-:Y:S01]  /*20a90*/  F2FP.BF16.F32.PACK_AB R3, RZ, R3 ;  /* 0x00000003ff03723e */ /* 0x000fe200000010ff */
[----:B------:R-:W5:Y:S04]  /*20aa0*/  LDL.LU R235, [R1] ;  /* 0x0000000001eb7983 */ /* 0x000f680000300800 */
        /* <DEDUP_REMOVED lines=36> */
[----:B------:R4:W-:Y:S02]  /*20cf0*/  @P6 STG.E.U16 desc[UR60][R8.64+0xb0], R3 ;  /* 0x0000b00308006986 */ /* 0x0009e4000c10153c */
[----:B----4-:R-:W-:Y:S02]  /*20d00*/  FMUL R3, R20, R2 ;  /* 0x0000000214037220 */ /* 0x010fe40000400000 */
[----:B------:R-:W4:Y:S01]  /*20d10*/  LDL.LU R20, [R1+0x1c] ;  /* 0x00001c0001147983 */ /* 0x000f220000300800 */
[----:B------:R-:W-:Y:S02]  /*20d20*/  ISETP.GT.AND P6, PT, R0, 0x59, P2 ;  /* 0x000000590000780c */ /* 0x000fe400017c4270 */
[----:B------:R-:W-:-:S11]  /*20d30*/  F2FP.BF16.F32.PACK_AB R3, RZ, R3 ;  /* 0x00000003ff03723e */ /* 0x000fd600000010ff */
[----:B------:R5:W-:Y:S01]  /*20d40*/  @P6 STG.E.U16 desc[UR60][R8.64+0xb2], R3 ;  /* 0x0000b20308006986 */ /* 0x000be2000c10153c */
[----:B------:R-:W-:Y:S01]  /*20d50*/  ISETP.GT.AND P6, PT, R0, 0x60, P0 ;  /* 0x000000600000780c */ /* 0x000fe200007c4270 */
[----:B-----5:R-:W-:-:S05]  /*20d60*/  FMUL R3, R235, R2 ;  /* 0x00000002eb037220 */ /* 0x020fca0000400000 */
        /* <DEDUP_REMOVED lines=19> */
[----:B------:R-:W-:-:S05]  /*20ea0*/  FMUL R224, R224, R2 ;  /* 0x00000002e0e07220 */ /* 0x000fca0000400000 */
[----:B------:R-:W-:Y:S01]  /*20eb0*/  F2FP.BF16.F32.PACK_AB R224, RZ, R224 ;  /* 0x000000e0ffe0723e */ /* 0x000fe200000010ff */
[----:B------:R-:W-:-:S05]  /*20ec0*/  FMUL R225, R225, R2 ;  /* 0x00000002e1e17220 */ /* 0x000fca0000400000 */
[----:B------:R-:W-:Y:S01]  /*20ed0*/  F2FP.BF16.F32.PACK_AB R225, RZ, R225 ;  /* 0x000000e1ffe1723e */ /* 0x000fe200000010ff */
[----:B------:R-:W-:-:S05]  /*20ee0*/  FMUL R226, R226, R2 ;  /* 0x00000002e2e27220 */ /* 0x000fca0000400000 */
[----:B------:R-:W-:Y:S01]  /*20ef0*/  F2FP.BF16.F32.PACK_AB R226, RZ, R226 ;  /* 0x000000e2ffe2723e */ /* 0x000fe200000010ff */
[----:B------:R-:W-:-:S05]  /*20f00*/  FMUL R227, R227, R2 ;  /* 0x00000002e3e37220 */ /* 0x000fca0000400000 */
[----:B------:R-:W-:Y:S01]  /*20f10*/  F2FP.BF16.F32.PACK_AB R227, RZ, R227 ;  /* 0x000000e3ffe3723e */ /* 0x000fe200000010ff */
[-C--:B------:R-:W-:Y:S01]  /*20f20*/  FMUL R228, R228, R2.reuse ;  /* 0x00000002e4e47220 */ /* 0x080fe20000400000 */
[----:B--2---:R-:W-:-:S05]  /*20f30*/  FMUL R3, R22, R2 ;  /* 0x0000000216037220 */ /* 0x004fca0000400000 */
[----:B------:R-:W-:-:S05]  /*20f40*/  F2FP.BF16.F32.PACK_AB R3, RZ, R3 ;  /* 0x00000003ff03723e */ /* 0x000fca00000010ff */
[----:B------:R3:W-:Y:S01]  /*20f50*/  @P6 STG.E.U16 desc[UR60][R12.64+0xd2], R3 ;  /* 0x0000d2030c006986 */ /* 0x0007e2000c10153c */
[----:B------:R-:W-:Y:S01]  /*20f60*/  ISETP.GT.AND P6, PT, R0, 0x68, P5 ;  /* 0x000000680000780c */ /* 0x000fe20002fc4270 */
[----:B---3--:R-:W-:-:S05]  /*20f70*/  FMUL R3, R21, R2 ;  /* 0x0000000215037220 */ /* 0x008fca0000400000 */
[----:B------:R-:W-:-:S07]  /*20f80*/  F2FP.BF16.F32.PACK_AB R3, RZ, R3 ;  /* 0x00000003ff03723e */ /* 0x000fce00000010ff */
[----:B------:R4:W-:Y:S01]  /*20f90*/  @P6 STG.E.U16 desc[UR60][R14.64+0xd0], R3 ;  /* 0x0000d0030e006986 */ /* 0x0009e2000c10153c */
[----:B------:R-:W-:Y:S01]  /*20fa0*/  ISETP.GT.AND P6, PT, R0, 0x69, P5 ;  /* 0x000000690000780c */ /* 0x000fe20002fc4270 */
[----:B----4-:R-:W-:-:S05]  /*20fb0*/  FMUL R3, R20, R2 ;  /* 0x0000000214037220 */ /* 0x010fca0000400000 */
[----:B------:R-:W-:-:S07]  /*20fc0*/  F2FP.BF16.F32.PACK_AB R3, RZ, R3 ;  /* 0x00000003ff03723e */ /* 0x000fce00000010ff */
[----:B------:R0:W-:Y:S01]  /*20fd0*/  @P6 STG.E.U16 desc[UR60][R14.64+0xd2], R3 ;  /* 0x0000d2030e006986 */ /* 0x0001e2000c10153c */
[----:B------:R-:W-:Y:S02]  /*20fe0*/  ISETP.GT.AND P6, PT, R0, 0x60, P1 ;  /* 0x000000600000780c */ /* 0x000fe40000fc4270 */
[----:B0-----:R-:W-:-:S11]  /*20ff0*/  PRMT R3, R224, 0x7610, R3 ;  /* 0x00007610e0037816 */ /* 0x001fd60000000003 */
[----:B------:R0:W-:Y:S01]  /*21000*/  @P6 STG.E.U16 desc[UR60][R6.64+0xc0], R3 ;  /* 0x0000c00306006986 */ /* 0x0001e2000c10153c */
[----:B------:R-:W-:Y:S02]  /*21010*/  ISETP.GT.AND P6, PT, R0, 0x61, P1 ;  /* 0x000000610000780c */ /* 0x000fe40000fc4270 */
[----:B0-----:R-:W-:-:S11]  /*21020*/  PRMT R3, R225, 0x7610, R3 ;  /* 0x00007610e1037816 */ /* 0x001fd60000000003 */
[----:B------:R-:W-:Y:S01]  /*21030*/  @P6 STG.E.U16 desc[UR60][R6.64+0xc2], R3 ;  /* 0x0000c20306006986 */ /* 0x000fe2000c10153c */
[----:B------:R-:W-:-:S13]  /*21040*/  ISETP.GT.AND P6, PT, R0, 0x60, P4 ;  /* 0x000000600000780c */ /* 0x000fda00027c4270 */
[----:B------:R-:W-:Y:S01]  /*21050*/  @P6 STG.E.U16 desc[UR60][R4.64+0xc0], R226 ;  /* 0x0000c0e204006986 */ /* 0x000fe2000c10153c */
[----:B------:R-:W-:Y:S02]  /*21060*/  ISETP.GT.AND P6, PT, R0, 0x61, P4 ;  /* 0x000000610000780c */ /* 0x000fe400027c4270 */
[----:B------:R-:W-:-:S11]  /*21070*/  F2FP.BF16.F32.PACK_AB R228, RZ, R228 ;  /* 0x000000e4ffe4723e */ /* 0x000fd600000010ff */
[----:B------:R-:W-:Y:S01]  /*21080*/  @P6 STG.E.U16 desc[UR60][R4.64+0xc2], R227 ;  /* 0x0000c2e304006986 */ /* 0x000fe2000c10153c */
[----:B------:R-:W-:Y:S01]  /*21090*/  ISETP.GT.AND P6, PT, R0, 0x68, P1 ;  /* 0x000000680000780c */ /* 0x000fe20000fc4270 */
[----:B------:R-:W-:-:S12]  /*210a0*/  FMUL R229, R229, R2 ;  /* 0x00000002e5e57220 */ /* 0x000fd80000400000 */
[----:B------:R-:W-:Y:S01]  /*210b0*/  @P6 STG.E.U16 desc[UR60][R6.64+0xd0], R228 ;  /* 0x0000d0e406006986 */ /* 0x000fe2000c10153c */
[----:B------:R-:W-:Y:S02]  /*210c0*/  ISETP.GT.AND P6, PT, R0, 0x69, P1 ;  /* 0x000000690000780c */ /* 0x000fe40000fc4270 */
[----:B------:R-:W-:Y:S01]  /*210d0*/  F2FP.BF16.F32.PACK_AB R229, RZ, R229 ;  /* 0x000000e5ffe5723e */ /* 0x000fe200000010ff */
[----:B------:R-:W-:-:S10]  /*210e0*/  FMUL R230, R230, R2 ;  /* 0x00000002e6e67220 */ /* 0x000fd40000400000 */
        /* <DEDUP_REMOVED lines=729> */
[C---:B------:R-:W-:Y:S02]  /*23e80*/  ISETP.GT.AND P6, PT, R0.reuse, 0xe8, P0 ;  /* 0x000000e80000780c */ /* 0x040fe400007c4270 */
[----:B------:R-:W-:Y:S02]  /*23e90*/  ISETP.GT.AND P0, PT, R0, 0xe9, P0 ;  /* 0x000000e90000780c */ /* 0x000fe40000704270 */
[----:B------:R-:W-:Y:S01]  /*23ea0*/  F2FP.BF16.F32.PACK_AB R45, RZ, R45 ;  /* 0x0000002dff2d723e */ /* 0x000fe200000010ff */
[-C--:B------:R-:W-:Y:S01]  /*23eb0*/  FMUL R44, R44, R2.reuse ;  /* 0x000000022c2c7220 */ /* 0x080fe20000400000 */
[----:B------:R-:W-:-:S09]  /*23ec0*/  FMUL R46, R46, R2 ;  /* 0x000000022e2e7220 */ /* 0x000fd20000400000 */
[----:B------:R-:W-:Y:S01]  /*23ed0*/  @P0 STG.E.U16 desc[UR60][R12.64+0x1d2], R45 ;  /* 0x0001d22d0c000986 */ /* 0x000fe2000c10153c */
[C---:B------:R-:W-:Y:S02]  /*23ee0*/  ISETP.GT.AND P0, PT, R0.reuse, 0xe8, P5 ;  /* 0x000000e80000780c */ /* 0x040fe40002f04270 */
[----:B------:R-:W-:Y:S02]  /*23ef0*/  F2FP.BF16.F32.PACK_AB R44, RZ, R44 ;  /* 0x0000002cff2c723e */ /* 0x000fe400000010ff */
[----:B------:R-:W-:Y:S02]  /*23f00*/  F2FP.BF16.F32.PACK_AB R46, RZ, R46 ;  /* 0x0000002eff2e723e */ /* 0x000fe400000010ff */
[----:B------:R-:W-:Y:S01]  /*23f10*/  ISETP.GT.AND P5, PT, R0, 0xe9, P5 ;  /* 0x000000e90000780c */ /* 0x000fe20002fa4270 */
[----:B------:R0:W-:Y:S01]  /*23f20*/  @P6 STG.E.U16 desc[UR60][R12.64+0x1d0], R44 ;  /* 0x0001d02c0c006986 */ /* 0x0001e2000c10153c */
[-C--:B------:R-:W-:Y:S01]  /*23f30*/  FMUL R47, R47, R2.reuse ;  /* 0x000000022f2f7220 */ /* 0x080fe20000400000 */
[----:B------:R-:W-:-:S04]  /*23f40*/  FMUL R32, R32, R2 ;  /* 0x0000000220207220 */ /* 0x000fc80000400000 */
[----:B------:R-:W-:Y:S01]  /*23f50*/  @P0 STG.E.U16 desc[UR60][R14.64+0x1d0], R46 ;  /* 0x0001d02e0e000986 */ /* 0x000fe2000c10153c */
[----:B------:R-:W-:Y:S02]  /*23f60*/  ISETP.GT.AND P0, PT, R0, 0xe0, P1 ;  /* 0x000000e00000780c */ /* 0x000fe40000f04270 */
[----:B------:R-:W-:Y:S02]  /*23f70*/  F2FP.BF16.F32.PACK_AB R47, RZ, R47 ;  /* 0x0000002fff2f723e */ /* 0x000fe400000010ff */
[----:B------:R-:W-:-:S03]  /*23f80*/  F2FP.BF16.F32.PACK_AB R32, RZ, R32 ;  /* 0x00000020ff20723e */ /* 0x000fc600000010ff */
[----:B------:R-:W-:Y:S01]  /*23f90*/  @P5 STG.E.U16 desc[UR60][R14.64+0x1d2], R47 ;  /* 0x0001d22f0e005986 */ /* 0x000fe2000c10153c */
[----:B------:R-:W-:Y:S01]  /*23fa0*/  ISETP.GT.AND P5, PT, R0, 0xe1, P1 ;  /* 0x000000e10000780c */ /* 0x000fe20000fa4270 */
[----:B------:R-:W-:-:S04]  /*23fb0*/  FMUL R33, R33, R2 ;  /* 0x0000000221217220 */ /* 0x000fc80000400000 */
[----:B------:R-:W-:Y:S01]  /*23fc0*/  @P0 STG.E.U16 desc[UR60][R6.64+0x1c0], R32 ;  /* 0x0001c02006000986 */ /* 0x000fe2000c10153c */
[----:B------:R-:W-:Y:S01]  /*23fd0*/  ISETP.GT.AND P0, PT, R0, 0xe0, P4 ;  /* 0x000000e00000780c */ /* 0x000fe20002704270 */
[----:B------:R-:W-:Y:S01]  /*23fe0*/  FMUL R34, R34, R2 ;  /* 0x0000000222227220 */ /* 0x000fe20000400000 */
[----:B------:R-:W-:-:S04]  /*23ff0*/  F2FP.BF16.F32.PACK_AB R33, RZ, R33 ;  /* 0x00000021ff21723e */ /* 0x000fc800000010ff */
[----:B------:R-:W-:Y:S01]  /*24000*/  F2FP.BF16.F32.PACK_AB R34, RZ, R34 ;  /* 0x00000022ff22723e */ /* 0x000fe200000010ff */
[----:B------:R-:W-:Y:S01]  /*24010*/  @P5 STG.E.U16 desc[UR60][R6.64+0x1c2], R33 ;  /* 0x0001c22106005986 */ /* 0x000fe2000c10153c */
[----:B------:R-:W-:Y:S01]  /*24020*/  ISETP.GT.AND P5, PT, R0, 0xe1, P4 ;  /* 0x000000e10000780c */ /* 0x000fe200027a4270 */
[----:B------:R-:W-:-:S04]  /*24030*/  FMUL R35, R35, R2 ;  /* 0x0000000223237220 */ /* 0x000fc80000400000 */
[----:B------:R-:W-:Y:S01]  /*24040*/  @P0 STG.E.U16 desc[UR60][R4.64+0x1c0], R34 ;  /* 0x0001c02204000986 */ /* 0x000fe2000c10153c */
[C---:B------:R-:W-:Y:S02]  /*24050*/  ISETP.GT.AND P0, PT, R0.reuse, 0xe8, P1 ;  /* 0x000000e80000780c */ /* 0x040fe40000f04270 */
[----:B------:R-:W-:Y:S01]  /*24060*/  ISETP.GT.AND P1, PT, R0, 0xe9, P1 ;  /* 0x000000e90000780c */ /* 0x000fe20000f24270 */
[-C--:B------:R-:W-:Y:S01]  /*24070*/  FMUL R36, R36, R2.reuse ;  /* 0x0000000224247220 */ /* 0x080fe20000400000 */
[----:B------:R-:W-:Y:S01]  /*24080*/  F2FP.BF16.F32.PACK_AB R35, RZ, R35 ;  /* 0x00000023ff23723e */ /* 0x000fe200000010ff */
[----:B------:R-:W-:-:S03]  /*24090*/  FMUL R37, R37, R2 ;  /* 0x0000000225257220 */ /* 0x000fc60000400000 */
[----:B------:R-:W-:Y:S01]  /*240a0*/  F2FP.BF16.F32.PACK_AB R36, RZ, R36 ;  /* 0x00000024ff24723e */ /* 0x000fe200000010ff */
[----:B------:R-:W-:Y:S01]  /*240b0*/  @P5 STG.E.U16 desc[UR60][R4.64+0x1c2], R35 ;  /* 0x0001c22304005986 */ /* 0x000fe2000c10153c */
[----:B------:R-:W-:Y:S02]  /*240c0*/  F2FP.BF16.F32.PACK_AB R37, RZ, R37 ;  /* 0x00000025ff25723e */ /* 0x000fe400000010ff */
[----:B------:R-:W-:-:S03]  /*240d0*/  ISETP.GT.AND P5, PT, R0, 0xe8, P4 ;  /* 0x000000e80000780c */ /* 0x000fc600027a4270 */
[----:B0-----:R-:W-:Y:S01]  /*240e0*/  @P1 MOV R12, R6 ;  /* 0x00000006000c1202 */ /* 0x001fe20000000f00 */
[----:B------:R-:W-:Y:S02]  /*240f0*/  @P1 IMAD.MOV.U32 R13, RZ, RZ, R7 ;  /* 0x000000ffff0d1224 */ /* 0x000fe400078e0007 */
[----:B------:R-:W-:Y:S01]  /*24100*/  FMUL R38, R38, R2 ;  /* 0x0000000226267220 */ /* 0x000fe20000400000 */
[----:B------:R-:W-:Y:S01]  /*24110*/  @P0 STG.E.U16 desc[UR60][R6.64+0x1d0], R36 ;  /* 0x0001d02406000986 */ /* 0x000fe2000c10153c */
[----:B------:R-:W-:-:S03]  /*24120*/  ISETP.GT.AND P4, PT, R0, 0xe9, P4 ;  /* 0x000000e90000780c */ /* 0x000fc60002784270 */
[----:B------:R-:W-:Y:S01]  /*24130*/  @P1 STG.E.U16 desc[UR60][R12.64+0x1d2], R37 ;  /* 0x0001d2250c001986 */ /* 0x000fe2000c10153c */
[----:B------:R-:W-:Y:S01]  /*24140*/  ISETP.GT.AND P1, PT, R0, 0xe0, P3 ;  /* 0x000000e00000780c */ /* 0x000fe20001f24270 */
[----:B------:R-:W-:Y:S01]  /*24150*/  FMUL R39, R39, R2 ;  /* 0x0000000227277220 */ /* 0x000fe20000400000 */
[----:B------:R-:W-:Y:S01]  /*24160*/  F2FP.BF16.F32.PACK_AB R38, RZ, R38 ;  /* 0x00000026ff26723e */ /* 0x000fe200000010ff */
[----:B------:R-:W-:Y:S01]  /*24170*/  FMUL R24, R24, R2 ;  /* 0x0000000218187220 */ /* 0x000fe20000400000 */
[C---:B------:R-:W-:Y:S02]  /*24180*/  ISETP.GT.AND P0, PT, R0.reuse, 0xe1, P3 ;  /* 0x000000e10000780c */ /* 0x040fe40001f04270 */
[----:B------:R-:W-:Y:S01]  /*24190*/  F2FP.BF16.F32.PACK_AB R39, RZ, R39 ;  /* 0x00000027ff27723e */ /* 0x000fe200000010ff */
[----:B------:R-:W-:Y:S01]  /*241a0*/  @P5 STG.E.U16 desc[UR60][R4.64+0x1d0], R38 ;  /* 0x0001d02604005986 */ /* 0x000fe2000c10153c */
[----:B------:R-:W-:Y:S02]  /*241b0*/  F2FP.BF16.F32.PACK_AB R24, RZ, R24 ;  /* 0x00000018ff18723e */ /* 0x000fe400000010ff */
[----:B------:R-:W-:Y:S01]  /*241c0*/  ISETP.GT.AND P5, PT, R0, 0xe0, P2 ;  /* 0x000000e00000780c */ /* 0x000fe200017a4270 */
[-C--:B------:R-:W-:Y:S01]  /*241d0*/  FMUL R25, R25, R2.reuse ;  /* 0x0000000219197220 */ /* 0x080fe20000400000 */
[----:B------:R0:W-:Y:S01]  /*241e0*/  @P4 STG.E.U16 desc[UR60][R4.64+0x1d2], R39 ;  /* 0x0001d22704004986 */ /* 0x0001e2000c10153c */
[----:B------:R-:W-:-:S03]  /*241f0*/  FMUL R26, R26, R2 ;  /* 0x000000021a1a7220 */ /* 0x000fc60000400000 */
[----:B------:R-:W-:Y:S01]  /*24200*/  @P1 STG.E.U16 desc[UR60][R10.64+0x1c0], R24 ;  /* 0x0001c0180a001986 */ /* 0x000fe2000c10153c */
[C---:B------:R-:W-:Y:S02]  /*24210*/  ISETP.GT.AND P1, PT, R0.reuse, 0xe1, P2 ;  /* 0x000000e10000780c */ /* 0x040fe40001724270 */
[----:B------:R-:W-:Y:S02]  /*24220*/  F2FP.BF16.F32.PACK_AB R25, RZ, R25 ;  /* 0x00000019ff19723e */ /* 0x000fe400000010ff */
[C---:B------:R-:W-:Y:S01]  /*24230*/  ISETP.GT.AND P4, PT, R0.reuse, 0xe8, P2 ;  /* 0x000000e80000780c */ /* 0x040fe20001784270 */
[----:B------:R-:W-:Y:S01]  /*24240*/  FMUL R27, R27, R2 ;  /* 0x000000021b1b7220 */ /* 0x000fe20000400000 */
[----:B------:R-:W-:Y:S01]  /*24250*/  F2FP.BF16.F32.PACK_AB R26, RZ, R26 ;  /* 0x0000001aff1a723e */ /* 0x000fe200000010ff */
[----:B0-----:R-:W-:Y:S01]  /*24260*/  @P5 IMAD.MOV.U32 R4, RZ, RZ, R8 ;  /* 0x000000ffff045224 */ /* 0x001fe200078e0008 */
[----:B------:R-:W-:Y:S01]  /*24270*/  @P0 STG.E.U16 desc[UR60][R10.64+0x1c2], R25 ;  /* 0x0001c2190a000986 */ /* 0x000fe2000c10153c */
[----:B------:R-:W-:Y:S01]  /*24280*/  @P5 IMAD.MOV.U32 R5, RZ, RZ, R9 ;  /* 0x000000ffff055224 */ /* 0x000fe200078e0009 */
[----:B------:R-:W-:-:S02]  /*24290*/  ISETP.GT.AND P0, PT, R0, 0xe8, P3 ;  /* 0x000000e80000780c */ /* 0x000fc40001f04270 */
[----:B------:R-:W-:Y:S01]  /*242a0*/  ISETP.GT.AND P3, PT, R0, 0xe9, P3 ;  /* 0x000000e90000780c */ /* 0x000fe20001f64270 */
[-C--:B------:R-:W-:Y:S01]  /*242b0*/  FMUL R28, R28, R2.reuse ;  /* 0x000000021c1c7220 */ /* 0x080fe20000400000 */
[----:B------:R-:W-:Y:S01]  /*242c0*/  ISETP.GT.AND P2, PT, R0, 0xe9, P2 ;  /* 0x000000e90000780c */ /* 0x000fe20001744270 */
[----:B------:R0:W-:Y:S01]  /*242d0*/  @P5 STG.E.U16 desc[UR60][R4.64+0x1c0], R26 ;  /* 0x0001c01a04005986 */ /* 0x0001e2000c10153c */
[-C--:B------:R-:W-:Y:S01]  /*242e0*/  FMUL R29, R29, R2.reuse ;  /* 0x000000021d1d7220 */ /* 0x080fe20000400000 */
[----:B------:R-:W-:Y:S01]  /*242f0*/  F2FP.BF16.F32.PACK_AB R27, RZ, R27 ;  /* 0x0000001bff1b723e */ /* 0x000fe200000010ff */
[-C--:B------:R-:W-:Y:S01]  /*24300*/  FMUL R30, R30, R2.reuse ;  /* 0x000000021e1e7220 */ /* 0x080fe20000400000 */
[----:B------:R-:W-:Y:S01]  /*24310*/  FMUL R31, R31, R2 ;  /* 0x000000021f1f7220 */ /* 0x000fe20000400000 */
[----:B------:R-:W-:Y:S02]  /*24320*/  F2FP.BF16.F32.PACK_AB R28, RZ, R28 ;  /* 0x0000001cff1c723e */ /* 0x000fe400000010ff */
[----:B------:R-:W-:Y:S01]  /*24330*/  F2FP.BF16.F32.PACK_AB R29, RZ, R29 ;  /* 0x0000001dff1d723e */ /* 0x000fe200000010ff */
[----:B0-----:R-:W-:Y:S01]  /*24340*/  @P1 IMAD.MOV.U32 R4, RZ, RZ, R8 ;  /* 0x000000ffff041224 */ /* 0x001fe200078e0008 */
[----:B------:R-:W-:-:S02]  /*24350*/  @P1 MOV R5, R9 ;  /* 0x0000000900051202 */ /* 0x000fc40000000f00 */
[----:B------:R-:W-:-:S03]  /*24360*/  F2FP.BF16.F32.PACK_AB R30, RZ, R30 ;  /* 0x0000001eff1e723e */ /* 0x000fc600000010ff */
[----:B------:R0:W-:Y:S01]  /*24370*/  @P1 STG.E.U16 desc[UR60][R4.64+0x1c2], R27 ;  /* 0x0001c21b04001986 */ /* 0x0001e2000c10153c */
[----:B------:R-:W-:-:S03]  /*24380*/  F2FP.BF16.F32.PACK_AB R31, RZ, R31 ;  /* 0x0000001fff1f723e */ /* 0x000fc600000010ff */
[----:B------:R1:W-:Y:S04]  /*24390*/  @P0 STG.E.U16 desc[UR60][R10.64+0x1d0], R28 ;  /* 0x0001d01c0a000986 */ /* 0x0003e8000c10153c */
[----:B------:R1:W-:Y:S01]  /*243a0*/  @P3 STG.E.U16 desc[UR60][R10.64+0x1d2], R29 ;  /* 0x0001d21d0a003986 */ /* 0x0003e2000c10153c */
[----:B0-----:R-:W-:Y:S02]  /*243b0*/  @P4 IMAD.MOV.U32 R4, RZ, RZ, R8 ;  /* 0x000000ffff044224 */ /* 0x001fe400078e0008 */
[----:B------:R-:W-:-:S05]  /*243c0*/  @P4 IMAD.MOV.U32 R5, RZ, RZ, R9 ;  /* 0x000000ffff054224 */ /* 0x000fca00078e0009 */
[----:B------:R1:W-:Y:S04]  /*243d0*/  @P4 STG.E.U16 desc[UR60][R4.64+0x1d0], R30 ;  /* 0x0001d01e04004986 */ /* 0x0003e8000c10153c */
[----:B------:R1:W-:Y:S02]  /*243e0*/  @P2 STG.E.U16 desc[UR60][R8.64+0x1d2], R31 ;  /* 0x0001d21f08002986 */ /* 0x0003e4000c10153c */
.L_x_744:
[----:B------:R-:W-:Y:S05]  /*243f0*/  BSYNC B0 ;  /* 0x0000000000007941 */ /* 0x000fea0003800000 */
.L_x_32:
[----:B01----:R-:W2:Y:S04]  /*24400*/  LDL.LU R5, [R1+0x29c] ;  /* 0x00029c0001057983 */ /* 0x003ea80000300800 */
[----:B------:R-:W2:Y:S01]  /*24410*/  LDL.LU R4, [R1+0x2b0] ;  /* 0x0002b00001047983 */ /* 0x000ea20000300800 */
[----:B------:R-:W-:Y:S01]  /*24420*/  ULDC UR4, c[0x0][0xc] ;  /* 0x0000030000047ab9 */ /* 0x000fe20000000800 */
[----:B------:R-:W-:Y:S01]  /*24430*/  ULDC UR5, c[0x0][0x10] ;  /* 0x0000040000057ab9 */ /* 0x000fe20000000800 */
[----:B------:R-:W2:Y:S01]  /*24440*/  LDC R3, c[0x0][0x14] ;  /* 0x00000500ff037b82 */ /* 0x000ea20000000800 */
[----:B------:R-:W-:Y:S01]  /*24450*/  UIMAD.WIDE.U32 UR4, UR4, UR5, URZ ;  /* 0x00000005040472a5 */ /* 0x000fe2000f8e003f */
[----:B------:R-:W-:-:S05]  /*24460*/  PRMT R0, RZ, 0x7610, R0 ;  /* 0x00007610ff007816 */ /* 0x000fca0000000000 */
[----:B--2---:R-:W-:-:S04]  /*24470*/  IMAD.WIDE.U32 R4, R3, UR4, R4 ;  /* 0x0000000403047c25 */ /* 0x004fc8000f8e0004 */
[----:B------:R-:W-:Y:S01]  /*24480*/  IMAD R3, R3, UR5, RZ ;  /* 0x0000000503037c24 */ /* 0x000fe2000f8e02ff */
[----:B------:R-:W-:Y:S01]  /*24490*/  ULDC.64 UR4, c[0x0][0x650] ;  /* 0x0001940000047ab9 */ /* 0x000fe20000000a00 */
[----:B----4-:R-:W-:Y:S01]  /*244a0*/  IMAD.MOV.U32 R21, RZ, RZ, R4 ;  /* 0x000000ffff157224 */ /* 0x010fe200078e0004 */
[----:B------:R-:W-:Y:S01]  /*244b0*/  ISETP.GE.U32.AND P0, PT, R4, UR4, PT ;  /* 0x0000000404007c0c */ /* 0x000fe2000bf06070 */
[----:B------:R-:W-:Y:S01]  /*244c0*/  IMAD.IADD R23, R5, 0x1, R3 ;  /* 0x0000000105177824 */ /* 0x000fe200078e0203 */
[----:B------:R-:W-:Y:S02]  /*244d0*/  UMOV UR4, 0xffffffff ;  /* 0xffffffff00047882 */ /* 0x000fe40000000000 */
[----:B------:R-:W-:Y:S02]  /*244e0*/  MOV R3, UR4 ;  /* 0x0000000400037c02 */ /* 0x000fe40008000f00 */
[----:B------:R0:W-:Y:S01]  /*244f0*/  STL [R1+0x29c], R23 ;  /* 0x00029c1701007387 */ /* 0x0001e20000100800 */
[----:B------:R-:W-:Y:S01]  /*24500*/  ISETP.GE.U32.AND.EX P0, PT, R23, UR5, PT, P0 ;  /* 0x0000000517007c0c */ /* 0x000fe2000bf06100 */
[----:B------:R-:W-:-:S02]  /*24510*/  UMOV UR5, 0xffffffff ;  /* 0xffffffff00057882 */ /* 0x000fc40000000000 */
[----:B------:R0:W-:Y:S01]  /*24520*/  STL [R1+0x2b0], R21 ;  /* 0x0002b01501007387 */ /* 0x0001e20000100800 */
[----:B------:R-:W-:-:S03]  /*24530*/  IMAD.U32 R18, RZ, RZ, UR5 ;  /* 0x00000005ff127e24 */ /* 0x000fc6000f8e00ff */
[----:B------:R0:W-:Y:S06]  /*24540*/  STL [R1+0x290], R3 ;  /* 0x0002900301007387 */ /* 0x0001ec0000100800 */
[----:B------:R-:W-:Y:S05]  /*24550*/  @P0 BRA `(.L_x_745) ;  /* 0x0000000400840947 */ /* 0x000fea0003800000 */
[----:B-----5:R-:W1:Y:S01]  /*24560*/  S2R R17, SR_CTAID.X ;  /* 0x0000000000117919 */ /* 0x020e620000002500 */
[----:B------:R-:W2:Y:S01]  /*24570*/  LDC.64 R10, c[0x0][0x628] ;  /* 0x00018a00ff0a7b82 */ /* 0x000ea20000000a00 */
[----:B------:R-:W-:Y:S01]  /*24580*/  ULDC UR4, c[0x0][0x150] ;  /* 0x0000540000047ab9 */ /* 0x000fe20000000800 */
[----:B------:R-:W-:Y:S01]  /*24590*/  IMAD.MOV.U32 R8, RZ, RZ, R21 ;  /* 0x000000ffff087224 */ /* 0x000fe200078e0015 */
[----:B------:R-:W4:Y:S01]  /*245a0*/  S2R R19, SR_CTAID.Y ;  /* 0x0000000000137919 */ /* 0x000f220000002600 */
[----:B------:R-:W-:-:S04]  /*245b0*/  IMAD.MOV.U32 R9, RZ, RZ, R23 ;  /* 0x000000ffff097224 */ /* 0x000fc800078e0017 */
[----:B------:R-:W0:Y:S08]  /*245c0*/  LDC R20, c[0x0][0x144] ;  /* 0x00005100ff147b82 */ /* 0x000e300000000800 */
[----:B------:R-:W0:Y:S08]  /*245d0*/  LDC R12, c[0x0][0x630] ;  /* 0x00018c00ff0c7b82 */ /* 0x000e300000000800 */
[----:B------:R-:W0:Y:S01]  /*245e0*/  LDC.64 R14, c[0x0][0x620] ;  /* 0x00018800ff0e7b82 */ /* 0x000e220000000a00 */
[----:B--2---:R-:W-:-:S04]  /*245f0*/  ISETP.NE.U32.AND P0, PT, R10, RZ, PT ;  /* 0x000000ff0a00720c */ /* 0x004fc80003f05070 */
[----:B------:R-:W-:Y:S02]  /*24600*/  ISETP.NE.AND.EX P0, PT, R11, RZ, PT, P0 ;  /* 0x000000ff0b00720c */ /* 0x000fe40003f05300 */
[----:B-1----:R-:W-:-:S05]  /*24610*/  I2FP.F32.U32 R0, R17 ;  /* 0x0000001100007245 */ /* 0x002fca0000201000 */
[----:B------:R-:W-:-:S04]  /*24620*/  FMUL R0, R0, UR4 ;  /* 0x0000000400007c20 */ /* 0x000fc80008400000 */
[----:B------:R1:W2:Y:S02]  /*24630*/  F2I.U32.TRUNC.NTZ R18, R0 ;  /* 0x0000000000127305 */ /* 0x0002a4000020f000 */
[----:B----4-:R-:W-:Y:S05]  /*24640*/  @!P0 BRA `(.L_x_746) ;  /* 0x0000000000288947 */ /* 0x010fea0003800000 */
[----:B-1----:R-:W0:Y:S02]  /*24650*/  LDC R0, c[0x0][0x634] ;  /* 0x00018d00ff007b82 */ /* 0x002e240000000800 */
[----:B0-----:R-:W-:-:S05]  /*24660*/  IADD3 R3, P0, R21, R0, RZ ;  /* 0x0000000015037210 */ /* 0x001fca0007f1e0ff */
        /* <DEDUP_REMOVED lines=8> */
.L_x_746:
[-CC-:B0-----:R-:W-:Y:S01]  /*246f0*/  SHF.R.U64 R27, R8, R12.reuse, R9.reuse ;  /* 0x0000000c081b7219 */ /* 0x181fe20000001209 */
[----:B------:R-:W0:Y:S01]  /*24700*/  LDC.64 R24, c[0x0][0x640] ;  /* 0x00019000ff187b82 */ /* 0x000e220000000a00 */
[----:B-1----:R-:W-:Y:S01]  /*24710*/  SHF.R.U32.HI R0, RZ, R12, R9 ;  /* 0x0000000cff007219 */ /* 0x002fe20000011609 */
[----:B------:R-:W-:Y:S01]  /*24720*/  IMAD.MOV.U32 R4, RZ, RZ, R21 ;  /* 0x000000ffff047224 */ /* 0x000fe200078e0015 */
[----:B------:R-:W-:Y:S01]  /*24730*/  IADD3 R3, P0, RZ, -R27, RZ ;  /* 0x8000001bff037210 */ /* 0x000fe20007f1e0ff */
[----:B--2---:R-:W-:Y:S01]  /*24740*/  IMAD.MOV R18, RZ, RZ, -R18 ;  /* 0x000000ffff127224 */ /* 0x004fe200078e0a12 */
[----:B------:R-:W-:Y:S01]  /*24750*/  ULDC UR4, c[0x0][0x154] ;  /* 0x0000550000047ab9 */ /* 0x000fe20000000800 */
[----:B------:R-:W-:Y:S02]  /*24760*/  IMAD.MOV.U32 R7, RZ, RZ, 0x1 ;  /* 0x00000001ff077424 */ /* 0x000fe400078e00ff */
[----:B------:R-:W1:Y:S01]  /*24770*/  LDC R6, c[0x0][0x618] ;  /* 0x00018600ff067b82 */ /* 0x000e620000000800 */
[----:B------:R-:W-:-:S02]  /*24780*/  IMAD.X R5, RZ, RZ, ~R0, P0 ;  /* 0x000000ffff057224 */ /* 0x000fc400000e0e00 */
[----:B------:R-:W-:Y:S02]  /*24790*/  IMAD R17, R20, R18, R17 ;  /* 0x0000001214117224 */ /* 0x000fe400078e0211 */
[-C--:B------:R-:W-:Y:S01]  /*247a0*/  IMAD R0, R5, R14.reuse, RZ ;  /* 0x0000000e05007224 */ /* 0x080fe200078e02ff */
[----:B------:R-:W-:Y:S02]  /*247b0*/  MOV R5, R23 ;  /* 0x0000001700057202 */ /* 0x000fe40000000f00 */
[----:B------:R-:W2:Y:S01]  /*247c0*/  LDC R8, c[0x0][0x608] ;  /* 0x00018200ff087b82 */ /* 0x000ea20000000800 */
[----:B------:R-:W-:-:S04]  /*247d0*/  IMAD.WIDE.U32 R4, R3, R14, R4 ;  /* 0x0000000e03047225 */ /* 0x000fc800078e0004 */
[----:B------:R-:W-:-:S03]  /*247e0*/  IMAD R3, R3, R15, R0 ;  /* 0x0000000f03037224 */ /* 0x000fc600078e0200 */
[----:B------:R-:W4:Y:S01]  /*247f0*/  LDC R22, c[0x0][0x658] ;  /* 0x00019600ff167b82 */ /* 0x000f220000000800 */
[----:B------:R-:W-:Y:S01]  /*24800*/  I2FP.F32.U32 R0, R19 ;  /* 0x0000001300007245 */ /* 0x000fe20000201000 */
[----:B------:R-:W-:Y:S01]  /*24810*/  IMAD.IADD R3, R5, 0x1, R3 ;  /* 0x0000000105037824 */ /* 0x000fe200078e0203 */
[----:B0-----:R-:W-:Y:S01]  /*24820*/  ISETP.NE.U32.AND P0, PT, R24, RZ, PT ;  /* 0x000000ff1800720c */ /* 0x001fe20003f05070 */
[----:B------:R-:W-:Y:S02]  /*24830*/  IMAD.MOV.U32 R5, RZ, RZ, -0x1 ;  /* 0xffffffffff057424 */ /* 0x000fe400078e00ff */
[----:B------:R-:W-:Y:S02]  /*24840*/  FMUL R0, R0, UR4 ;  /* 0x0000000400007c20 */ /* 0x000fe40008400000 */
[----:B------:R-:W0:Y:S01]  /*24850*/  LDC R18, c[0x0][0x148] ;  /* 0x00005200ff127b82 */ /* 0x000e220000000800 */
[----:B-1----:R-:W-:Y:S01]  /*24860*/  SHF.R.U64 R12, R4, R6, R3 ;  /* 0x00000006040c7219 */ /* 0x002fe20000001203 */
[----:B------:R1:W0:Y:S01]  /*24870*/  F2I.U32.TRUNC.NTZ R13, R0 ;  /* 0x00000000000d7305 */ /* 0x000222000020f000 */
[----:B------:R-:W-:-:S02]  /*24880*/  ISETP.NE.AND.EX P0, PT, R25, RZ, PT, P0 ;  /* 0x000000ff1900720c */ /* 0x000fc40003f05300 */
[----:B------:R-:W-:-:S03]  /*24890*/  SHF.R.U32.HI R3, RZ, R6, R3 ;  /* 0x00000006ff037219 */ /* 0x000fc60000011603 */
[----:B------:R-:W0:Y:S01]  /*248a0*/  LDC R15, c[0x0][0x600] ;  /* 0x00018000ff0f7b82 */ /* 0x000e220000000800 */
[-CC-:B--2---:R-:W-:Y:S02]  /*248b0*/  SHF.R.U64 R10, R12, R8.reuse, R3.reuse ;  /* 0x000000080c0a7219 */ /* 0x184fe40000001203 */
[----:B------:R-:W-:-:S05]  /*248c0*/  SHF.R.U32.HI R3, RZ, R8, R3 ;  /* 0x00000008ff037219 */ /* 0x000fca0000011603 */
[----:B------:R-:W2:Y:S01]  /*248d0*/  LDC R20, c[0x0][0x648] ;  /* 0x00019200ff147b82 */ /* 0x000ea20000000800 */
[-C--:B----4-:R-:W-:Y:S02]  /*248e0*/  SHF.L.U32 R4, R5, R22.reuse, RZ ;  /* 0x0000001605047219 */ /* 0x090fe400000006ff */
[-CC-:B------:R-:W-:Y:S02]  /*248f0*/  SHF.R.U64 R14, R10, R22.reuse, R3.reuse ;  /* 0x000000160a0e7219 */ /* 0x180fe40000001203 */
[----:B------:R-:W-:Y:S02]  /*24900*/  SHF.R.U32.HI R5, RZ, R22, R3 ;  /* 0x00000016ff057219 */ /* 0x000fe40000011603 */
[----:B------:R-:W-:Y:S01]  /*24910*/  LOP3.LUT R21, RZ, R4, RZ, 0x33, !PT ;  /* 0x00000004ff157212 */ /* 0x000fe200078e33ff */
[----:B------:R-:W4:Y:S01]  /*24920*/  LDC R23, c[0x0][0x638] ;  /* 0x00018e00ff177b82 */ /* 0x000f220000000800 */
[----:B------:R-:W-:Y:S01]  /*24930*/  SHF.L.U32 R22, R7, R22, RZ ;  /* 0x0000001607167219 */ /* 0x000fe200000006ff */
[----:B------:R-:W-:-:S06]  /*24940*/  IMAD.MOV.U32 R4, RZ, RZ, R14 ;  /* 0x000000ffff047224 */ /* 0x000fcc00078e000e */
[----:B------:R-:W0:Y:S01]  /*24950*/  LDC R26, c[0x0][0x610] ;  /* 0x00018400ff1a7b82 */ /* 0x000e220000000800 */
[----:B-1----:R-:W-:Y:S05]  /*24960*/  @!P0 BRA `(.L_x_747) ;  /* 0x0000000000288947 */ /* 0x002fea0003800000 */
[----:B------:R-:W1:Y:S02]  /*24970*/  LDC R3, c[0x0][0x64c] ;  /* 0x00019300ff037b82 */ /* 0x000e640000000800 */
[----:B-1----:R-:W-:-:S04]  /*24980*/  IADD3 R3, P0, R14, R3, RZ ;  /* 0x000000030e037210 */ /* 0x002fc80007f1e0ff */
[----:B------:R-:W-:-:S05]  /*24990*/  IADD3.X R11, RZ, R5, RZ, P0, !PT ;  /* 0x00000005ff0b7210 */ /* 0x000fca00007fe4ff */
[----:B------:R-:W-:-:S04]  /*249a0*/  IMAD.WIDE.U32 R4, R11, R24, RZ ;  /* 0x000000180b047225 */ /* 0x000fc800078e00ff */
[----:B------:R-:W-:-:S04]  /*249b0*/  IMAD.WIDE.U32 R6, P0, R3, R25, R4 ;  /* 0x0000001903067225 */ /* 0x000fc80007800004 */
[----:B------:R-:W-:-:S04]  /*249c0*/  IMAD.WIDE.U32 R4, R3, R24, RZ ;  /* 0x0000001803047225 */ /* 0x000fc800078e00ff */
[----:B------:R-:W-:Y:S01]  /*249d0*/  IMAD.X R9, RZ, RZ, RZ, P0 ;  /* 0x000000ffff097224 */ /* 0x000fe200000e06ff */
[----:B------:R-:W-:Y:S01]  /*249e0*/  IADD3 RZ, P0, R5, R6, RZ ;  /* 0x0000000605ff7210 */ /* 0x000fe20007f1e0ff */
[----:B------:R-:W-:-:S04]  /*249f0*/  IMAD.MOV.U32 R8, RZ, RZ, R7 ;  /* 0x000000ffff087224 */ /* 0x000fc800078e0007 */
[----:B------:R-:W-:-:S08]  /*24a00*/  IMAD.WIDE.U32.X R4, R11, R25, R8, P0 ;  /* 0x000000190b047225 */ /* 0x000fd000000e0408 */
.L_x_747:
[----:B------:R-:W1:Y:S01]  /*24a10*/  LDC R3, c[0x0][0x65c] ;  /* 0x00019700ff037b82 */ /* 0x000e620000000800 */
[----:B--2---:R-:W-:Y:S01]  /*24a20*/  SHF.R.U64 R0, R4, R20, R5 ;  /* 0x0000001404007219 */ /* 0x004fe20000001205 */
[----:B0-----:R-:W-:Y:S01]  /*24a30*/  VIADD R7, R15, 0xffffffff ;  /* 0xffffffff0f077836 */ /* 0x001fe20000000000 */
[----:B------:R-:W-:Y:S01]  /*24a40*/  LOP3.LUT R5, R10, R21, RZ, 0xc0, !PT ;  /* 0x000000150a057212 */ /* 0x000fe200078ec0ff */
[----:B------:R-:W-:Y:S01]  /*24a50*/  IMAD.MOV R13, RZ, RZ, -R13 ;  /* 0x000000ffff0d7224 */ /* 0x000fe200078e0a0d */
[----:B------:R-:W-:Y:S02]  /*24a60*/  R2UR UR5, R27 ;  /* 0x000000001b0572ca */ /* 0x000fe400000e0000 */
[----:B------:R-:W-:Y:S02]  /*24a70*/  LOP3.LUT R12, R12, R7, RZ, 0xc0, !PT ;  /* 0x000000070c0c7212 */ /* 0x000fe400078ec0ff */
[----:B-1----:R-:W-:Y:S02]  /*24a80*/  ISETP.NE.AND P0, PT, R3, 0x1, PT ;  /* 0x000000010300780c */ /* 0x002fe40003f05270 */
[----:B------:R-:W-:Y:S01]  /*24a90*/  IADD3 R3, -R0, RZ, RZ ;  /* 0x000000ff00037210 */ /* 0x000fe20007ffe1ff */
[----:B------:R-:W-:-:S04]  /*24aa0*/  IMAD R0, R22, R0, R5 ;  /* 0x0000000016007224 */ /* 0x000fc800078e0205 */
[----:B----4-:R-:W-:-:S04]  /*24ab0*/  IMAD R3, R3, R23, R14 ;  /* 0x0000001703037224 */ /* 0x010fc800078e020e */
[----:B------:R-:W-:Y:S02]  /*24ac0*/  IMAD R3, R3, R15, R12 ;  /* 0x0000000f03037224 */ /* 0x000fe400078e020c */
[----:B------:R-:W-:-:S04]  /*24ad0*/  @P0 IMAD R17, R18, R13, R19 ;  /* 0x0000000d12110224 */ /* 0x000fc800078e0213 */
[----:B------:R-:W-:-:S05]  /*24ae0*/  IMAD R0, R0, R26, R17 ;  /* 0x0000001a00007224 */ /* 0x000fca00078e0211 */
[----:B------:R-:W-:Y:S02]  /*24af0*/  SEL R4, R3, R0, !P0 ;  /* 0x0000000003047207 */ /* 0x000fe40004000000 */
[----:B------:R-:W-:Y:S01]  /*24b00*/  SEL R0, R0, R3, !P0 ;  /* 0x0000000300007207 */ /* 0x000fe20004000000 */
[----:B------:R-:W-:Y:S01]  /*24b10*/  IMAD.U32 R3, RZ, RZ, UR5 ;  /* 0x00000005ff037e24 */ /* 0x000fe2000f8e00ff */
[----:B------:R-:W-:Y:S02]  /*24b20*/  R2UR UR4, R4 ;  /* 0x00000000040472ca */ /* 0x000fe400000e0000 */
[----:B------:R-:W-:Y:S01]  /*24b30*/  R2UR UR6, R0 ;  /* 0x00000000000672ca */ /* 0x000fe200000e0000 */
[----:B------:R-:W-:Y:S01]  /*24b40*/  IMAD.MOV.U32 R0, RZ, RZ, 0x1 ;  /* 0x00000001ff007424 */ /* 0x000fe200078e00ff */
[----:B------:R1:W-:Y:S09]  /*24b50*/  STL [R1+0x290], R3 ;  /* 0x0002900301007387 */ /* 0x0003f20000100800 */
[----:B------:R-:W-:-:S07]  /*24b60*/  IMAD.U32 R18, RZ, RZ, UR4 ;  /* 0x00000004ff127e24 */ /* 0x000fce000f8e00ff */
.L_x_745:
[----:B------:R-:W-:Y:S01]  /*24b70*/  LOP3.LUT P0, RZ, R0, 0xff, RZ, 0xc0, !PT ;  /* 0x000000ff00ff7812 */ /* 0x000fe2000780c0ff */
[----:B------:R-:W-:-:S12]  /*24b80*/  IMAD.U32 R19, RZ, RZ, UR6 ;  /* 0x00000006ff137e24 */ /* 0x000fd8000f8e00ff */
[----:B------:R-:W-:Y:S05]  /*24b90*/  @P0 BRA `(.L_x_748) ;  /* 0xfffffdc800140947 */ /* 0x000fea000383ffff */
[----:B------:R-:W-:Y:S05]  /*24ba0*/  EXIT ;  /* 0x000000000000794d */ /* 0x000fea0003800000 */
.L_x_7:
[----:B------:R-:W2:Y:S01]  /*24bb0*/  LDL R163, [R1+0x2b0] ;  /* 0x0002b00001a37983 */ /* 0x000ea20000100800 */
[----:B------:R-:W-:-:S03]  /*24bc0*/  ULDC.64 UR4, c[0x0][0x650] ;  /* 0x0001940000047ab9 */ /* 0x000fc60000000a00 */
[----:B------:R-:W3:Y:S01]  /*24bd0*/  LDL R162, [R1+0x29c] ;  /* 0x00029c0001a27983 */ /* 0x000ee20000100800 */
[----:B------:R-:W-:Y:S01]  /*24be0*/  PRMT R6, RZ, 0x7610, R6 ;  /* 0x00007610ff067816 */ /* 0x000fe20000000006 */
[----:B------:R-:W-:Y:S01]  /*24bf0*/  IMAD.MOV.U32 R5, RZ, RZ, -0x1 ;  /* 0xffffffffff057424 */ /* 0x000fe200078e00ff */
[----:B------:R-:W-:Y:S01]  /*24c00*/  MOV R4, 0xffffffff ;  /* 0xffffffff00047802 */ /* 0x000fe20000000f00 */
[----:B------:R-:W-:Y:S01]  /*24c10*/  IMAD.MOV.U32 R10, RZ, RZ, -0x1 ;  /* 0xffffffffff0a7424 */ /* 0x000fe200078e00ff */
[----:B--2---:R-:W-:-:S04]  /*24c20*/  ISETP.GE.U32.AND P0, PT, R163, UR4, PT ;  /* 0x00000004a3007c0c */ /* 0x004fc8000bf06070 */
[----:B---3--:R-:W-:-:S13]  /*24c30*/  ISETP.GE.U32.AND.EX P0, PT, R162, UR5, PT, P0 ;  /* 0x00000005a2007c0c */ /* 0x008fda000bf06100 */
[----:B------:R-:W-:Y:S05]  /*24c40*/  @P0 BRA `(.L_x_749) ;  /* 0x0000000400340947 */ /* 0x000fea0003800000 */
[----:B------:R-:W1:Y:S01]  /*24c50*/  LDC.64 R14, c[0x0][0x628] ;  /* 0x00018a00ff0e7b82 */ /* 0x000e620000000a00 */
[----:B------:R-:W-:Y:S02]  /*24c60*/  IMAD.MOV.U32 R8, RZ, RZ, R163 ;  /* 0x000000ffff087224 */ /* 0x000fe400078e00a3 */
[----:B------:R-:W-:-:S05]  /*24c70*/  IMAD.MOV.U32 R9, RZ, RZ, R162 ;  /* 0x000000ffff097224 */ /* 0x000fca00078e00a2 */
[----:B------:R-:W2:Y:S08]  /*24c80*/  LDC R10, c[0x0][0x630] ;  /* 0x00018c00ff0a7b82 */ /* 0x000eb00000000800 */
[----:B------:R-:W3:Y:S01]  /*24c90*/  LDC.64 R16, c[0x0][0x620] ;  /* 0x00018800ff107b82 */ /* 0x000ee20000000a00 */
[----:B-1----:R-:W-:-:S04]  /*24ca0*/  ISETP.NE.U32.AND P0, PT, R14, RZ, PT ;  /* 0x000000ff0e00720c */ /* 0x002fc80003f05070 */
[----:B------:R-:W-:-:S13]  /*24cb0*/  ISETP.NE.AND.EX P0, PT, R15, RZ, PT, P0 ;  /* 0x000000ff0f00720c */ /* 0x000fda0003f05300 */
[----:B--23--:R-:W-:Y:S05]  /*24cc0*/  @!P0 BRA `(.L_x_750) ;  /* 0x0000000000288947 */ /* 0x00cfea0003800000 */
        /* <DEDUP_REMOVED lines=10> */
.L_x_750:
[-CC-:B------:R-:W-:Y:S01]  /*24d70*/  SHF.R.U64 R14, R8, R10.reuse, R9.reuse ;  /* 0x0000000a080e7219 */ /* 0x180fe20000001209 */
[----:B------:R-:W1:Y:S01]  /*24d80*/  LDC.64 R20, c[0x0][0x640] ;  /* 0x00019000ff147b82 */ /* 0x000e620000000a00 */
[----:B------:R-:W-:Y:S02]  /*24d90*/  SHF.R.U32.HI R4, RZ, R10, R9 ;  /* 0x0000000aff047219 */ /* 0x000fe40000011609 */
[----:B------:R-:W-:-:S05]  /*24da0*/  IADD3 R7, P0, RZ, -R14, RZ ;  /* 0x8000000eff077210 */ /* 0x000fca0007f1e0ff */
[----:B------:R-:W2:Y:S01]  /*24db0*/  LDC R8, c[0x0][0x618] ;  /* 0x00018600ff087b82 */ /* 0x000ea20000000800 */
[----:B------:R-:W-:Y:S02]  /*24dc0*/  IMAD.X R5, RZ, RZ, ~R4, P0 ;  /* 0x000000ffff057224 */ /* 0x000fe400000e0e04 */
[----:B------:R-:W-:Y:S02]  /*24dd0*/  IMAD.MOV.U32 R4, RZ, RZ, R163 ;  /* 0x000000ffff047224 */ /* 0x000fe400078e00a3 */
[----:B------:R-:W-:Y:S01]  /*24de0*/  IMAD R6, R5, R16, RZ ;  /* 0x0000001005067224 */ /* 0x000fe200078e02ff */
[----:B------:R-:W-:Y:S02]  /*24df0*/  MOV R5, R162 ;  /* 0x000000a200057202 */ /* 0x000fe40000000f00 */
[----:B------:R-:W3:Y:S01]  /*24e00*/  LDC R18, c[0x0][0x608] ;  /* 0x00018200ff127b82 */ /* 0x000ee20000000800 */
[----:B------:R-:W-:-:S04]  /*24e10*/  IMAD.WIDE.U32 R4, R7, R16, R4 ;  /* 0x0000001007047225 */ /* 0x000fc800078e0004 */
[----:B------:R-:W-:-:S03]  /*24e20*/  IMAD R7, R7, R17, R6 ;  /* 0x0000001107077224 */ /* 0x000fc600078e0206 */
[----:B------:R-:W4:Y:S01]  /*24e30*/  LDC R19, c[0x0][0x658] ;  /* 0x00019600ff137b82 */ /* 0x000f220000000800 */
[----:B-1----:R-:W-:Y:S01]  /*24e40*/  ISETP.NE.U32.AND P0, PT, R20, RZ, PT ;  /* 0x000000ff1400720c */ /* 0x002fe20003f05070 */
[----:B------:R-:W-:Y:S02]  /*24e50*/  IMAD.MOV.U32 R6, RZ, RZ, -0x1 ;  /* 0xffffffffff067424 */ /* 0x000fe400078e00ff */
[----:B------:R-:W-:Y:S01]  /*24e60*/  IMAD.IADD R5, R5, 0x1, R7 ;  /* 0x0000000105057824 */ /* 0x000fe200078e0207 */
[----:B------:R-:W-:-:S03]  /*24e70*/  ISETP.NE.AND.EX P0, PT, R21, RZ, PT, P0 ;  /* 0x000000ff1500720c */ /* 0x000fc60003f05300 */
[----:B------:R-:W1:Y:S01]  /*24e80*/  LDC R17, c[0x0][0x600] ;  /* 0x00018000ff117b82 */ /* 0x000e620000000800 */
[-CC-:B--2---:R-:W-:Y:S02]  /*24e90*/  SHF.R.U64 R10, R4, R8.reuse, R5.reuse ;  /* 0x00000008040a7219 */ /* 0x184fe40000001205 */
[----:B------:R-:W-:-:S05]  /*24ea0*/  SHF.R.U32.HI R5, RZ, R8, R5 ;  /* 0x00000008ff057219 */ /* 0x000fca0000011605 */
[----:B------:R-:W2:Y:S01]  /*24eb0*/  LDC R22, c[0x0][0x648] ;  /* 0x00019200ff167b82 */ /* 0x000ea20000000800 */
[-CC-:B---3--:R-:W-:Y:S02]  /*24ec0*/  SHF.R.U64 R15, R10, R18.reuse, R5.reuse ;  /* 0x000000120a0f7219 */ /* 0x188fe40000001205 */
[----:B------:R-:W-:Y:S01]  /*24ed0*/  SHF.R.U32.HI R4, RZ, R18, R5 ;  /* 0x00000012ff047219 */ /* 0x000fe20000011605 */
[----:B------:R-:W-:-:S04]  /*24ee0*/  IMAD.MOV.U32 R18, RZ, RZ, 0x1 ;  /* 0x00000001ff127424 */ /* 0x000fc800078e00ff */
[----:B0-----:R-:W0:Y:S01]  /*24ef0*/  LDC R23, c[0x0][0x638] ;  /* 0x00018e00ff177b82 */ /* 0x001e220000000800 */
[-CC-:B----4-:R-:W-:Y:S02]  /*24f00*/  SHF.R.U64 R16, R15, R19.reuse, R4.reuse ;  /* 0x000000130f107219 */ /* 0x190fe40000001204 */
[-C--:B------:R-:W-:Y:S02]  /*24f10*/  SHF.L.U32 R6, R6, R19.reuse, RZ ;  /* 0x0000001306067219 */ /* 0x080fe400000006ff */
[----:B------:R-:W-:Y:S01]  /*24f20*/  SHF.R.U32.HI R5, RZ, R19, R4 ;  /* 0x00000013ff057219 */ /* 0x000fe20000011604 */
[----:B------:R-:W-:Y:S01]  /*24f30*/  IMAD.MOV.U32 R4, RZ, RZ, R16 ;  /* 0x000000ffff047224 */ /* 0x000fe200078e0010 */
[----:B------:R-:W-:Y:S01]  /*24f40*/  LOP3.LUT R24, RZ, R6, RZ, 0x33, !PT ;  /* 0x00000006ff187212 */ /* 0x000fe200078e33ff */
[----:B------:R-:W3:Y:S01]  /*24f50*/  LDC R25, c[0x0][0x610] ;  /* 0x00018400ff197b82 */ /* 0x000ee20000000800 */
[----:B------:R-:W-:Y:S05]  /*24f60*/  @!P0 BRA `(.L_x_751) ;  /* 0x0000000000288947 */ /* 0x000fea0003800000 */
[----:B------:R-:W4:Y:S02]  /*24f70*/  LDC R9, c[0x0][0x64c] ;  /* 0x00019300ff097b82 */ /* 0x000f240000000800 */
[----:B----4-:R-:W-:-:S04]  /*24f80*/  IADD3 R9, P0, R16, R9, RZ ;  /* 0x0000000910097210 */ /* 0x010fc80007f1e0ff */
        /* <DEDUP_REMOVED lines=8> */
.L_x_751:
[----:B------:R-:W4:Y:S01]  /*25010*/  LDC R6, c[0x0][0x65c] ;  /* 0x00019700ff067b82 */ /* 0x000f220000000800 */
[----:B--2---:R-:W-:Y:S01]  /*25020*/  SHF.R.U64 R4, R4, R22, R5 ;  /* 0x0000001604047219 */ /* 0x004fe20000001205 */
[----:B-1----:R-:W-:Y:S01]  /*25030*/  VIADD R7, R17, 0xffffffff ;  /* 0xffffffff11077836 */ /* 0x002fe20000000000 */
[----:B------:R-:W-:Y:S02]  /*25040*/  SHF.L.U32 R18, R18, R19, RZ ;  /* 0x0000001312127219 */ /* 0x000fe400000006ff */
[----:B------:R-:W-:Y:S01]  /*25050*/  LOP3.LUT R3, R15, R24, RZ, 0xc0, !PT ;  /* 0x000000180f037212 */ /* 0x000fe200078ec0ff */
[----:B------:R-:W-:Y:S01]  /*25060*/  IMAD.MOV R5, RZ, RZ, -R4 ;  /* 0x000000ffff057224 */ /* 0x000fe200078e0a04 */
[----:B------:R-:W-:Y:S01]  /*25070*/  LOP3.LUT R7, R10, R7, RZ, 0xc0, !PT ;  /* 0x000000070a077212 */ /* 0x000fe200078ec0ff */
[----:B------:R-:W-:Y:S02]  /*25080*/  IMAD.MOV.U32 R10, RZ, RZ, R14 ;  /* 0x000000ffff0a7224 */ /* 0x000fe400078e000e */
[----:B------:R-:W-:Y:S01]  /*25090*/  IMAD R3, R18, R4, R3 ;  /* 0x0000000412037224 */ /* 0x000fe200078e0203 */
[----:B----4-:R-:W-:-:S02]  /*250a0*/  ISETP.NE.AND P0, PT, R6, 0x1, PT ;  /* 0x000000010600780c */ /* 0x010fc40003f05270 */
[----:B------:R-:W-:-:S11]  /*250b0*/  MOV R6, 0x1 ;  /* 0x0000000100067802 */ /* 0x000fd60000000f00 */
[----:B------:R-:W-:Y:S02]  /*250c0*/  @P0 IMAD R0, R11, R12, R2 ;  /* 0x0000000c0b000224 */ /* 0x000fe400078e0202 */
[----:B0-----:R-:W-:Y:S02]  /*250d0*/  IMAD R2, R5, R23, R16 ;  /* 0x0000001705027224 */ /* 0x001fe400078e0210 */
[----:B---3--:R-:W-:Y:S02]  /*250e0*/  IMAD R0, R3, R25, R0 ;  /* 0x0000001903007224 */ /* 0x008fe400078e0200 */
[----:B------:R-:W-:-:S05]  /*250f0*/  IMAD R3, R2, R17, R7 ;  /* 0x0000001102037224 */ /* 0x000fca00078e0207 */
[----:B------:R-:W-:Y:S02]  /*25100*/  SEL R5, R3, R0, !P0 ;  /* 0x0000000003057207 */ /* 0x000fe40004000000 */
[----:B------:R-:W-:-:S07]  /*25110*/  SEL R4, R0, R3, !P0 ;  /* 0x0000000300047207 */ /* 0x000fce0004000000 */
.L_x_749:
[----:B------:R-:W-:-:S08]  /*25120*/  NOP ;  /* 0x0000000000007918 */ /* 0x000fd00000000000 */
[----:B0-----:R-:W0:-:S00]  /*25130*/  USETMAXREG.DEALLOC.CTAPOOL 0x18 ;  /* 0x00000018000079c8 */ /* 0x001e0000080e0500 */
[----:B------:R-:W-:-:S13]  /*25140*/  ISETP.NE.AND P0, PT, RZ, UR8, PT ;  /* 0x00000008ff007c0c */ /* 0x000fda000bf05270 */
[----:B------:R-:W-:Y:S05]  /*25150*/  @P0 EXIT ;  /* 0x000000000000094d */ /* 0x000fea0003800000 */
[----:B0-----:R-:W-:Y:S01]  /*25160*/  LOP3.LUT P0, RZ, R6, 0xff, RZ, 0xc0, !PT ;  /* 0x000000ff06ff7812 */ /* 0x001fe2000780c0ff */
[----:B------:R-:W-:Y:S02]  /*25170*/  IMAD.MOV.U32 R6, RZ, RZ, 0x1 ;  /* 0x00000001ff067424 */ /* 0x000fe400078e00ff */
[----:B------:R-:W-:-:S10]  /*25180*/  IMAD.MOV.U32 R7, RZ, RZ, RZ ;  /* 0x000000ffff077224 */ /* 0x000fd400078e00ff */
[----:B------:R-:W-:Y:S05]  /*25190*/  @!P0 BRA `(.L_x_752) ;  /* 0x0000000c00608947 */ /* 0x000fea0003800000 */
[----:B------:R-:W2:Y:S01]  /*251a0*/  LDL R0, [R1+0x28c] ;  /* 0x00028c0001007983 */ /* 0x000ea20000100800 */
[----:B------:R-:W-:Y:S01]  /*251b0*/  ULDC UR5, c[0x0][0x658] ;  /* 0x0001960000057ab9 */ /* 0x000fe20000000800 */
[----:B------:R-:W-:Y:S01]  /*251c0*/  UMOV UR7, 0xffffffff ;  /* 0xffffffff00077882 */ /* 0x000fe20000000000 */
[----:B------:R-:W-:Y:S01]  /*251d0*/  ULDC UR6, c[0x0][0xc] ;  /* 0x0000030000067ab9 */ /* 0x000fe20000000800 */
[----:B------:R-:W0:Y:S01]  /*251e0*/  S2R R16, SR_CgaCtaId ;  /* 0x0000000000107919 */ /* 0x000e220000008800 */
[----:B------:R-:W-:Y:S01]  /*251f0*/  UMOV UR9, 0x1 ;  /* 0x0000000100097882 */ /* 0x000fe20000000000 */
[----:B------:R-:W-:Y:S01]  /*25200*/  BSSY B0, `(.L_x_752) ;  /* 0x00000d1000007945 */ /* 0x000fe20003800000 */
[----:B------:R-:W-:Y:S01]  /*25210*/  USHF.L.U32 UR18, UR9, UR5, URZ ;  /* 0x0000000509127299 */ /* 0x000fe2000800063f */
[----:B------:R-:W-:Y:S01]  /*25220*/  MOV R9, 0x1 ;  /* 0x0000000100097802 */ /* 0x000fe20000000f00 */
[----:B------:R-:W-:Y:S01]  /*25230*/  IMAD.MOV.U32 R6, RZ, RZ, 0x1 ;  /* 0x00000001ff067424 */ /* 0x000fe200078e00ff */
[----:B------:R-:W-:Y:S01]  /*25240*/  ULDC UR4, c[0x0][0x600] ;  /* 0x0001800000047ab9 */ /* 0x000fe20000000800 */
[----:B------:R-:W-:Y:S01]  /*25250*/  IMAD.MOV.U32 R7, RZ, RZ, RZ ;  /* 0x000000ffff077224 */ /* 0x000fe200078e00ff */
[----:B------:R-:W-:Y:S01]  /*25260*/  UIADD3 UR4, UR4, -0x1, URZ ;  /* 0xffffffff04047890 */ /* 0x000fe2000fffe03f */
[----:B------:R-:W-:Y:S01]  /*25270*/  ULDC.64 UR22, c[0x0][0x198] ;  /* 0x0000660000167ab9 */ /* 0x000fe20000000a00 */
[----:B0-----:R-:W-:-:S02]  /*25280*/  LOP3.LUT R16, R16, 0x1, RZ, 0xc0, !PT ;  /* 0x0000000110107812 */ /* 0x001fc400078ec0ff */
[----:B--2---:R-:W-:Y:S02]  /*25290*/  R2UR UR8, R0 ;  /* 0x00000000000872ca */ /* 0x004fe400000e0000 */
[----:B------:R-:W0:Y:S11]  /*252a0*/  LDC R0, c[0x0][0x28c] ;  /* 0x0000a300ff007b82 */ /* 0x000e360000000800 */
[----:B------:R-:W-:-:S02]  /*252b0*/  ULOP3.LUT UR24, UR8, 0x2, URZ, 0xfc, !UPT ;  /* 0x0000000208187892 */ /* 0x000fc4000f8efc3f */
[----:B------:R-:W-:-:S03]  /*252c0*/  USHF.L.U32 UR8, UR7, UR5, URZ ;  /* 0x0000000507087299 */ /* 0x000fc6000800063f */
[----:B------:R-:W-:Y:S01]  /*252d0*/  ULDC UR7, c[0x0][0x10] ;  /* 0x0000040000077ab9 */ /* 0x000fe20000000800 */
[----:B------:R-:W-:Y:S01]  /*252e0*/  ULDC UR5, c[0x0][0x14] ;  /* 0x0000050000057ab9 */ /* 0x000fe20000000800 */
[----:B------:R-:W-:Y:S02]  /*252f0*/  UIMAD.WIDE.U32 UR6, UR6, UR7, URZ ;  /* 0x00000007060672a5 */ /* 0x000fe4000f8e003f */
[----:B------:R-:W-:Y:S02]  /*25300*/  ULOP3.LUT UR17, URZ, UR8, URZ, 0x33, !UPT ;  /* 0x000000083f117292 */ /* 0x000fe4000f8e333f */
[----:B------:R-:W-:Y:S01]  /*25310*/  UIMAD.WIDE.U32 UR20, UR6, UR5, URZ ;  /* 0x00000005061472a5 */ /* 0x000fe2000f8e003f */
[----:B0-----:R-:W-:Y:S01]  /*25320*/  VIADD R0, R0, 0x1f ;  /* 0x0000001f00007836 */ /* 0x001fe20000000000 */
[----:B------:R-:W-:-:S04]  /*25330*/  UIMAD UR13, UR7, UR5, URZ ;  /* 0x00000005070d72a4 */ /* 0x000fc8000f8e023f */
[----:B------:R-:W-:Y:S01]  /*25340*/  SHF.R.S32.HI R3, RZ, 0x1f, R0 ;  /* 0x0000001fff037819 */ /* 0x000fe20000011400 */
[----:B------:R-:W-:-:S03]  /*25350*/  UIADD3 UR13, UR21, UR13, URZ ;  /* 0x0000000d150d7290 */ /* 0x000fc6000fffe03f */
[----:B------:R-:W-:-:S04]  /*25360*/  LEA.HI R0, R3, R0, RZ, 0x5 ;  /* 0x0000000003007211 */ /* 0x000fc800078f28ff */
[----:B------:R-:W-:-:S05]  /*25370*/  SHF.R.S32.HI R0, RZ, 0x5, R0 ;  /* 0x00000005ff007819 */ /* 0x000fca0000011400 */
[----:B------:R-:W-:-:S07]  /*25380*/  VIADD R17, R0, 0x1 ;  /* 0x0000000100117836 */ /* 0x000fce0000000000 */
.L_x_763:
[----:B------:R-:W-:-:S03]  /*25390*/  UMOV UR5, 0xffffffff ;  /* 0xffffffff00057882 */ /* 0x000fc60000000000 */
[----:B------:R-:W-:Y:S05]  /*253a0*/  BRA.DIV UR5, `(.L_x_753) ;  /* 0x0000000e05f87947 */ /* 0x000fea000b800000 */
[----:B------:R-:W-:-:S13]  /*253b0*/  ELECT P6, URZ, PT ;  /* 0x00000000003f782f */ /* 0x000fda00038c0000 */
.L_x_775:
[----:B------:R-:W0:Y:S01]  /*253c0*/  LDC R2, c[0x0][0x28c] ;  /* 0x0000a300ff027b82 */ /* 0x000e220000000800 */
[----:B------:R-:W-:Y:S01]  /*253d0*/  BSSY B1, `(.L_x_754) ;  /* 0x000003c000017945 */ /* 0x000fe20003800000 */
[----:B0-----:R-:W-:-:S13]  /*253e0*/  ISETP.LT.OR P6, PT, R2, 0x1, !P6 ;  /* 0x000000010200780c */ /* 0x001fda00077c1670 */
[----:B------:R-:W-:Y:S05]  /*253f0*/  @P6 BRA `(.L_x_755) ;  /* 0x0000000000e46947 */ /* 0x000fea0003800000 */
[----:B------:R-:W-:Y:S01]  /*25400*/  IMAD R5, R5, 0x2, R16 ;  /* 0x0000000205057824 */ /* 0x000fe200078e0210 */
[----:B------:R-:W-:Y:S01]  /*25410*/  MOV R14, RZ ;  /* 0x000000ff000e7202 */ /* 0x000fe20000000f00 */
[----:B------:R-:W-:Y:S02]  /*25420*/  IMAD R4, R4, 0x180, RZ ;  /* 0x0000018004047824 */ /* 0x000fe400078e02ff */
[----:B------:R-:W-:Y:S02]  /*25430*/  IMAD R5, R5, 0x78, RZ ;  /* 0x0000007805057824 */ /* 0x000fe400078e02ff */
[----:B------:R-:W-:Y:S02]  /*25440*/  IMAD.MOV.U32 R3, RZ, RZ, R17 ;  /* 0x000000ffff037224 */ /* 0x000fe400078e0011 */
[----:B------:R-:W-:Y:S02]  /*25450*/  IMAD.MOV.U32 R2, RZ, RZ, R6 ;  /* 0x000000ffff027224 */ /* 0x000fe400078e0006 */
[----:B------:R-:W-:-:S07]  /*25460*/  IMAD.MOV.U32 R11, RZ, RZ, R7 ;  /* 0x000000ffff0b7224 */ /* 0x000fce00078e0007 */
.L_x_758:
[----:B------:R-:W0:Y:S01]  /*25470*/  S2R R13, SR_CgaCtaId ;  /* 0x00000000000d7919 */ /* 0x000e220000008800 */
[----:B------:R-:W-:-:S04]  /*25480*/  MOV R8, 0x400 ;  /* 0x0000040000087802 */ /* 0x000fc80000000f00 */
[----:B0-----:R-:W-:Y:S02]  /*25490*/  LEA R8, R13, R8, 0x18 ;  /* 0x000000080d087211 */ /* 0x001fe400078ec0ff */
[----:B------:R-:W-:-:S03]  /*254a0*/  SHF.L.U32 R13, R2, 0x1f, RZ ;  /* 0x0000001f020d7819 */ /* 0x000fc600000006ff */
[----:B------:R-:W-:-:S04]  /*254b0*/  IMAD R12, R11, 0x8, R8 ;  /* 0x000000080b0c7824 */ /* 0x000fc800078e0208 */
[----:B------:R-:W0:Y:S02]  /*254c0*/  SYNCS.PHASECHK.TRANS64.TRYWAIT P0, [R12+URZ+0x28], R13 ;  /* 0x0000280d0c0075a7 */ /* 0x000e24000800017f */
[----:B0-----:R-:W-:Y:S05]  /*254d0*/  @!P0 BRA `(.L_x_756) ;  /* 0x0000000c00cc8947 */ /* 0x001fea0003800000 */
.L_x_776:
[----:B------:R-:W1:Y:S01]  /*254e0*/  S2R R15, SR_TID.X ;  /* 0x00000000000f7919 */ /* 0x000e620000002100 */
[----:B------:R-:W-:-:S04]  /*254f0*/  UPRMT UR5, UR24, 0x9910, URZ ;  /* 0x0000991018057896 */ /* 0x000fc8000800003f */
[----:B------:R-:W-:Y:S01]  /*25500*/  UISETP.NE.AND UP0, UPT, UR5, 0x2, UPT ;  /* 0x000000020500788c */ /* 0x000fe2000bf05270 */
[----:B-1----:R-:W-:-:S13]  /*25510*/  LOP3.LUT P0, RZ, R15, 0x7f, RZ, 0xc0, !PT ;  /* 0x0000007f0fff7812 */ /* 0x002fda000780c0ff */
[----:B0-----:R-:W0:Y:S02]  /*25520*/  @!P0 LDC R13, c[0x0][0x500] ;  /* 0x00014000ff0d8b82 */ /* 0x001e240000000800 */
[----:B0-----:R0:W-:Y:S01]  /*25530*/  @!P0 SYNCS.ARRIVE.TRANS64 RZ, [R12+URZ], R13 ;  /* 0x0000000d0cff89a7 */ /* 0x0011e2000800003f */
[----:B------:R-:W-:-:S13]  /*25540*/  PLOP3.LUT P0, PT, PT, PT, UP0, 0x80, 0x0 ;  /* 0x000000000000781c */ /* 0x000fda0003f0f008 */
[----:B0-----:R-:W-:Y:S05]  /*25550*/  @P0 BRA `(.L_x_757) ;  /* 0x0000000000040947 */ /* 0x001fea0003800000 */
[----:B------:R-:W-:Y:S01]  /*25560*/  BPT.TRAP 0x1 ;  /* 0x000000040000795c */ /* 0x000fe20000300000 */
.L_x_757:
[----:B------:R-:W-:Y:S01]  /*25570*/  LEA R13, R11, R16, 0x1 ;  /* 0x000000100b0d7211 */ /* 0x000fe200078e08ff */
[----:B------:R-:W-:Y:S01]  /*25580*/  VIADD R3, R3, 0xffffffff ;  /* 0xffffffff03037836 */ /* 0x000fe20000000000 */
[----:B------:R-:W-:Y:S01]  /*25590*/  R2UR UR9, R12 ;  /* 0x000000000c0972ca */ /* 0x000fe200000e0000 */
[--C-:B------:R-:W-:Y:S01]  /*255a0*/  IMAD R12, R11, 0x6000, R8.reuse ;  /* 0x000060000b0c7824 */ /* 0x100fe200078e0208 */
[----:B------:R-:W-:Y:S01]  /*255b0*/  UIADD3 UR6, UP0, UR22, 0xf0, URZ ;  /* 0x000000f016067890 */ /* 0x000fe2000ff1e03f */
[----:B------:R-:W-:Y:S01]  /*255c0*/  IMAD R13, R13, 0xf00, RZ ;  /* 0x00000f000d0d7824 */ /* 0x000fe200078e02ff */
[----:B------:R-:W-:Y:S01]  /*255d0*/  R2UR UR11, R4 ;  /* 0x00000000040b72ca */ /* 0x000fe200000e0000 */
[----:B------:R-:W-:Y:S01]  /*255e0*/  UIADD3 UR26, UP1, UR22, 0x1f0, URZ ;  /* 0x000001f0161a7890 */ /* 0x000fe2000ff3e03f */
[----:B------:R-:W-:Y:S01]  /*255f0*/  R2UR UR5, R12 ;  /* 0x000000000c0572ca */ /* 0x000fe200000e0000 */
[----:B------:R-:W-:Y:S01]  /*25600*/  IMAD R13, R13, 0x2, R8 ;  /* 0x000000020d0d7824 */ /* 0x000fe200078e0208 */
[----:B------:R-:W-:Y:S01]  /*25610*/  R2UR UR10, R14 ;  /* 0x000000000e0a72ca */ /* 0x000fe200000e0000 */
[----:B------:R-:W-:Y:S01]  /*25620*/  UIADD3.X UR7, URZ, UR23, URZ, UP0, !UPT ;  /* 0x000000173f077290 */ /* 0x000fe200087fe43f */
[----:B------:R-:W-:Y:S01]  /*25630*/  R2UR UR12, R10 ;  /* 0x000000000a0c72ca */ /* 0x000fe200000e0000 */
[----:B------:R-:W-:Y:S01]  /*25640*/  VIADD R11, R11, 0x1 ;  /* 0x000000010b0b7836 */ /* 0x000fe20000000000 */
[----:B------:R-:W-:Y:S01]  /*25650*/  R2UR UR8, R13 ;  /* 0x000000000d0872ca */ /* 0x000fe200000e0000 */
[----:B------:R-:W-:Y:S01]  /*25660*/  UIADD3.X UR27, URZ, UR23, URZ, UP1, !UPT ;  /* 0x000000173f1b7290 */ /* 0x000fe20008ffe43f */
[----:B------:R-:W-:Y:S01]  /*25670*/  R2UR UR19, R5 ;  /* 0x00000000051372ca */ /* 0x000fe200000e0000 */
[----:B------:R-:W-:Y:S01]  /*25680*/  UMOV UR14, 0x0 ;  /* 0x00000000000e7882 */ /* 0x000fe20000000000 */
[----:B------:R-:W-:Y:S01]  /*25690*/  ISETP.GT.AND P1, PT, R3, 0x1, PT ;  /* 0x000000010300780c */ /* 0x000fe20003f24270 */
[----:B------:R-:W-:Y:S01]  /*256a0*/  UMOV UR15, 0x10000000 ;  /* 0x10000000000f7882 */ /* 0x000fe20000000000 */
[----:B------:R-:W-:Y:S01]  /*256b0*/  ISETP.NE.AND P0, PT, R11, 0x5, PT ;  /* 0x000000050b00780c */ /* 0x000fe20003f05270 */
[----:B------:R-:W-:Y:S01]  /*256c0*/  UIADD3 UR5, UR5, 0x100, URZ ;  /* 0x0000010005057890 */ /* 0x000fe2000fffe03f */
[----:B------:R-:W-:Y:S01]  /*256d0*/  VIADD R14, R14, 0x20 ;  /* 0x000000200e0e7836 */ /* 0x000fe20000000000 */
[----:B------:R-:W-:Y:S01]  /*256e0*/  UMOV UR25, 0x30000 ;  /* 0x0003000000197882 */ /* 0x000fe20000000000 */
[----:B------:R-:W-:-:S02]  /*256f0*/  SEL R13, RZ, 0x1, P0 ;  /* 0x00000001ff0d7807 */ /* 0x000fc40000000000 */
[----:B------:R-:W-:Y:S01]  /*25700*/  SEL R11, R11, RZ, P0 ;  /* 0x000000ff0b0b7207 */ /* 0x000fe20000000000 */
[----:B------:R-:W-:Y:S01]  /*25710*/  UIADD3 UR16, UR8, 0x1e100, URZ ;  /* 0x0001e10008107890 */ /* 0x000fe2000fffe03f */
[----:B------:R-:W-:Y:S02]  /*25720*/  LOP3.LUT R2, R2, R13, RZ, 0x3c, !PT ;  /* 0x0000000d02027212 */ /* 0x000fe400078e3cff */
[----:B------:R-:W-:Y:S02]  /*25730*/  UMOV UR8, UR5 ;  /* 0x0000000500087c82 */ /* 0x000fe40008000000 */
[----:B------:R0:W-:Y:S02]  /*25740*/  UTMALDG.3D [UR8], [UR6], desc[UR14] ;  /* 0x00000e08060075b4 */ /* 0x0001e40008011000 */
[----:B0-----:R-:W-:Y:S01]  /*25750*/  UMOV UR8, UR16 ;  /* 0x0000001000087c82 */ /* 0x001fe20008000000 */
[----:B------:R-:W-:Y:S02]  /*25760*/  UMOV UR11, UR19 ;  /* 0x00000013000b7c82 */ /* 0x000fe40008000000 */
[----:B------:R0:W-:Y:S02]  /*25770*/  UTMALDG.3D.MULTICAST [UR8], [UR26], UR25, desc[UR14] ;  /* 0x00000e081a0073b4 */ /* 0x0001e40008011819 */
[----:B0-----:R-:W-:Y:S05]  /*25780*/  @P1 BRA `(.L_x_758) ;  /* 0xfffffffc00381947 */ /* 0x001fea000383ffff */
.L_x_755:
[----:B------:R-:W-:Y:S05]  /*25790*/  BSYNC B1 ;  /* 0x0000000000017941 */ /* 0x000fea0003800000 */
.L_x_754:
[----:B------:R-:W2:Y:S01]  /*257a0*/  LDL.LU R13, [R1+0x29c] ;  /* 0x00029c00010d7983 */ /* 0x000ea20000300800 */
[----:B------:R-:W-:Y:S01]  /*257b0*/  LOP3.LUT P0, RZ, R9, 0xff, RZ, 0xc0, !PT ;  /* 0x000000ff09ff7812 */ /* 0x000fe2000780c0ff */
[----:B------:R-:W-:Y:S02]  /*257c0*/  ULDC.64 UR6, c[0x0][0x650] ;  /* 0x0001940000067ab9 */ /* 0x000fe40000000a00 */
[----:B------:R-:W3:Y:S01]  /*257d0*/  LDL.LU R12, [R1+0x2b0] ;  /* 0x0002b000010c7983 */ /* 0x000ee20000300800 */
[C---:B------:R-:W-:Y:S01]  /*257e0*/  IADD3 R4, R0.reuse, R7, RZ ;  /* 0x0000000700047210 */ /* 0x040fe20007ffe0ff */
[----:B------:R-:W-:Y:S01]  /*257f0*/  BSSY B1, `(.L_x_759) ;  /* 0x000006f000017945 */ /* 0x000fe20003800000 */
[----:B------:R-:W-:Y:S01]  /*25800*/  ISETP.GE.U32.AND P1, PT, R0, 0x5, PT ;  /* 0x000000050000780c */ /* 0x000fe20003f26070 */
[----:B------:R-:W-:Y:S01]  /*25810*/  IMAD.MOV.U32 R10, RZ, RZ, -0x1 ;  /* 0xffffffffff0a7424 */ /* 0x000fe200078e00ff */
[----:B------:R-:W-:-:S05]  /*25820*/  PRMT R9, RZ, 0x7610, R9 ;  /* 0x00007610ff097816 */ /* 0x000fca0000000009 */
[----:B------:R-:W0:Y:S01]  /*25830*/  @P0 S2R R3, SR_CgaCtaId ;  /* 0x0000000000030919 */ /* 0x000e220000008800 */
[----:B------:R-:W-:-:S04]  /*25840*/  @P0 MOV R2, 0x400 ;  /* 0x0000040000020802 */ /* 0x000fc80000000f00 */
[----:B0-----:R-:W-:-:S04]  /*25850*/  @P0 LEA R2, R3, R2, 0x18 ;  /* 0x0000000203020211 */ /* 0x001fc800078ec0ff */
[----:B------:R0:W-:Y:S01]  /*25860*/  @P0 SYNCS.ARRIVE.TRANS64.A1T0 RZ, [R2+URZ+0x68], RZ ;  /* 0x000068ff02ff09a7 */ /* 0x0001e2000810003f */
[----:B------:R-:W-:-:S04]  /*25870*/  ISETP.GT.U32.AND P0, PT, R4, 0x4, PT ;  /* 0x000000040400780c */ /* 0x000fc80003f04070 */
[----:B------:R-:W-:Y:S01]  /*25880*/  ISETP.LT.U32.AND P0, PT, R0, 0x5, P0 ;  /* 0x000000050000780c */ /* 0x000fe20000701070 */
[----:B0-----:R-:W-:-:S05]  /*25890*/  IMAD.WIDE.U32 R2, R4, -0x33333333, RZ ;  /* 0xcccccccd04027825 */ /* 0x001fca00078e00ff */
[----:B------:R-:W-:Y:S02]  /*258a0*/  SHF.R.U32.HI R5, RZ, 0x2, R3 ;  /* 0x00000002ff057819 */ /* 0x000fe40000011603 */
[----:B------:R-:W-:Y:S02]  /*258b0*/  SEL R3, RZ, 0x1, !P0 ;  /* 0x00000001ff037807 */ /* 0x000fe40004000000 */
[----:B------:R-:W-:Y:S01]  /*258c0*/  PRMT R2, RZ, 0x7610, R2 ;  /* 0x00007610ff027816 */ /* 0x000fe20000000002 */
[----:B------:R-:W-:Y:S01]  /*258d0*/  IMAD R7, R5, -0x5, R4 ;  /* 0xfffffffb05077824 */ /* 0x000fe200078e0204 */
[----:B------:R-:W-:Y:S01]  /*258e0*/  LOP3.LUT R6, R6, R3, RZ, 0x3c, !PT ;  /* 0x0000000306067212 */ /* 0x000fe200078e3cff */
[----:B------:R-:W-:-:S03]  /*258f0*/  IMAD.MOV.U32 R4, RZ, RZ, -0x1 ;  /* 0xffffffffff047424 */ /* 0x000fc600078e00ff */
[----:B------:R-:W-:Y:S01]  /*25900*/  @P1 LOP3.LUT R6, R6, 0x1, R5, 0x78, !PT ;  /* 0x0000000106061812 */ /* 0x000fe200078e7805 */
[----:B------:R-:W-:Y:S01]  /*25910*/  IMAD.MOV.U32 R5, RZ, RZ, -0x1 ;  /* 0xffffffffff057424 */ /* 0x000fe200078e00ff */
[----:B---3--:R-:W-:-:S04]  /*25920*/  IADD3 R12, P0, R12, UR20, RZ ;  /* 0x000000140c0c7c10 */ /* 0x008fc8000ff1e0ff */
[----:B--2---:R-:W-:Y:S01]  /*25930*/  IADD3.X R13, R13, UR13, RZ, P0, !PT ;  /* 0x0000000d0d0d7c10 */ /* 0x004fe200087fe4ff */
[----:B------:R0:W-:Y:S01]  /*25940*/  STL [R1+0x2b0], R12 ;  /* 0x0002b00c01007387 */ /* 0x0001e20000100800 */
[----:B------:R-:W-:-:S03]  /*25950*/  ISETP.GE.U32.AND P0, PT, R12, UR6, PT ;  /* 0x000000060c007c0c */ /* 0x000fc6000bf06070 */
[----:B------:R0:W-:Y:S01]  /*25960*/  STL [R1+0x29c], R13 ;  /* 0x00029c0d01007387 */ /* 0x0001e20000100800 */
[----:B------:R-:W-:-:S13]  /*25970*/  ISETP.GE.U32.AND.EX P0, PT, R13, UR7, PT, P0 ;  /* 0x000000070d007c0c */ /* 0x000fda000bf06100 */
[----:B0-----:R-:W-:Y:S05]  /*25980*/  @P0 BRA `(.L_x_760) ;  /* 0x0000000400540947 */ /* 0x001fea0003800000 */
[----:B------:R-:W0:Y:S01]  /*25990*/  S2R R8, SR_CTAID.X ;  /* 0x0000000000087919 */ /* 0x000e220000002500 */
[----:B------:R-:W1:Y:S01]  /*259a0*/  LDC R15, c[0x0][0x65c] ;  /* 0x00019700ff0f7b82 */ /* 0x000e620000000800 */
[----:B------:R-:W-:Y:S01]  /*259b0*/  ULDC UR5, c[0x0][0x150] ;  /* 0x0000540000057ab9 */ /* 0x000fe20000000800 */
[----:B------:R-:W-:Y:S01]  /*259c0*/  ULDC.64 UR6, c[0x0][0x628] ;  /* 0x00018a0000067ab9 */ /* 0x000fe20000000a00 */
[----:B------:R-:W2:Y:S01]  /*259d0*/  S2R R2, SR_CTAID.Y ;  /* 0x0000000000027919 */ /* 0x000ea20000002600 */
[----:B------:R-:W-:Y:S01]  /*259e0*/  ISETP.NE.U32.AND P0, PT, RZ, UR6, PT ;  /* 0x00000006ff007c0c */ /* 0x000fe2000bf05070 */
[----:B------:R-:W-:-:S03]  /*259f0*/  ULDC UR8, c[0x0][0x630] ;  /* 0x00018c0000087ab9 */ /* 0x000fc60000000800 */
[----:B------:R-:W3:Y:S01]  /*25a00*/  LDC R5, c[0x0][0x144] ;  /* 0x00005100ff057b82 */ /* 0x000ee20000000800 */
[----:B------:R-:W-:-:S07]  /*25a10*/  ISETP.NE.AND.EX P0, PT, RZ, UR7, PT, P0 ;  /* 0x00000007ff007c0c */ /* 0x000fce000bf05300 */
[----:B------:R-:W4:Y:S01]  /*25a20*/  LDC R11, c[0x0][0x148] ;  /* 0x00005200ff0b7b82 */ /* 0x000f220000000800 */
[----:B-1----:R-:W-:Y:S02]  /*25a30*/  ISETP.NE.AND P2, PT, R15, 0x1, PT ;  /* 0x000000010f00780c */ /* 0x002fe40003f45270 */
[----:B0-----:R-:W-:Y:S02]  /*25a40*/  I2FP.F32.U32 R3, R8 ;  /* 0x0000000800037245 */ /* 0x001fe40000201000 */
[----:B--2---:R-:W-:-:S03]  /*25a50*/  I2FP.F32.U32 R4, R2 ;  /* 0x0000000200047245 */ /* 0x004fc60000201000 */
[----:B------:R-:W-:Y:S01]  /*25a60*/  FMUL R3, R3, UR5 ;  /* 0x0000000503037c20 */ /* 0x000fe20008400000 */
[----:B------:R-:W-:Y:S02]  /*25a70*/  ULDC UR5, c[0x0][0x154] ;  /* 0x0000550000057ab9 */ /* 0x000fe40000000800 */
[----:B------:R-:W-:-:S03]  /*25a80*/  FMUL R10, R4, UR5 ;  /* 0x00000005040a7c20 */ /* 0x000fc60008400000 */
[----:B------:R-:W0:Y:S08]  /*25a90*/  F2I.U32.TRUNC.NTZ R3, R3 ;  /* 0x0000000300037305 */ /* 0x000e30000020f000 */
[----:B------:R-:W1:Y:S01]  /*25aa0*/  F2I.U32.TRUNC.NTZ R10, R10 ;  /* 0x0000000a000a7305 */ /* 0x000e62000020f000 */
[----:B0-----:R-:W-:Y:S02]  /*25ab0*/  IMAD.MOV R4, RZ, RZ, -R3 ;  /* 0x000000ffff047224 */ /* 0x001fe400078e0a03 */
[----:B------:R-:W-:-:S02]  /*25ac0*/  IMAD.MOV.U32 R3, RZ, RZ, R13 ;  /* 0x000000ffff037224 */ /* 0x000fc400078e000d */
[----:B---3--:R-:W-:Y:S01]  /*25ad0*/  IMAD R8, R5, R4, R8 ;  /* 0x0000000405087224 */ /* 0x008fe200078e0208 */
[----:B-1----:R-:W-:-:S05]  /*25ae0*/  IADD3 R4, -R10, RZ, RZ ;  /* 0x000000ff0a047210 */ /* 0x002fca0007ffe1ff */
[----:B----4-:R-:W-:Y:S02]  /*25af0*/  @P2 IMAD R8, R11, R4, R2 ;  /* 0x000000040b082224 */ /* 0x010fe400078e0202 */
[----:B------:R-:W-:Y:S01]  /*25b00*/  IMAD.MOV.U32 R2, RZ, RZ, R12 ;  /* 0x000000ffff027224 */ /* 0x000fe200078e000c */
[----:B------:R-:W-:Y:S06]  /*25b10*/  @!P0 BRA `(.L_x_761) ;  /* 0x0000000000288947 */ /* 0x000fec0003800000 */
[----:B------:R-:W-:Y:S02]  /*25b20*/  ULDC UR5, c[0x0][0x634] ;  /* 0x00018d0000057ab9 */ /* 0x000fe40000000800 */
[----:B------:R-:W-:-:S05]  /*25b30*/  IADD3 R3, P0, R12, UR5, RZ ;  /* 0x000000050c037c10 */ /* 0x000fca000ff1e0ff */
[----:B------:R-:W-:-:S04]  /*25b40*/  IMAD.X R11, RZ, RZ, R13, P0 ;  /* 0x000000ffff0b7224 */ /* 0x000fc800000e060d */
[----:B------:R-:W-:-:S04]  /*25b50*/  IMAD.WIDE.U32 R4, R11, UR6, RZ ;  /* 0x000000060b047c25 */ /* 0x000fc8000f8e00ff */
[----:B------:R-:W-:-:S04]  /*25b60*/  IMAD.WIDE.U32 R4, P0, R3, UR7, R4 ;  /* 0x0000000703047c25 */ /* 0x000fc8000f800004 */
[----:B------:R-:W-:Y:S01]  /*25b70*/  IMAD.WIDE.U32 R2, R3, UR6, RZ ;  /* 0x0000000603027c25 */ /* 0x000fe2000f8e00ff */
[----:B------:R-:W-:-:S04]  /*25b80*/  MOV R2, R5 ;  /* 0x0000000500027202 */ /* 0x000fc80000000f00 */
[----:B------:R-:W-:Y:S01]  /*25b90*/  IADD3 RZ, P1, R3, R4, RZ ;  /* 0x0000000403ff7210 */ /* 0x000fe20007f3e0ff */
[----:B------:R-:W-:-:S04]  /*25ba0*/  IMAD.X R3, RZ, RZ, RZ, P0 ;  /* 0x000000ffff037224 */ /* 0x000fc800000e06ff */
[----:B------:R-:W-:-:S08]  /*25bb0*/  IMAD.WIDE.U32.X R2, R11, UR7, R2, P1 ;  /* 0x000000070b027c25 */ /* 0x000fd000088e0402 */
.L_x_761:
[--C-:B------:R-:W-:Y:S01]  /*25bc0*/  SHF.R.U64 R10, R2, UR8, R3.reuse ;  /* 0x00000008020a7c19 */ /* 0x100fe20008001203 */
[----:B------:R-:W-:Y:S01]  /*25bd0*/  ULDC.64 UR6, c[0x0][0x620] ;  /* 0x0001880000067ab9 */ /* 0x000fe20000000a00 */
[----:B------:R-:W-:Y:S01]  /*25be0*/  SHF.R.U32.HI R2, RZ, UR8, R3 ;  /* 0x00000008ff027c19 */ /* 0x000fe20008011603 */
[----:B------:R-:W-:Y:S01]  /*25bf0*/  IMAD.MOV.U32 R3, RZ, RZ, R13 ;  /* 0x000000ffff037224 */ /* 0x000fe200078e000d */
[----:B------:R-:W-:Y:S01]  /*25c00*/  IADD3 R11, P0, RZ, -R10, RZ ;  /* 0x8000000aff0b7210 */ /* 0x000fe20007f1e0ff */
[----:B------:R-:W-:-:S04]  /*25c10*/  ULDC UR5, c[0x0][0x618] ;  /* 0x0001860000057ab9 */ /* 0x000fc80000000800 */
[----:B------:R-:W-:-:S04]  /*25c20*/  IMAD.X R2, RZ, RZ, ~R2, P0 ;  /* 0x000000ffff027224 */ /* 0x000fc800000e0e02 */
[----:B------:R-:W-:-:S04]  /*25c30*/  IMAD R2, R2, UR6, RZ ;  /* 0x0000000602027c24 */ /* 0x000fc8000f8e02ff */
[----:B------:R-:W-:Y:S02]  /*25c40*/  IMAD R5, R11, UR7, R2 ;  /* 0x000000070b057c24 */ /* 0x000fe4000f8e0202 */
[----:B------:R-:W-:-:S04]  /*25c50*/  IMAD.MOV.U32 R2, RZ, RZ, R12 ;  /* 0x000000ffff027224 */ /* 0x000fc800078e000c */
[----:B------:R-:W-:Y:S01]  /*25c60*/  IMAD.WIDE.U32 R2, R11, UR6, R2 ;  /* 0x000000060b027c25 */ /* 0x000fe2000f8e0002 */
[----:B------:R-:W-:Y:S02]  /*25c70*/  ULDC.64 UR6, c[0x0][0x640] ;  /* 0x0001900000067ab9 */ /* 0x000fe40000000a00 */
[----:B------:R-:W-:Y:S01]  /*25c80*/  ISETP.NE.U32.AND P0, PT, RZ, UR6, PT ;  /* 0x00000006ff007c0c */ /* 0x000fe2000bf05070 */
[----:B------:R-:W-:-:S03]  /*25c90*/  IMAD.IADD R3, R3, 0x1, R5 ;  /* 0x0000000103037824 */ /* 0x000fc600078e0205 */
[----:B------:R-:W-:Y:S02]  /*25ca0*/  ISETP.NE.AND.EX P0, PT, RZ, UR7, PT, P0 ;  /* 0x00000007ff007c0c */ /* 0x000fe4000bf05300 */
[--C-:B------:R-:W-:Y:S02]  /*25cb0*/  SHF.R.U64 R11, R2, UR5, R3.reuse ;  /* 0x00000005020b7c19 */ /* 0x100fe40008001203 */
[----:B------:R-:W-:Y:S01]  /*25cc0*/  SHF.R.U32.HI R2, RZ, UR5, R3 ;  /* 0x00000005ff027c19 */ /* 0x000fe20008011603 */
[----:B------:R-:W-:-:S03]  /*25cd0*/  ULDC UR5, c[0x0][0x608] ;  /* 0x0001820000057ab9 */ /* 0x000fc60000000800 */
[--C-:B------:R-:W-:Y:S02]  /*25ce0*/  SHF.R.U64 R12, R11, UR5, R2.reuse ;  /* 0x000000050b0c7c19 */ /* 0x100fe40008001202 */
[----:B------:R-:W-:Y:S01]  /*25cf0*/  SHF.R.U32.HI R3, RZ, UR5, R2 ;  /* 0x00000005ff037c19 */ /* 0x000fe20008011602 */
[----:B------:R-:W-:-:S03]  /*25d00*/  ULDC UR5, c[0x0][0x658] ;  /* 0x0001960000057ab9 */ /* 0x000fc60000000800 */
[--C-:B------:R-:W-:Y:S02]  /*25d10*/  SHF.R.U64 R13, R12, UR5, R3.reuse ;  /* 0x000000050c0d7c19 */ /* 0x100fe40008001203 */
[----:B------:R-:W-:Y:S02]  /*25d20*/  SHF.R.U32.HI R3, RZ, UR5, R3 ;  /* 0x00000005ff037c19 */ /* 0x000fe40008011603 */
[----:B------:R-:W-:Y:S01]  /*25d30*/  MOV R2, R13 ;  /* 0x0000000d00027202 */ /* 0x000fe20000000f00 */
[----:B------:R-:W-:Y:S06]  /*25d40*/  @!P0 BRA `(.L_x_762) ;  /* 0x0000000000288947 */ /* 0x000fec0003800000 */
[----:B------:R-:W-:Y:S02]  /*25d50*/  ULDC UR5, c[0x0][0x64c] ;  /* 0x0001930000057ab9 */ /* 0x000fe40000000800 */
[----:B------:R-:W-:-:S05]  /*25d60*/  IADD3 R2, P0, R13, UR5, RZ ;  /* 0x000000050d027c10 */ /* 0x000fca000ff1e0ff */
[----:B------:R-:W-:-:S04]  /*25d70*/  IMAD.X R14, RZ, RZ, R3, P0 ;  /* 0x000000ffff0e7224 */ /* 0x000fc800000e0603 */
[----:B------:R-:W-:-:S04]  /*25d80*/  IMAD.WIDE.U32 R4, R14, UR6, RZ ;  /* 0x000000060e047c25 */ /* 0x000fc8000f8e00ff */
[----:B------:R-:W-:-:S04]  /*25d90*/  IMAD.WIDE.U32 R4, P0, R2, UR7, R4 ;  /* 0x0000000702047c25 */ /* 0x000fc8000f800004 */
[----:B------:R-:W-:-:S04]  /*25da0*/  IMAD.WIDE.U32 R2, R2, UR6, RZ ;  /* 0x0000000602027c25 */ /* 0x000fc8000f8e00ff */
[----:B------:R-:W-:Y:S01]  /*25db0*/  IMAD.MOV.U32 R2, RZ, RZ, R5 ;  /* 0x000000ffff027224 */ /* 0x000fe200078e0005 */
[----:B------:R-:W-:Y:S01]  /*25dc0*/  IADD3 RZ, P1, R3, R4, RZ ;  /* 0x0000000403ff7210 */ /* 0x000fe20007f3e0ff */
[----:B------:R-:W-:-:S04]  /*25dd0*/  IMAD.X R3, RZ, RZ, RZ, P0 ;  /* 0x000000ffff037224 */ /* 0x000fc800000e06ff */
[----:B------:R-:W-:-:S08]  /*25de0*/  IMAD.WIDE.U32.X R2, R14, UR7, R2, P1 ;  /* 0x000000070e027c25 */ /* 0x000fd000088e0402 */
.L_x_762:
[----:B------:R-:W-:Y:S01]  /*25df0*/  ULDC UR5, c[0x0][0x648] ;  /* 0x0001920000057ab9 */ /* 0x000fe20000000800 */
[----:B------:R-:W-:Y:S02]  /*25e00*/  LOP3.LUT R12, R12, UR17, RZ, 0xc0, !PT ;  /* 0x000000110c0c7c12 */ /* 0x000fe4000f8ec0ff */
[----:B------:R-:W-:Y:S01]  /*25e10*/  SHF.R.U64 R3, R2, UR5, R3 ;  /* 0x0000000502037c19 */ /* 0x000fe20008001203 */
[----:B------:R-:W-:-:S04]  /*25e20*/  ULDC UR5, c[0x0][0x638] ;  /* 0x00018e0000057ab9 */ /* 0x000fc80000000800 */
[----:B------:R-:W-:Y:S02]  /*25e30*/  IMAD.MOV R2, RZ, RZ, -R3 ;  /* 0x000000ffff027224 */ /* 0x000fe400078e0a03 */
[----:B------:R-:W-:Y:S02]  /*25e40*/  IMAD R5, R3, UR18, R12 ;  /* 0x0000001203057c24 */ /* 0x000fe4000f8e020c */
[----:B------:R-:W-:Y:S01]  /*25e50*/  IMAD R13, R2, UR5, R13 ;  /* 0x00000005020d7c24 */ /* 0x000fe2000f8e020d */
[----:B------:R-:W-:Y:S01]  /*25e60*/  ULDC UR5, c[0x0][0x610] ;  /* 0x0001840000057ab9 */ /* 0x000fe20000000800 */
[----:B------:R-:W-:Y:S01]  /*25e70*/  LOP3.LUT R2, R11, UR4, RZ, 0xc0, !PT ;  /* 0x000000040b027c12 */ /* 0x000fe2000f8ec0ff */
[----:B------:R-:W-:Y:S01]  /*25e80*/  IMAD R8, R5, UR5, R8 ;  /* 0x0000000505087c24 */ /* 0x000fe2000f8e0208 */
[----:B------:R-:W-:-:S03]  /*25e90*/  ULDC UR5, c[0x0][0x600] ;  /* 0x0001800000057ab9 */ /* 0x000fc60000000800 */
[----:B------:R-:W-:Y:S01]  /*25ea0*/  IMAD R13, R13, UR5, R2 ;  /* 0x000000050d0d7c24 */ /* 0x000fe2000f8e0202 */
[----:B------:R-:W-:-:S04]  /*25eb0*/  MOV R2, 0x1 ;  /* 0x0000000100027802 */ /* 0x000fc80000000f00 */
[----:B------:R-:W-:Y:S02]  /*25ec0*/  SEL R5, R13, R8, !P2 ;  /* 0x000000080d057207 */ /* 0x000fe40005000000 */
[----:B------:R-:W-:-:S07]  /*25ed0*/  SEL R4, R8, R13, !P2 ;  /* 0x0000000d08047207 */ /* 0x000fce0005000000 */
.L_x_760:
[----:B------:R-:W-:Y:S05]  /*25ee0*/  BSYNC B1 ;  /* 0x0000000000017941 */ /* 0x000fea0003800000 */
.L_x_759:
[----:B------:R-:W-:-:S13]  /*25ef0*/  LOP3.LUT P0, RZ, R2, 0xff, RZ, 0xc0, !PT ;  /* 0x000000ff02ff7812 */ /* 0x000fda000780c0ff */
[----:B------:R-:W-:Y:S05]  /*25f00*/  @P0 BRA `(.L_x_763) ;  /* 0xfffffff400200947 */ /* 0x000fea000383ffff */
[----:B------:R-:W-:Y:S05]  /*25f10*/  BSYNC B0 ;  /* 0x0000000000007941 */ /* 0x000fea0003800000 */
.L_x_752:
[----:B------:R-:W-:-:S03]  /*25f20*/  UMOV UR5, 0xffffffff ;  /* 0xffffffff00057882 */ /* 0x000fc60000000000 */
[----:B------:R-:W-:Y:S05]  /*25f30*/  BRA.DIV UR5, `(.L_x_764) ;  /* 0x0000000605487947 */ /* 0x000fea000b800000 */
[----:B------:R-:W-:-:S13]  /*25f40*/  ELECT P6, URZ, PT ;  /* 0x00000000003f782f */ /* 0x000fda00038c0000 */
.L_x_779:
[----:B------:R-:W-:Y:S04]  /*25f50*/  BSSY B0, `(.L_x_765) ;  /* 0x0000037000007945 */ /* 0x000fe80003800000 */
[----:B------:R-:W-:Y:S05]  /*25f60*/  @!P6 BRA `(.L_x_766) ;  /* 0x0000000000d4e947 */ /* 0x000fea0003800000 */
[----:B------:R-:W2:Y:S02]  /*25f70*/  LDL R0, [R1+0x28c] ;  /* 0x00028c0001007983 */ /* 0x000ea40000100800 */
[----:B--2---:R-:W-:-:S13]  /*25f80*/  R2UR UR5, R0 ;  /* 0x00000000000572ca */ /* 0x004fda00000e0000 */
[----:B------:R-:W-:-:S04]  /*25f90*/  ULOP3.LUT UR5, UR5, 0x2, URZ, 0xfc, !UPT ;  /* 0x0000000205057892 */ /* 0x000fc8000f8efc3f */
[----:B------:R-:W-:-:S06]  /*25fa0*/  UISETP.NE.AND UP0, UPT, UR5, 0x3, UPT ;  /* 0x000000030500788c */ /* 0x000fcc000bf05270 */
[----:B------:R-:W-:-:S13]  /*25fb0*/  PLOP3.LUT P0, PT, PT, PT, UP0, 0x80, 0x0 ;  /* 0x000000000000781c */ /* 0x000fda0003f0f008 */
[----:B------:R-:W-:Y:S05]  /*25fc0*/  @!P0 BRA `(.L_x_767) ;  /* 0x0000000000048947 */ /* 0x000fea0003800000 */
[----:B------:R-:W-:Y:S01]  /*25fd0*/  BPT.TRAP 0x1 ;  /* 0x000000040000795c */ /* 0x000fe20000300000 */
.L_x_767:
[----:B------:R-:W0:Y:S01]  /*25fe0*/  S2R R3, SR_CgaCtaId ;  /* 0x0000000000037919 */ /* 0x000e220000008800 */
[----:B------:R-:W-:Y:S02]  /*25ff0*/  MOV R0, 0x400 ;  /* 0x0000040000007802 */ /* 0x000fe40000000f00 */
[----:B------:R-:W-:Y:S02]  /*26000*/  SHF.L.U32 R2, R6, 0x1f, RZ ;  /* 0x0000001f06027819 */ /* 0x000fe400000006ff */
[----:B0-----:R-:W-:-:S05]  /*26010*/  LEA R0, R3, R0, 0x18 ;  /* 0x0000000003007211 */ /* 0x001fca00078ec0ff */
[----:B------:R-:W-:-:S04]  /*26020*/  VIADD R0, R0, 0x28 ;  /* 0x0000002800007836 */ /* 0x000fc80000000000 */
[----:B------:R-:W-:-:S04]  /*26030*/  IMAD R3, R7, 0x8, R0 ;  /* 0x0000000807037824 */ /* 0x000fc800078e0200 */
[----:B------:R-:W0:Y:S02]  /*26040*/  SYNCS.PHASECHK.TRANS64.TRYWAIT P0, [R3+URZ], R2 ;  /* 0x00000002030075a7 */ /* 0x000e24000800017f */
[----:B0-----:R-:W-:Y:S05]  /*26050*/  @!P0 BRA `(.L_x_768) ;  /* 0x0000000400208947 */ /* 0x001fea0003800000 */
.L_x_780:
[----:B------:R-:W-:-:S05]  /*26060*/  VIADD R7, R7, 0x1 ;  /* 0x0000000107077836 */ /* 0x000fca0000000000 */
[----:B------:R-:W-:-:S04]  /*26070*/  ISETP.NE.AND P0, PT, R7, 0x5, PT ;  /* 0x000000050700780c */ /* 0x000fc80003f05270 */
[----:B0-----:R-:W-:Y:S02]  /*26080*/  SEL R3, RZ, 0x1, P0 ;  /* 0x00000001ff037807 */ /* 0x001fe40000000000 */
[----:B------:R-:W-:Y:S02]  /*26090*/  SEL R7, R7, RZ, P0 ;  /* 0x000000ff07077207 */ /* 0x000fe40000000000 */
[----:B------:R-:W-:-:S03]  /*260a0*/  LOP3.LUT R6, R6, R3, RZ, 0x3c, !PT ;  /* 0x0000000306067212 */ /* 0x000fc600078e3cff */
[----:B------:R-:W-:Y:S01]  /*260b0*/  IMAD R3, R7, 0x8, R0 ;  /* 0x0000000807037824 */ /* 0x000fe200078e0200 */
[----:B------:R-:W-:-:S04]  /*260c0*/  SHF.L.U32 R2, R6, 0x1f, RZ ;  /* 0x0000001f06027819 */ /* 0x000fc800000006ff */
[----:B------:R-:W0:Y:S02]  /*260d0*/  SYNCS.PHASECHK.TRANS64.TRYWAIT P0, [R3+URZ], R2 ;  /* 0x00000002030075a7 */ /* 0x000e24000800017f */
[----:B0-----:R-:W-:Y:S05]  /*260e0*/  @!P0 BRA `(.L_x_769) ;  /* 0x0000000400108947 */ /* 0x001fea0003800000 */
.L_x_781:
[----:B0-----:R-:W-:-:S04]  /*260f0*/  IADD3 R2, R7, 0x1, RZ ;  /* 0x0000000107027810 */ /* 0x001fc80007ffe0ff */
[----:B------:R-:W-:-:S04]  /*26100*/  ISETP.NE.AND P0, PT, R2, 0x5, PT ;  /* 0x000000050200780c */ /* 0x000fc80003f05270 */
[----:B------:R-:W-:Y:S02]  /*26110*/  SEL R3, RZ, 0x1, P0 ;  /* 0x00000001ff037807 */ /* 0x000fe40000000000 */
[----:B------:R-:W-:Y:S02]  /*26120*/  SEL R5, R2, RZ, P0 ;  /* 0x000000ff02057207 */ /* 0x000fe40000000000 */
[----:B------:R-:W-:-:S03]  /*26130*/  LOP3.LUT R6, R6, R3, RZ, 0x3c, !PT ;  /* 0x0000000306067212 */ /* 0x000fc600078e3cff */
[----:B------:R-:W-:Y:S01]  /*26140*/  IMAD R3, R5, 0x8, R0 ;  /* 0x0000000805037824 */ /* 0x000fe200078e0200 */
[----:B------:R-:W-:-:S04]  /*26150*/  SHF.L.U32 R2, R6, 0x1f, RZ ;  /* 0x0000001f06027819 */ /* 0x000fc800000006ff */
[----:B------:R-:W0:Y:S02]  /*26160*/  SYNCS.PHASECHK.TRANS64.TRYWAIT P0, [R3+URZ], R2 ;  /* 0x00000002030075a7 */ /* 0x000e24000800017f */
[----:B0-----:R-:W-:Y:S05]  /*26170*/  @!P0 BRA `(.L_x_770) ;  /* 0x0000000400008947 */ /* 0x001fea0003800000 */
.L_x_782:
[----:B0-----:R-:W-:-:S05]  /*26180*/  VIADD R2, R5, 0x1 ;  /* 0x0000000105027836 */ /* 0x001fca0000000000 */
        /* <DEDUP_REMOVED lines=8> */
.L_x_783:
[----:B0-----:R-:W-:-:S05]  /*26210*/  VIADD R2, R5, 0x1 ;  /* 0x0000000105027836 */ /* 0x001fca0000000000 */
[----:B------:R-:W-:-:S04]  /*26220*/  ISETP.NE.AND P0, PT, R2, 0x5, PT ;  /* 0x000000050200780c */ /* 0x000fc80003f05270 */
[----:B------:R-:W-:Y:S02]  /*26230*/  SEL R4, RZ, 0x1, P0 ;  /* 0x00000001ff047807 */ /* 0x000fe40000000000 */
[----:B------:R-:W-:Y:S02]  /*26240*/  SEL R3, R2, RZ, P0 ;  /* 0x000000ff02037207 */ /* 0x000fe40000000000 */
[----:B------:R-:W-:Y:S02]  /*26250*/  LOP3.LUT R4, R7, R4, RZ, 0x3c, !PT ;  /* 0x0000000407047212 */ /* 0x000fe400078e3cff */
[----:B------:R-:W-:Y:S02]  /*26260*/  LEA R3, R3, R0, 0x3 ;  /* 0x0000000003037211 */ /* 0x000fe400078e18ff */
[----:B------:R-:W-:-:S07]  /*26270*/  SHF.L.U32 R0, R4, 0x1f, RZ ;  /* 0x0000001f04007819 */ /* 0x000fce00000006ff */
.L_x_772:
[----:B0-----:R0:W1:Y:S02]  /*26280*/  SYNCS.PHASECHK.TRANS64.TRYWAIT P0, [R3+URZ], R0 ;  /* 0x00000000030075a7 */ /* 0x001064000800017f */
[----:B-1----:R-:W-:Y:S05]  /*26290*/  @!P0 NANOSLEEP.SYNCS 0x989680 ;  /* 0x009896800000895d */ /* 0x002fea0003900000 */
[----:B------:R-:W1:Y:S02]  /*262a0*/  @!P0 SYNCS.PHASECHK.TRANS64 P0, [R3+URZ], R0 ;  /* 0x00000000030085a7 */ /* 0x000e64000800007f */
[----:B-1----:R-:W-:Y:S05]  /*262b0*/  @!P0 BRA `(.L_x_772) ;  /* 0xfffffffc00f08947 */ /* 0x002fea000383ffff */
.L_x_766:
[----:B------:R-:W-:Y:S05]  /*262c0*/  BSYNC B0 ;  /* 0x0000000000007941 */ /* 0x000fea0003800000 */
.L_x_765:
[----:B------:R-:W-:Y:S05]  /*262d0*/  EXIT ;  /* 0x000000000000794d */ /* 0x000fea0003800000 */
.L_x_21:
[----:B-1----:R1:W2:Y:S02]  /*262e0*/  SYNCS.PHASECHK.TRANS64.TRYWAIT P1, [R3+URZ], R0 ;  /* 0x00000000030075a7 */ /* 0x0022a4000802017f */
[----:B--2---:R-:W-:Y:S05]  /*262f0*/  @!P1 NANOSLEEP.SYNCS 0x989680 ;  /* 0x009896800000995d */ /* 0x004fea0003900000 */
[----:B------:R-:W2:Y:S02]  /*26300*/  @!P1 SYNCS.PHASECHK.TRANS64 P1, [R3+URZ], R0 ;  /* 0x00000000030095a7 */ /* 0x000ea4000802007f */
[----:B--2---:R-:W-:Y:S05]  /*26310*/  @!P1 BRA `(.L_x_21) ;  /* 0xfffffffc00f09947 */ /* 0x004fea000383ffff */
[----:B------:R-:W-:Y:S05]  /*26320*/  BRA `(.L_x_20) ;  /* 0xfffffdb400147947 */ /* 0x000fea000383ffff */
.L_x_26:
[----:B-1----:R-:W-:-:S04]  /*26330*/  IMAD.U32 R7, RZ, RZ, UR4 ;  /* 0x00000004ff077e24 */ /* 0x002fc8000f8e00ff */
[----:B------:R1:W2:Y:S03]  /*26340*/  SYNCS.PHASECHK.TRANS64.TRYWAIT P1, [R7+URZ], R6 ;  /* 0x00000006070075a7 */ /* 0x0002a6000802017f */
[----:B--2---:R-:W-:Y:S05]  /*26350*/  @!P1 NANOSLEEP.SYNCS 0x989680 ;  /* 0x009896800000995d */ /* 0x004fea0003900000 */
[----:B------:R-:W2:Y:S02]  /*26360*/  @!P1 SYNCS.PHASECHK.TRANS64 P1, [R7+URZ], R6 ;  /* 0x00000006070095a7 */ /* 0x000ea4000802007f */
[----:B--2---:R-:W-:Y:S05]  /*26370*/  @!P1 BRA `(.L_x_26) ;  /* 0xfffffffc00ec9947 */ /* 0x004fea000383ffff */
[----:B------:R-:W-:Y:S05]  /*26380*/  BRA `(.L_x_25) ;  /* 0xfffffdf800607947 */ /* 0x000fea000383ffff */
.L_x_753:
[----:B------:R-:W-:Y:S01]  /*26390*/  BSSY B1, `(.L_x_773) ;  /* 0x0000006000017945 */ /* 0x000fe20003800000 */
[----:B------:R-:W-:-:S07]  /*263a0*/  IMAD.MOV.U32 R15, RZ, RZ, -0x1 ;  /* 0xffffffffff0f7424 */ /* 0x000fce00078e00ff */
[----:B------:R-:W-:Y:S05]  /*263b0*/  WARPSYNC.COLLECTIVE R15, `(.L_x_774) ;  /* 0x000000000f0c7348 */ /* 0x000fea0003c00000 */
[----:B------:R-:W-:Y:S02]  /*263c0*/  ELECT P6, UR62, PT ;  /* 0x00000000003e782f */ /* 0x000fe400038c0000 */
[----:B------:R-:W-:Y:S01]  /*263d0*/  MOV R14, UR62 ;  /* 0x0000003e000e7c02 */ /* 0x000fe20008000f00 */
[----:B------:R-:W-:Y:S10]  /*263e0*/  ENDCOLLECTIVE ;  /* 0x000000000000791b */ /* 0x000ff40003800000 */
.L_x_774:
[----:B------:R-:W-:Y:S05]  /*263f0*/  BSYNC B1 ;  /* 0x0000000000017941 */ /* 0x000fea0003800000 */
.L_x_773:
[----:B------:R-:W-:Y:S05]  /*26400*/  BRA `(.L_x_775) ;  /* 0xffffffec00ec7947 */ /* 0x000fea000383ffff */
.L_x_756:
[----:B0-----:R0:W1:Y:S02]  /*26410*/  SYNCS.PHASECHK.TRANS64.TRYWAIT P0, [R12+URZ+0x28], R13 ;  /* 0x0000280d0c0075a7 */ /* 0x001064000800017f */
[----:B-1----:R-:W-:Y:S05]  /*26420*/  @!P0 NANOSLEEP.SYNCS 0x989680 ;  /* 0x009896800000895d */ /* 0x002fea0003900000 */
[----:B------:R-:W1:Y:S02]  /*26430*/  @!P0 SYNCS.PHASECHK.TRANS64 P0, [R12+URZ+0x28], R13 ;  /* 0x0000280d0c0085a7 */ /* 0x000e64000800007f */
[----:B-1----:R-:W-:Y:S05]  /*26440*/  @!P0 BRA `(.L_x_756) ;  /* 0xfffffffc00f08947 */ /* 0x002fea000383ffff */
[----:B------:R-:W-:Y:S05]  /*26450*/  BRA `(.L_x_776) ;  /* 0xfffffff000207947 */ /* 0x000fea000383ffff */
.L_x_764:
[----:B------:R-:W-:Y:S01]  /*26460*/  BSSY B0, `(.L_x_777) ;  /* 0x0000006000007945 */ /* 0x000fe20003800000 */
[----:B------:R-:W-:-:S07]  /*26470*/  IMAD.MOV.U32 R15, RZ, RZ, -0x1 ;  /* 0xffffffffff0f7424 */ /* 0x000fce00078e00ff */
[----:B------:R-:W-:Y:S05]  /*26480*/  WARPSYNC.COLLECTIVE R15, `(.L_x_778) ;  /* 0x000000000f0c7348 */ /* 0x000fea0003c00000 */
[----:B------:R-:W-:Y:S02]  /*26490*/  ELECT P6, UR62, PT ;  /* 0x00000000003e782f */ /* 0x000fe400038c0000 */
[----:B------:R-:W-:Y:S01]  /*264a0*/  MOV R14, UR62 ;  /* 0x0000003e000e7c02 */ /* 0x000fe20008000f00 */
[----:B------:R-:W-:Y:S10]  /*264b0*/  ENDCOLLECTIVE ;  /* 0x000000000000791b */ /* 0x000ff40003800000 */
.L_x_778:
[----:B------:R-:W-:Y:S05]  /*264c0*/  BSYNC B0 ;  /* 0x0000000000007941 */ /* 0x000fea0003800000 */
.L_x_777:
[----:B------:R-:W-:Y:S05]  /*264d0*/  BRA `(.L_x_779) ;  /* 0xfffffff8009c7947 */ /* 0x000fea000383ffff */
.L_x_768:
[----:B0-----:R0:W1:Y:S02]  /*264e0*/  SYNCS.PHASECHK.TRANS64.TRYWAIT P0, [R3+URZ], R2 ;  /* 0x00000002030075a7 */ /* 0x001064000800017f */
[----:B-1----:R-:W-:Y:S05]  /*264f0*/  @!P0 NANOSLEEP.SYNCS 0x989680 ;  /* 0x009896800000895d */ /* 0x002fea0003900000 */
[----:B------:R-:W1:Y:S02]  /*26500*/  @!P0 SYNCS.PHASECHK.TRANS64 P0, [R3+URZ], R2 ;  /* 0x00000002030085a7 */ /* 0x000e64000800007f */
[----:B-1----:R-:W-:Y:S05]  /*26510*/  @!P0 BRA `(.L_x_768) ;  /* 0xfffffffc00f08947 */ /* 0x002fea000383ffff */
[----:B------:R-:W-:Y:S05]  /*26520*/  BRA `(.L_x_780) ;  /* 0xfffffff800cc7947 */ /* 0x000fea000383ffff */
.L_x_769:
[----:B0-----:R0:W1:Y:S02]  /*26530*/  SYNCS.PHASECHK.TRANS64.TRYWAIT P0, [R3+URZ], R2 ;  /* 0x00000002030075a7 */ /* 0x001064000800017f */
[----:B-1----:R-:W-:Y:S05]  /*26540*/  @!P0 NANOSLEEP.SYNCS 0x989680 ;  /* 0x009896800000895d */ /* 0x002fea0003900000 */
[----:B------:R-:W1:Y:S02]  /*26550*/  @!P0 SYNCS.PHASECHK.TRANS64 P0, [R3+URZ], R2 ;  /* 0x00000002030085a7 */ /* 0x000e64000800007f */
[----:B-1----:R-:W-:Y:S05]  /*26560*/  @!P0 BRA `(.L_x_769) ;  /* 0xfffffffc00f08947 */ /* 0x002fea000383ffff */
[----:B------:R-:W-:Y:S05]  /*26570*/  BRA `(.L_x_781) ;  /* 0xfffffff800dc7947 */ /* 0x000fea000383ffff */
.L_x_770:
[----:B0-----:R0:W1:Y:S02]  /*26580*/  SYNCS.PHASECHK.TRANS64.TRYWAIT P0, [R3+URZ], R2 ;  /* 0x00000002030075a7 */ /* 0x001064000800017f */
[----:B-1----:R-:W-:Y:S05]  /*26590*/  @!P0 NANOSLEEP.SYNCS 0x989680 ;  /* 0x009896800000895d */ /* 0x002fea0003900000 */
[----:B------:R-:W1:Y:S02]  /*265a0*/  @!P0 SYNCS.PHASECHK.TRANS64 P0, [R3+URZ], R2 ;  /* 0x00000002030085a7 */ /* 0x000e64000800007f */
[----:B-1----:R-:W-:Y:S05]  /*265b0*/  @!P0 BRA `(.L_x_770) ;  /* 0xfffffffc00f08947 */ /* 0x002fea000383ffff */
[----:B------:R-:W-:Y:S05]  /*265c0*/  BRA `(.L_x_782) ;  /* 0xfffffff800ec7947 */ /* 0x000fea000383ffff */
.L_x_771:
[----:B0-----:R0:W1:Y:S02]  /*265d0*/  SYNCS.PHASECHK.TRANS64.TRYWAIT P0, [R3+URZ], R2 ;  /* 0x00000002030075a7 */ /* 0x001064000800017f */
[----:B-1----:R-:W-:Y:S05]  /*265e0*/  @!P0 NANOSLEEP.SYNCS 0x989680 ;  /* 0x009896800000895d */ /* 0x002fea0003900000 */
[----:B------:R-:W1:Y:S02]  /*265f0*/  @!P0 SYNCS.PHASECHK.TRANS64 P0, [R3+URZ], R2 ;  /* 0x00000002030085a7 */ /* 0x000e64000800007f */
[----:B-1----:R-:W-:Y:S05]  /*26600*/  @!P0 BRA `(.L_x_771) ;  /* 0xfffffffc00f08947 */ /* 0x002fea000383ffff */
[----:B------:R-:W-:Y:S05]  /*26610*/  BRA `(.L_x_783) ;  /* 0xfffffff800fc7947 */ /* 0x000fea000383ffff */
.L_x_784:
[----:B------:R-:W-:-:S00]  /*26620*/  BRA `(.L_x_784) ;  /* 0xfffffffc00fc7947 */ /* 0x000fc0000383ffff */
[----:B------:R-:W-:-:S00]  /*26630*/  NOP ;  /* 0x0000000000007918 */ /* 0x000fc00000000000 */
        /* <DEDUP_REMOVED lines=12> */
.L_x_785:


//--------------------- .nv.global.init           --------------------------
	.section	.nv.global.init,"aw",@progbits
.nv.global.init:
	.type		$str$22,@object
	.size		$str$22,($str$23 - $str$22)
$str$22:
        /*0000*/ 	.byte	0x6b, 0x5f, 0x74, 0x69, 0x6c, 0x65, 0x5f, 0x63, 0x6f, 0x75, 0x6e, 0x74, 0x20, 0x3e, 0x3d, 0x20
        /*0010*/ 	.byte	0x31, 0x00
	.type		$str$23,@object
	.size		$str$23,(__unnamed_1 - $str$23)
$str$23:
        /*0012*/ 	.byte	0x2f, 0x74, 0x6d, 0x70, 0x2f, 0x63, 0x75, 0x74, 0x6c, 0x61, 0x73, 0x73, 0x5f, 0x73, 0x77, 0x65
        /*0022*/ 	.byte	0x65, 0x70, 0x5f, 0x73, 0x72, 0x63, 0x2f, 0x69, 0x6e, 0x63, 0x6c, 0x75, 0x64, 0x65, 0x2f, 0x63
        /*0032*/ 	.byte	0x75, 0x74, 0x6c, 0x61, 0x73, 0x73, 0x2f, 0x67, 0x65, 0x6d, 0x6d, 0x2f, 0x63, 0x6f, 0x6c, 0x6c
        /*0042*/ 	.byte	0x65, 0x63, 0x74, 0x69, 0x76, 0x65, 0x2f, 0x73, 0x6d, 0x39, 0x30, 0x5f, 0x6d, 0x6d, 0x61, 0x5f
        /*0052*/ 	.byte	0x74, 0x6d, 0x61, 0x5f, 0x67, 0x6d, 0x6d, 0x61, 0x5f, 0x73, 0x73, 0x5f, 0x77, 0x61, 0x72, 0x70
        /*0062*/ 	.byte	0x73, 0x70, 0x65, 0x63, 0x69, 0x61, 0x6c, 0x69, 0x7a, 0x65, 0x64, 0x2e, 0x68, 0x70, 0x70, 0x00
	.type		__unnamed_1,@object
	.size		__unnamed_1,(.L_0 - __unnamed_1)
__unnamed_1:
        /* <DEDUP_REMOVED lines=182> */
.L_0:


//--------------------- .nv.shared._ZN7cutlass13device_kernelINS_4gemm6kernel13GemmUniversalIN4cute5tupleIJiiiiEEENS1_10collective13CollectiveMmaINS1_34MainloopSm90TmaGmmaWarpSpecializedILi5ENS5_IJNS4_1CILi2EEENSA_ILi1EEESC_EEENS1_35KernelTmaWarpSpecializedCooperativeEEENS5_IJNSA_ILi384EEENSA_ILi240EEENSA_ILi32EEEEEENS_10bfloat16_tENS5_IJlSC_lEEESK_SL_NS4_8TiledMMAINS4_8MMA_AtomIJNS4_4SM904GMMA27MMA_64x16x16_F32BF16BF16_SSILNSP_5MajorE0ELSR_0ELNSP_7ScaleInE1ELSS_1EEEEEENS4_6LayoutISD_NS5_IJSC_NSA_ILi0EEESW_EEEEENS5_IJNS4_10UnderscoreESZ_SZ_EEEEENS4_13SM90_TMA_LOADENS4_14ComposedLayoutINS4_7SwizzleILi2ELi4ELi3EEENS4_18smem_ptr_flag_bitsILi16EEENSV_INS5_IJNSA_ILi8EEESI_EEENS5_IJSI_SC_EEEEEEEvNS4_8identityENS4_23SM90_TMA_LOAD_MULTICASTES1C_vS1D_EENS_8epilogue10collective6detail29Sm90TmaWarpSpecializedAdapterINS1H_15DefaultEpilogueISK_SL_SL_NS1G_6thread17LinearCombinationISK_Li1EffLNS1L_9ScaleType4KindE0ELNS_15FloatRoundStyleE2ESK_EENS1_15EpilogueDefaultEEEEEvvEEEEvNT_6ParamsE --------------------------
	.section	.nv.shared._ZN7cutlass13device_kernelINS_4gemm6kernel13GemmUniversalIN4cute5tupleIJiiiiEEENS1_10collective13CollectiveMmaINS1_34MainloopSm90TmaGmmaWarpSpecializedILi5ENS5_IJNS4_1CILi2EEENSA_ILi1EEESC_EEENS1_35KernelTmaWarpSpecializedCooperativeEEENS5_IJNSA_ILi384EEENSA_ILi240EEENSA_ILi32EEEEEENS_10bfloat16_tENS5_IJlSC_lEEESK_SL_NS4_8TiledMMAINS4_8MMA_AtomIJNS4_4SM904GMMA27MMA_64x16x16_F32BF16BF16_SSILNSP_5MajorE0ELSR_0ELNSP_7ScaleInE1ELSS_1EEEEEENS4_6LayoutISD_NS5_IJSC_NSA_ILi0EEESW_EEEEENS5_IJNS4_10UnderscoreESZ_SZ_EEEEENS4_13SM90_TMA_LOADENS4_14ComposedLayoutINS4_7SwizzleILi2ELi4ELi3EEENS4_18smem_ptr_flag_bitsILi16EEENSV_INS5_IJNSA_ILi8EEESI_EEENS5_IJSI_SC_EEEEEEEvNS4_8identityENS4_23SM90_TMA_LOAD_MULTICASTES1C_vS1D_EENS_8epilogue10collective6detail29Sm90TmaWarpSpecializedAdapterINS1H_15DefaultEpilogueISK_SL_SL_NS1G_6thread17LinearCombinationISK_Li1EffLNS1L_9ScaleType4KindE0ELNS_15FloatRoundStyleE2ESK_EENS1_15EpilogueDefaultEEEEEvvEEEEvNT_6ParamsE,"aw",@nobits
	.sectionflags	@""
	.align	16
	.zero		1024


//--------------------- .nv.shared.reserved.0     --------------------------
	.section	.nv.shared.reserved.0,"aw",@nobits
	.weak		__nv_reservedSMEM_offset_0_alias
	.size		__nv_reservedSMEM_offset_0_alias, 0, 0
	.other		__nv_reservedSMEM_offset_0_alias,@"STO_CUDA_RESERVED_SHARED STV_DEFAULT"
__nv_reservedSMEM_offset_0_alias:
	.zero		0


//--------------------- .nv.global                --------------------------
	.section	.nv.global,"aw",@nobits
.nv.global:
	.type		_ZN39_INTERNAL_1182f7fa_4_k_cu_1135eb57_73624cute1_E,@object
	.size		_ZN39_INTERNAL_1182f7fa_4_k_cu_1135eb57_73624cute1_E,(_ZN39_INTERNAL_1182f7fa_4_k_cu_1135eb57_73624cuda3std3__45__cpo6cbeginE - _ZN39_INTERNAL_1182f7fa_4_k_cu_1135eb57_73624cute1_E)
_ZN39_INTERNAL_1182f7fa_4_k_cu_1135eb57_73624cute1_E:
	.zero		1
	.type		_ZN39_INTERNAL_1182f7fa_4_k_cu_1135eb57_73624cuda3std3__45__cpo6cbeginE,@object
	.size		_ZN39_INTERNAL_1182f7fa_4_k_cu_1135eb57_73624cuda3std3__45__cpo6cbeginE,(_ZN39_INTERNAL_1182f7fa_4_k_cu_1135eb57_73624cuda3std3__48in_placeE - _ZN39_INTERNAL_1182f7fa_4_k_cu_1135eb57_73624cuda3std3__45__cpo6cbeginE)
_ZN39_INTERNAL_1182f7fa_4_k_cu_1135eb57_73624cuda3std3__45__cpo6cbeginE:
	.zero		1
	.type		_ZN39_INTERNAL_1182f7fa_4_k_cu_1135eb57_73624cuda3std3__48in_placeE,@object
	.size		_ZN39_INTERNAL_1182f7fa_4_k_cu_1135eb57_73624cuda3std3__48in_placeE,(_ZN39_INTERNAL_1182f7fa_4_k_cu_1135eb57_73624cuda3std6ranges3__45__cpo9iter_moveE - _ZN39_INTERNAL_1182f7fa_4_k_cu_1135eb57_73624cuda3std3__48in_placeE)
_ZN39_INTERNAL_1182f7fa_4_k_cu_1135eb57_73624cuda3std3__48in_placeE:
	.zero		1
	.type		_ZN39_INTERNAL_1182f7fa_4_k_cu_1135eb57_73624cuda3std6ranges3__45__cpo9iter_moveE,@object
	.size		_ZN39_INTERNAL_1182f7fa_4_k_cu_1135eb57_73624cuda3std6ranges3__45__cpo9iter_moveE,(_ZN39_INTERNAL_1182f7fa_4_k_cu_1135eb57_73624cuda3std3__45__cpo5beginE - _ZN39_INTERNAL_1182f7fa_4_k_cu_1135eb57_73624cuda3std6ranges3__45__cpo9iter_moveE)
_ZN39_INTERNAL_1182f7fa_4_k_cu_1135eb57_73624cuda3std6ranges3__45__cpo9iter_moveE:
	.zero		1
	.type		_ZN39_INTERNAL_1182f7fa_4_k_cu_1135eb57_73624cuda3std3__45__cpo5beginE,@object
	.size		_ZN39_INTERNAL_1182f7fa_4_k_cu_1135eb57_73624cuda3std3__45__cpo5beginE,(_ZN39_INTERNAL_1182f7fa_4_k_cu_1135eb57_73624cuda3std3__441_GLOBAL__N__1182f7fa_4_k_cu_1135eb57_73626ignoreE - _ZN39_INTERNAL_1182f7fa_4_k_cu_1135eb57_73624cuda3std3__45__cpo5beginE)
_ZN39_INTERNAL_1182f7fa_4_k_cu_1135eb57_73624cuda3std3__45__cpo5beginE:
	.zero		1
	.type		_ZN39_INTERNAL_1182f7fa_4_k_cu_1135eb57_73624cuda3std3__441_GLOBAL__N__1182f7fa_4_k_cu_1135eb57_73626ignoreE,@object
	.size		_ZN39_INTERNAL_1182f7fa_4_k_cu_1135eb57_73624cuda3std3__441_GLOBAL__N__1182f7fa_4_k_cu_1135eb57_73626ignoreE,(_ZN39_INTERNAL_1182f7fa_4_k_cu_1135eb57_73624cute7productE - _ZN39_INTERNAL_1182f7fa_4_k_cu_1135eb57_73624cuda3std3__441_GLOBAL__N__1182f7fa_4_k_cu_1135eb57_73626ignoreE)
_ZN39_INTERNAL_1182f7fa_4_k_cu_1135eb57_73624cuda3std3__441_GLOBAL__N__1182f7fa_4_k_cu_1135eb57_73626ignoreE:
	.zero		1
	.type		_ZN39_INTERNAL_1182f7fa_4_k_cu_1135eb57_73624cute7productE,@object
	.size		_ZN39_INTERNAL_1182f7fa_4_k_cu_1135eb57_73624cute7productE,(_ZN39_INTERNAL_1182f7fa_4_k_cu_1135eb57_73624cuda3std3__45__cpo3endE - _ZN39_INTERNAL_1182f7fa_4_k_cu_1135eb57_73624cute7productE)
_ZN39_INTERNAL_1182f7fa_4_k_cu_1135eb57_73624cute7productE:
	.zero		1
	.type		_ZN39_INTERNAL_1182f7fa_4_k_cu_1135eb57_73624cuda3std3__45__cpo3endE,@object
	.size		_ZN39_INTERNAL_1182f7fa_4_k_cu_1135eb57_73624cuda3std3__45__cpo3endE,(_ZN39_INTERNAL_1182f7fa_4_k_cu_1135eb57_73624cuda3std3__419piecewise_constructE - _ZN39_INTERNAL_1182f7fa_4_k_cu_1135eb57_73624cuda3std3__45__cpo3endE)
_ZN39_INTERNAL_1182f7fa_4_k_cu_1135eb57_73624cuda3std3__45__cpo3endE:
	.zero		1
	.type		_ZN39_INTERNAL_1182f7fa_4_k_cu_1135eb57_73624cuda3std3__419piecewise_constructE,@object
	.size		_ZN39_INTERNAL_1182f7fa_4_k_cu_1135eb57_73624cuda3std3__419piecewise_constructE,(_ZN39_INTERNAL_1182f7fa_4_k_cu_1135eb57_73624cuda3std3__45__cpo4cendE - _ZN39_INTERNAL_1182f7fa_4_k_cu_1135eb57_73624cuda3std3__419piecewise_constructE)
_ZN39_INTERNAL_1182f7fa_4_k_cu_1135eb57_73624cuda3std3__419piecewise_constructE:
	.zero		1
	.type		_ZN39_INTERNAL_1182f7fa_4_k_cu_1135eb57_73624cuda3std3__45__cpo4cendE,@object
	.size		_ZN39_INTERNAL_1182f7fa_4_k_cu_1135eb57_73624cuda3std3__45__cpo4cendE,(_ZN39_INTERNAL_1182f7fa_4_k_cu_1135eb57_73624cuda3std6ranges3__45__cpo4swapE - _ZN39_INTERNAL_1182f7fa_4_k_cu_1135eb57_73624cuda3std3__45__cpo4cendE)
_ZN39_INTERNAL_1182f7fa_4_k_cu_1135eb57_73624cuda3std3__45__cpo4cendE:
	.zero		1
	.type		_ZN39_INTERNAL_1182f7fa_4_k_cu_1135eb57_73624cuda3std6ranges3__45__cpo4swapE,@object
	.size		_ZN39_INTERNAL_1182f7fa_4_k_cu_1135eb57_73624cuda3std6ranges3__45__cpo4swapE,(.L_8 - _ZN39_INTERNAL_1182f7fa_4_k_cu_1135eb57_73624cuda3std6ranges3__45__cpo4swapE)
_ZN39_INTERNAL_1182f7fa_4_k_cu_1135eb57_73624cuda3std6ranges3__45__cpo4swapE:
	.zero		1
.L_8:


//--------------------- .nv.constant0._ZN7cutlass13device_kernelINS_4gemm6kernel13GemmUniversalIN4cute5tupleIJiiiiEEENS1_10collective13CollectiveMmaINS1_34MainloopSm90TmaGmmaWarpSpecializedILi5ENS5_IJNS4_1CILi2EEENSA_ILi1EEESC_EEENS1_35KernelTmaWarpSpecializedCooperativeEEENS5_IJNSA_ILi384EEENSA_ILi240EEENSA_ILi32EEEEEENS_10bfloat16_tENS5_IJlSC_lEEESK_SL_NS4_8TiledMMAINS4_8MMA_AtomIJNS4_4SM904GMMA27MMA_64x16x16_F32BF16BF16_SSILNSP_5MajorE0ELSR_0ELNSP_7ScaleInE1ELSS_1EEEEEENS4_6LayoutISD_NS5_IJSC_NSA_ILi0EEESW_EEEEENS5_IJNS4_10UnderscoreESZ_SZ_EEEEENS4_13SM90_TMA_LOADENS4_14ComposedLayoutINS4_7SwizzleILi2ELi4ELi3EEENS4_18smem_ptr_flag_bitsILi16EEENSV_INS5_IJNSA_ILi8EEESI_EEENS5_IJSI_SC_EEEEEEEvNS4_8identityENS4_23SM90_TMA_LOAD_MULTICASTES1C_vS1D_EENS_8epilogue10collective6detail29Sm90TmaWarpSpecializedAdapterINS1H_15DefaultEpilogueISK_SL_SL_NS1G_6thread17LinearCombinationISK_Li1EffLNS1L_9ScaleType4KindE0ELNS_15FloatRoundStyleE2ESK_EENS1_15EpilogueDefaultEEEEEvvEEEEvNT_6ParamsE --------------------------
	.section	.nv.constant0._ZN7cutlass13device_kernelINS_4gemm6kernel13GemmUniversalIN4cute5tupleIJiiiiEEENS1_10collective13CollectiveMmaINS1_34MainloopSm90TmaGmmaWarpSpecializedILi5ENS5_IJNS4_1CILi2EEENSA_ILi1EEESC_EEENS1_35KernelTmaWarpSpecializedCooperativeEEENS5_IJNSA_ILi384EEENSA_ILi240EEENSA_ILi32EEEEEENS_10bfloat16_tENS5_IJlSC_lEEESK_SL_NS4_8TiledMMAINS4_8MMA_AtomIJNS4_4SM904GMMA27MMA_64x16x16_F32BF16BF16_SSILNSP_5MajorE0ELSR_0ELNSP_7ScaleInE1ELSS_1EEEEEENS4_6LayoutISD_NS5_IJSC_NSA_ILi0EEESW_EEEEENS5_IJNS4_10UnderscoreESZ_SZ_EEEEENS4_13SM90_TMA_LOADENS4_14ComposedLayoutINS4_7SwizzleILi2ELi4ELi3EEENS4_18smem_ptr_flag_bitsILi16EEENSV_INS5_IJNSA_ILi8EEESI_EEENS5_IJSI_SC_EEEEEEEvNS4_8identityENS4_23SM90_TMA_LOAD_MULTICASTES1C_vS1D_EENS_8epilogue10collective6detail29Sm90TmaWarpSpecializedAdapterINS1H_15DefaultEpilogueISK_SL_SL_NS1G_6thread17LinearCombinationISK_Li1EffLNS1L_9ScaleType4KindE0ELNS_15FloatRoundStyleE2ESK_EENS1_15EpilogueDefaultEEEEEvvEEEEvNT_6ParamsE,"a",@progbits
	.sectionflags	@""
	.align	4
.nv.constant0._ZN7cutlass13device_kernelINS_4gemm6kernel13GemmUniversalIN4cute5tupleIJiiiiEEENS1_10collective13CollectiveMmaINS1_34MainloopSm90TmaGmmaWarpSpecializedILi5ENS5_IJNS4_1CILi2EEENSA_ILi1EEESC_EEENS1_35KernelTmaWarpSpecializedCooperativeEEENS5_IJNSA_ILi384EEENSA_ILi240EEENSA_ILi32EEEEEENS_10bfloat16_tENS5_IJlSC_lEEESK_SL_NS4_8TiledMMAINS4_8MMA_AtomIJNS4_4SM904GMMA27MMA_64x16x16_F32BF16BF16_SSILNSP_5MajorE0ELSR_0ELNSP_7ScaleInE1ELSS_1EEEEEENS4_6LayoutISD_NS5_IJSC_NSA_ILi0EEESW_EEEEENS5_IJNS4_10UnderscoreESZ_SZ_EEEEENS4_13SM90_TMA_LOADENS4_14ComposedLayoutINS4_7SwizzleILi2ELi4ELi3EEENS4_18smem_ptr_flag_bitsILi16EEENSV_INS5_IJNSA_ILi8EEESI_EEENS5_IJSI_SC_EEEEEEEvNS4_8identityENS4_23SM90_TMA_LOAD_MULTICASTES1C_vS1D_EENS_8epilogue10collective6detail29Sm90TmaWarpSpecializedAdapterINS1H_15DefaultEpilogueISK_SL_SL_NS1G_6thread17LinearCombinationISK_Li1EffLNS1L_9ScaleType4KindE0ELNS_15FloatRoundStyleE2ESK_EENS1_15EpilogueDefaultEEEEEvvEEEEvNT_6ParamsE:
	.zero		1664


//--------------------- SYMBOLS --------------------------

	.type		.nv.reservedSmem.offset0,@object
	.size		.nv.reservedSmem.offset0,0x4
	.type		__assertfail,@function
